//
// Generated by NVIDIA NVVM Compiler
//
// Compiler Build ID: CL-36424714
// Cuda compilation tools, release 13.0, V13.0.88
// Based on NVVM 20.0.0
//

.version 9.0
.target sm_100
.address_size 64

	// .globl	_Z22concurrent_same_regionPfmS_Pm
// _ZZ22concurrent_same_regionPfmS_PmE10start_time has been demoted
// _ZZ22concurrent_diff_regionPfmmS_PmE10start_time has been demoted

.visible .entry _Z22concurrent_same_regionPfmS_Pm(
	.param .u64 .ptr .align 1 _Z22concurrent_same_regionPfmS_Pm_param_0,
	.param .u64 _Z22concurrent_same_regionPfmS_Pm_param_1,
	.param .u64 .ptr .align 1 _Z22concurrent_same_regionPfmS_Pm_param_2,
	.param .u64 .ptr .align 1 _Z22concurrent_same_regionPfmS_Pm_param_3
)
{
	.reg .pred 	%p<9>;
	.reg .b32 	%r<41>;
	.reg .b32 	%f<12>;
	.reg .b64 	%rd<49>;
	// demoted variable
	.shared .align 8 .u64 _ZZ22concurrent_same_regionPfmS_PmE10start_time;
	ld.param.u64 	%rd17, [_Z22concurrent_same_regionPfmS_Pm_param_0];
	ld.param.u64 	%rd18, [_Z22concurrent_same_regionPfmS_Pm_param_1];
	ld.param.u64 	%rd19, [_Z22concurrent_same_regionPfmS_Pm_param_2];
	ld.param.u64 	%rd20, [_Z22concurrent_same_regionPfmS_Pm_param_3];
	mov.u32 	%r1, %ctaid.x;
	mov.u32 	%r18, %ntid.x;
	mov.u32 	%r2, %tid.x;
	mad.lo.s32 	%r3, %r1, %r18, %r2;
	setp.ne.s32 	%p1, %r2, 0;
	@%p1 bra 	$L__BB0_2;
	// begin inline asm
	mov.u64 	%rd21, %clock64;
	// end inline asm
	st.shared.u64 	[_ZZ22concurrent_same_regionPfmS_PmE10start_time], %rd21;
$L__BB0_2:
	bar.sync 	0;
	shl.b32 	%r36, %r3, 5;
	or.b32  	%r39, %r36, 1;
	or.b32  	%r38, %r36, 2;
	or.b32  	%r37, %r36, 3;
	mov.f32 	%f11, 0f00000000;
	mov.b32 	%r40, 0;
$L__BB0_3:
	cvt.s64.s32 	%rd1, %r39;
	cvt.s64.s32 	%rd2, %r38;
	cvt.s64.s32 	%rd3, %r37;
	cvt.s64.s32 	%rd4, %r36;
	or.b64  	%rd22, %rd4, %rd18;
	and.b64  	%rd23, %rd22, -4294967296;
	setp.ne.s64 	%p2, %rd23, 0;
	@%p2 bra 	$L__BB0_5;
	cvt.u32.u64 	%r20, %rd18;
	cvt.u32.u64 	%r21, %rd4;
	rem.u32 	%r22, %r21, %r20;
	cvt.u64.u32 	%rd45, %r22;
	bra.uni 	$L__BB0_6;
$L__BB0_5:
	rem.u64 	%rd45, %rd4, %rd18;
$L__BB0_6:
	shl.b64 	%rd25, %rd45, 2;
	add.s64 	%rd24, %rd17, %rd25;
	// begin inline asm
	ld.global.cg.f32 %f7, [%rd24];
	// end inline asm
	add.f32 	%f2, %f11, %f7;
	or.b64  	%rd26, %rd1, %rd18;
	and.b64  	%rd27, %rd26, -4294967296;
	setp.ne.s64 	%p3, %rd27, 0;
	@%p3 bra 	$L__BB0_8;
	cvt.u32.u64 	%r23, %rd18;
	cvt.u32.u64 	%r24, %rd1;
	rem.u32 	%r25, %r24, %r23;
	cvt.u64.u32 	%rd46, %r25;
	bra.uni 	$L__BB0_9;
$L__BB0_8:
	rem.u64 	%rd46, %rd1, %rd18;
$L__BB0_9:
	shl.b64 	%rd29, %rd46, 2;
	add.s64 	%rd28, %rd17, %rd29;
	// begin inline asm
	ld.global.cg.f32 %f8, [%rd28];
	// end inline asm
	add.f32 	%f3, %f2, %f8;
	or.b64  	%rd30, %rd2, %rd18;
	and.b64  	%rd31, %rd30, -4294967296;
	setp.ne.s64 	%p4, %rd31, 0;
	@%p4 bra 	$L__BB0_11;
	cvt.u32.u64 	%r26, %rd18;
	cvt.u32.u64 	%r27, %rd2;
	rem.u32 	%r28, %r27, %r26;
	cvt.u64.u32 	%rd47, %r28;
	bra.uni 	$L__BB0_12;
$L__BB0_11:
	rem.u64 	%rd47, %rd2, %rd18;
$L__BB0_12:
	shl.b64 	%rd33, %rd47, 2;
	add.s64 	%rd32, %rd17, %rd33;
	// begin inline asm
	ld.global.cg.f32 %f9, [%rd32];
	// end inline asm
	add.f32 	%f4, %f3, %f9;
	or.b64  	%rd34, %rd3, %rd18;
	and.b64  	%rd35, %rd34, -4294967296;
	setp.ne.s64 	%p5, %rd35, 0;
	@%p5 bra 	$L__BB0_14;
	cvt.u32.u64 	%r29, %rd18;
	cvt.u32.u64 	%r30, %rd3;
	rem.u32 	%r31, %r30, %r29;
	cvt.u64.u32 	%rd48, %r31;
	bra.uni 	$L__BB0_15;
$L__BB0_14:
	rem.u64 	%rd48, %rd3, %rd18;
$L__BB0_15:
	cvt.u32.u64 	%r32, %rd4;
	cvt.u32.u64 	%r33, %rd3;
	cvt.u32.u64 	%r34, %rd2;
	cvt.u32.u64 	%r35, %rd1;
	shl.b64 	%rd37, %rd48, 2;
	add.s64 	%rd36, %rd17, %rd37;
	// begin inline asm
	ld.global.cg.f32 %f10, [%rd36];
	// end inline asm
	add.f32 	%f11, %f4, %f10;
	add.s32 	%r40, %r40, 4;
	add.s32 	%r39, %r35, 4;
	add.s32 	%r38, %r34, 4;
	add.s32 	%r37, %r33, 4;
	add.s32 	%r36, %r32, 4;
	setp.ne.s32 	%p6, %r40, 500;
	@%p6 bra 	$L__BB0_3;
	setp.ne.s32 	%p7, %r2, 0;
	bar.sync 	0;
	@%p7 bra 	$L__BB0_18;
	// begin inline asm
	mov.u64 	%rd38, %clock64;
	// end inline asm
	ld.shared.u64 	%rd39, [_ZZ22concurrent_same_regionPfmS_PmE10start_time];
	sub.s64 	%rd40, %rd38, %rd39;
	cvta.to.global.u64 	%rd41, %rd20;
	mul.wide.u32 	%rd42, %r1, 8;
	add.s64 	%rd43, %rd41, %rd42;
	st.global.u64 	[%rd43], %rd40;
$L__BB0_18:
	setp.ne.s32 	%p8, %r3, 0;
	@%p8 bra 	$L__BB0_20;
	cvta.to.global.u64 	%rd44, %rd19;
	st.global.f32 	[%rd44], %f11;
$L__BB0_20:
	ret;

}
	// .globl	_Z22concurrent_diff_regionPfmmS_Pm
.visible .entry _Z22concurrent_diff_regionPfmmS_Pm(
	.param .u64 .ptr .align 1 _Z22concurrent_diff_regionPfmmS_Pm_param_0,
	.param .u64 _Z22concurrent_diff_regionPfmmS_Pm_param_1,
	.param .u64 _Z22concurrent_diff_regionPfmmS_Pm_param_2,
	.param .u64 .ptr .align 1 _Z22concurrent_diff_regionPfmmS_Pm_param_3,
	.param .u64 .ptr .align 1 _Z22concurrent_diff_regionPfmmS_Pm_param_4
)
{
	.reg .pred 	%p<10>;
	.reg .b32 	%r<23>;
	.reg .b32 	%f<12>;
	.reg .b64 	%rd<58>;
	// demoted variable
	.shared .align 8 .u64 _ZZ22concurrent_diff_regionPfmmS_PmE10start_time;
	ld.param.u64 	%rd20, [_Z22concurrent_diff_regionPfmmS_Pm_param_0];
	ld.param.u64 	%rd21, [_Z22concurrent_diff_regionPfmmS_Pm_param_1];
	ld.param.u64 	%rd24, [_Z22concurrent_diff_regionPfmmS_Pm_param_2];
	ld.param.u64 	%rd22, [_Z22concurrent_diff_regionPfmmS_Pm_param_3];
	ld.param.u64 	%rd23, [_Z22concurrent_diff_regionPfmmS_Pm_param_4];
	mov.u32 	%r1, %ctaid.x;
	mov.u32 	%r2, %tid.x;
	and.b32  	%r5, %r1, 1;
	setp.eq.b32 	%p1, %r5, 1;
	selp.b64 	%rd1, %rd24, 0, %p1;
	setp.ne.s32 	%p2, %r2, 0;
	@%p2 bra 	$L__BB1_2;
	// begin inline asm
	mov.u64 	%rd25, %clock64;
	// end inline asm
	st.shared.u64 	[_ZZ22concurrent_diff_regionPfmmS_PmE10start_time], %rd25;
$L__BB1_2:
	bar.sync 	0;
	mul.wide.u32 	%rd53, %r2, 32;
	mov.f32 	%f11, 0f00000000;
	mov.b32 	%r22, 0;
	cvt.u32.u64 	%r7, %rd21;
$L__BB1_3:
	or.b64  	%rd26, %rd53, %rd21;
	and.b64  	%rd27, %rd26, -4294967296;
	setp.ne.s64 	%p3, %rd27, 0;
	@%p3 bra 	$L__BB1_5;
	cvt.u32.u64 	%r8, %rd53;
	rem.u32 	%r9, %r8, %r7;
	cvt.u64.u32 	%rd54, %r9;
	bra.uni 	$L__BB1_6;
$L__BB1_5:
	rem.u64 	%rd54, %rd53, %rd21;
$L__BB1_6:
	add.s64 	%rd29, %rd54, %rd1;
	shl.b64 	%rd30, %rd29, 2;
	add.s64 	%rd28, %rd20, %rd30;
	// begin inline asm
	ld.global.cg.f32 %f7, [%rd28];
	// end inline asm
	add.f32 	%f2, %f11, %f7;
	add.s64 	%rd7, %rd53, 1;
	or.b64  	%rd31, %rd7, %rd21;
	and.b64  	%rd32, %rd31, -4294967296;
	setp.ne.s64 	%p4, %rd32, 0;
	@%p4 bra 	$L__BB1_8;
	cvt.u32.u64 	%r11, %rd7;
	rem.u32 	%r12, %r11, %r7;
	cvt.u64.u32 	%rd55, %r12;
	bra.uni 	$L__BB1_9;
$L__BB1_8:
	rem.u64 	%rd55, %rd7, %rd21;
$L__BB1_9:
	add.s64 	%rd34, %rd55, %rd1;
	shl.b64 	%rd35, %rd34, 2;
	add.s64 	%rd33, %rd20, %rd35;
	// begin inline asm
	ld.global.cg.f32 %f8, [%rd33];
	// end inline asm
	add.f32 	%f3, %f2, %f8;
	add.s64 	%rd11, %rd53, 2;
	or.b64  	%rd36, %rd11, %rd21;
	and.b64  	%rd37, %rd36, -4294967296;
	setp.ne.s64 	%p5, %rd37, 0;
	@%p5 bra 	$L__BB1_11;
	cvt.u32.u64 	%r14, %rd11;
	rem.u32 	%r15, %r14, %r7;
	cvt.u64.u32 	%rd56, %r15;
	bra.uni 	$L__BB1_12;
$L__BB1_11:
	rem.u64 	%rd56, %rd11, %rd21;
$L__BB1_12:
	add.s64 	%rd39, %rd56, %rd1;
	shl.b64 	%rd40, %rd39, 2;
	add.s64 	%rd38, %rd20, %rd40;
	// begin inline asm
	ld.global.cg.f32 %f9, [%rd38];
	// end inline asm
	add.f32 	%f4, %f3, %f9;
	add.s64 	%rd15, %rd53, 3;
	or.b64  	%rd41, %rd15, %rd21;
	and.b64  	%rd42, %rd41, -4294967296;
	setp.ne.s64 	%p6, %rd42, 0;
	@%p6 bra 	$L__BB1_14;
	cvt.u32.u64 	%r17, %rd15;
	rem.u32 	%r18, %r17, %r7;
	cvt.u64.u32 	%rd57, %r18;
	bra.uni 	$L__BB1_15;
$L__BB1_14:
	rem.u64 	%rd57, %rd15, %rd21;
$L__BB1_15:
	add.s64 	%rd44, %rd57, %rd1;
	shl.b64 	%rd45, %rd44, 2;
	add.s64 	%rd43, %rd20, %rd45;
	// begin inline asm
	ld.global.cg.f32 %f10, [%rd43];
	// end inline asm
	add.f32 	%f11, %f4, %f10;
	add.s32 	%r22, %r22, 4;
	add.s64 	%rd53, %rd53, 4;
	setp.ne.s32 	%p7, %r22, 500;
	@%p7 bra 	$L__BB1_3;
	setp.ne.s32 	%p8, %r2, 0;
	bar.sync 	0;
	@%p8 bra 	$L__BB1_18;
	// begin inline asm
	mov.u64 	%rd46, %clock64;
	// end inline asm
	ld.shared.u64 	%rd47, [_ZZ22concurrent_diff_regionPfmmS_PmE10start_time];
	sub.s64 	%rd48, %rd46, %rd47;
	cvta.to.global.u64 	%rd49, %rd23;
	mul.wide.u32 	%rd50, %r1, 8;
	add.s64 	%rd51, %rd49, %rd50;
	st.global.u64 	[%rd51], %rd48;
$L__BB1_18:
	neg.s32 	%r19, %r2;
	mov.u32 	%r20, %ntid.x;
	mul.lo.s32 	%r21, %r1, %r20;
	setp.ne.s32 	%p9, %r21, %r19;
	@%p9 bra 	$L__BB1_20;
	cvta.to.global.u64 	%rd52, %rd22;
	st.global.f32 	[%rd52], %f11;
$L__BB1_20:
	ret;

}
	// .globl	_Z16coalesced_accessPfmS_
.visible .entry _Z16coalesced_accessPfmS_(
	.param .u64 .ptr .align 1 _Z16coalesced_accessPfmS__param_0,
	.param .u64 _Z16coalesced_accessPfmS__param_1,
	.param .u64 .ptr .align 1 _Z16coalesced_accessPfmS__param_2
)
{
	.reg .pred 	%p<7>;
	.reg .b32 	%r<24>;
	.reg .b32 	%f<12>;
	.reg .b64 	%rd<48>;

	ld.param.u64 	%rd23, [_Z16coalesced_accessPfmS__param_0];
	ld.param.u64 	%rd24, [_Z16coalesced_accessPfmS__param_1];
	ld.param.u64 	%rd25, [_Z16coalesced_accessPfmS__param_2];
	mov.u32 	%r4, %ctaid.x;
	mov.u32 	%r5, %ntid.x;
	mov.u32 	%r6, %tid.x;
	mad.lo.s32 	%r7, %r4, %r5, %r6;
	mov.u32 	%r8, %nctaid.x;
	mul.lo.s32 	%r9, %r8, %r5;
	cvt.s64.s32 	%rd1, %r7;
	cvt.s64.s32 	%rd2, %r9;
	mul.wide.s32 	%rd3, %r9, 4;
	mul.wide.s32 	%rd4, %r9, 2;
	mul.wide.s32 	%rd5, %r9, 3;
	mov.f32 	%f11, 0f00000000;
	mov.b32 	%r23, 0;
	cvt.u32.u64 	%r10, %rd24;
	mov.u64 	%rd43, %rd1;
$L__BB2_1:
	or.b64  	%rd26, %rd43, %rd24;
	and.b64  	%rd27, %rd26, -4294967296;
	setp.ne.s64 	%p1, %rd27, 0;
	@%p1 bra 	$L__BB2_3;
	cvt.u32.u64 	%r11, %rd43;
	rem.u32 	%r12, %r11, %r10;
	cvt.u64.u32 	%rd44, %r12;
	bra.uni 	$L__BB2_4;
$L__BB2_3:
	rem.u64 	%rd44, %rd43, %rd24;
$L__BB2_4:
	shl.b64 	%rd29, %rd44, 2;
	add.s64 	%rd28, %rd23, %rd29;
	// begin inline asm
	ld.global.cg.f32 %f7, [%rd28];
	// end inline asm
	add.f32 	%f2, %f11, %f7;
	add.s64 	%rd10, %rd2, %rd43;
	or.b64  	%rd30, %rd10, %rd24;
	and.b64  	%rd31, %rd30, -4294967296;
	setp.ne.s64 	%p2, %rd31, 0;
	@%p2 bra 	$L__BB2_6;
	cvt.u32.u64 	%r14, %rd10;
	rem.u32 	%r15, %r14, %r10;
	cvt.u64.u32 	%rd45, %r15;
	bra.uni 	$L__BB2_7;
$L__BB2_6:
	rem.u64 	%rd45, %rd10, %rd24;
$L__BB2_7:
	shl.b64 	%rd33, %rd45, 2;
	add.s64 	%rd32, %rd23, %rd33;
	// begin inline asm
	ld.global.cg.f32 %f8, [%rd32];
	// end inline asm
	add.f32 	%f3, %f2, %f8;
	add.s64 	%rd14, %rd4, %rd43;
	or.b64  	%rd34, %rd14, %rd24;
	and.b64  	%rd35, %rd34, -4294967296;
	setp.ne.s64 	%p3, %rd35, 0;
	@%p3 bra 	$L__BB2_9;
	cvt.u32.u64 	%r17, %rd14;
	rem.u32 	%r18, %r17, %r10;
	cvt.u64.u32 	%rd46, %r18;
	bra.uni 	$L__BB2_10;
$L__BB2_9:
	rem.u64 	%rd46, %rd14, %rd24;
$L__BB2_10:
	shl.b64 	%rd37, %rd46, 2;
	add.s64 	%rd36, %rd23, %rd37;
	// begin inline asm
	ld.global.cg.f32 %f9, [%rd36];
	// end inline asm
	add.f32 	%f4, %f3, %f9;
	add.s64 	%rd18, %rd5, %rd43;
	or.b64  	%rd38, %rd18, %rd24;
	and.b64  	%rd39, %rd38, -4294967296;
	setp.ne.s64 	%p4, %rd39, 0;
	@%p4 bra 	$L__BB2_12;
	cvt.u32.u64 	%r20, %rd18;
	rem.u32 	%r21, %r20, %r10;
	cvt.u64.u32 	%rd47, %r21;
	bra.uni 	$L__BB2_13;
$L__BB2_12:
	rem.u64 	%rd47, %rd18, %rd24;
$L__BB2_13:
	shl.b64 	%rd41, %rd47, 2;
	add.s64 	%rd40, %rd23, %rd41;
	// begin inline asm
	ld.global.cg.f32 %f10, [%rd40];
	// end inline asm
	add.f32 	%f11, %f4, %f10;
	add.s32 	%r23, %r23, 4;
	add.s64 	%rd43, %rd43, %rd3;
	setp.ne.s32 	%p5, %r23, 500;
	@%p5 bra 	$L__BB2_1;
	cvt.u32.u64 	%r22, %rd1;
	setp.ne.s32 	%p6, %r22, 0;
	@%p6 bra 	$L__BB2_16;
	cvta.to.global.u64 	%rd42, %rd25;
	st.global.f32 	[%rd42], %f11;
$L__BB2_16:
	ret;

}
	// .globl	_Z14strided_accessPfmmS_
.visible .entry _Z14strided_accessPfmmS_(
	.param .u64 .ptr .align 1 _Z14strided_accessPfmmS__param_0,
	.param .u64 _Z14strided_accessPfmmS__param_1,
	.param .u64 _Z14strided_accessPfmmS__param_2,
	.param .u64 .ptr .align 1 _Z14strided_accessPfmmS__param_3
)
{
	.reg .pred 	%p<7>;
	.reg .b32 	%r<23>;
	.reg .b32 	%f<12>;
	.reg .b64 	%rd<59>;

	ld.param.u64 	%rd24, [_Z14strided_accessPfmmS__param_0];
	ld.param.u64 	%rd25, [_Z14strided_accessPfmmS__param_1];
	ld.param.u64 	%rd28, [_Z14strided_accessPfmmS__param_2];
	ld.param.u64 	%rd26, [_Z14strided_accessPfmmS__param_3];
	mov.u32 	%r5, %ctaid.x;
	mov.u32 	%r6, %ntid.x;
	mov.u32 	%r7, %tid.x;
	mad.lo.s32 	%r1, %r5, %r6, %r7;
	mov.u32 	%r8, %nctaid.x;
	mul.lo.s32 	%r9, %r8, %r6;
	cvt.s64.s32 	%rd29, %r1;
	cvt.s64.s32 	%rd30, %r9;
	add.s64 	%rd31, %rd30, %rd29;
	mul.lo.s64 	%rd1, %rd28, %rd31;
	mul.lo.s64 	%rd32, %rd28, %rd30;
	shl.b64 	%rd2, %rd32, 2;
	mul.wide.s32 	%rd33, %r9, 2;
	add.s64 	%rd34, %rd33, %rd29;
	mul.lo.s64 	%rd3, %rd28, %rd34;
	mul.wide.s32 	%rd35, %r9, 3;
	add.s64 	%rd36, %rd35, %rd29;
	mul.lo.s64 	%rd4, %rd28, %rd36;
	mul.lo.s64 	%rd5, %rd28, %rd29;
	mov.f32 	%f11, 0f00000000;
	mov.b32 	%r22, 0;
	mov.b64 	%rd54, 0;
	cvt.u32.u64 	%r10, %rd25;
$L__BB3_1:
	add.s64 	%rd7, %rd5, %rd54;
	or.b64  	%rd37, %rd7, %rd25;
	and.b64  	%rd38, %rd37, -4294967296;
	setp.ne.s64 	%p1, %rd38, 0;
	@%p1 bra 	$L__BB3_3;
	cvt.u32.u64 	%r11, %rd7;
	rem.u32 	%r12, %r11, %r10;
	cvt.u64.u32 	%rd55, %r12;
	bra.uni 	$L__BB3_4;
$L__BB3_3:
	rem.u64 	%rd55, %rd7, %rd25;
$L__BB3_4:
	shl.b64 	%rd40, %rd55, 2;
	add.s64 	%rd39, %rd24, %rd40;
	// begin inline asm
	ld.global.cg.f32 %f7, [%rd39];
	// end inline asm
	add.f32 	%f2, %f11, %f7;
	add.s64 	%rd11, %rd1, %rd54;
	or.b64  	%rd41, %rd11, %rd25;
	and.b64  	%rd42, %rd41, -4294967296;
	setp.ne.s64 	%p2, %rd42, 0;
	@%p2 bra 	$L__BB3_6;
	cvt.u32.u64 	%r14, %rd11;
	rem.u32 	%r15, %r14, %r10;
	cvt.u64.u32 	%rd56, %r15;
	bra.uni 	$L__BB3_7;
$L__BB3_6:
	rem.u64 	%rd56, %rd11, %rd25;
$L__BB3_7:
	shl.b64 	%rd44, %rd56, 2;
	add.s64 	%rd43, %rd24, %rd44;
	// begin inline asm
	ld.global.cg.f32 %f8, [%rd43];
	// end inline asm
	add.f32 	%f3, %f2, %f8;
	add.s64 	%rd15, %rd3, %rd54;
	or.b64  	%rd45, %rd15, %rd25;
	and.b64  	%rd46, %rd45, -4294967296;
	setp.ne.s64 	%p3, %rd46, 0;
	@%p3 bra 	$L__BB3_9;
	cvt.u32.u64 	%r17, %rd15;
	rem.u32 	%r18, %r17, %r10;
	cvt.u64.u32 	%rd57, %r18;
	bra.uni 	$L__BB3_10;
$L__BB3_9:
	rem.u64 	%rd57, %rd15, %rd25;
$L__BB3_10:
	shl.b64 	%rd48, %rd57, 2;
	add.s64 	%rd47, %rd24, %rd48;
	// begin inline asm
	ld.global.cg.f32 %f9, [%rd47];
	// end inline asm
	add.f32 	%f4, %f3, %f9;
	add.s64 	%rd19, %rd4, %rd54;
	or.b64  	%rd49, %rd19, %rd25;
	and.b64  	%rd50, %rd49, -4294967296;
	setp.ne.s64 	%p4, %rd50, 0;
	@%p4 bra 	$L__BB3_12;
	cvt.u32.u64 	%r20, %rd19;
	rem.u32 	%r21, %r20, %r10;
	cvt.u64.u32 	%rd58, %r21;
	bra.uni 	$L__BB3_13;
$L__BB3_12:
	rem.u64 	%rd58, %rd19, %rd25;
$L__BB3_13:
	shl.b64 	%rd52, %rd58, 2;
	add.s64 	%rd51, %rd24, %rd52;
	// begin inline asm
	ld.global.cg.f32 %f10, [%rd51];
	// end inline asm
	add.f32 	%f11, %f4, %f10;
	add.s32 	%r22, %r22, 4;
	add.s64 	%rd54, %rd54, %rd2;
	setp.ne.s32 	%p5, %r22, 500;
	@%p5 bra 	$L__BB3_1;
	setp.ne.s32 	%p6, %r1, 0;
	@%p6 bra 	$L__BB3_16;
	cvta.to.global.u64 	%rd53, %rd26;
	st.global.f32 	[%rd53], %f11;
$L__BB3_16:
	ret;

}
	// .globl	_Z13random_accessPfmjS_
.visible .entry _Z13random_accessPfmjS_(
	.param .u64 .ptr .align 1 _Z13random_accessPfmjS__param_0,
	.param .u64 _Z13random_accessPfmjS__param_1,
	.param .u32 _Z13random_accessPfmjS__param_2,
	.param .u64 .ptr .align 1 _Z13random_accessPfmjS__param_3
)
{
	.reg .pred 	%p<7>;
	.reg .b32 	%r<23>;
	.reg .b32 	%f<12>;
	.reg .b64 	%rd<50>;

	ld.param.u64 	%rd23, [_Z13random_accessPfmjS__param_0];
	ld.param.u64 	%rd24, [_Z13random_accessPfmjS__param_1];
	ld.param.u64 	%rd25, [_Z13random_accessPfmjS__param_3];
	mov.u32 	%r5, %ctaid.x;
	mov.u32 	%r6, %ntid.x;
	mov.u32 	%r7, %tid.x;
	mad.lo.s32 	%r1, %r5, %r6, %r7;
	mov.u32 	%r8, %nctaid.x;
	mul.lo.s32 	%r9, %r8, %r6;
	cvt.s64.s32 	%rd26, %r1;
	cvt.s64.s32 	%rd27, %r9;
	mul.lo.s64 	%rd1, %rd27, 2654435761;
	mul.lo.s64 	%rd45, %rd26, 2654435761;
	mul.lo.s64 	%rd3, %rd27, 10617743044;
	mul.lo.s64 	%rd4, %rd27, 5308871522;
	mul.lo.s64 	%rd5, %rd27, 7963307283;
	mov.f32 	%f11, 0f00000000;
	mov.b32 	%r22, 0;
	cvt.u32.u64 	%r10, %rd24;
$L__BB4_1:
	or.b64  	%rd28, %rd45, %rd24;
	and.b64  	%rd29, %rd28, -4294967296;
	setp.ne.s64 	%p1, %rd29, 0;
	@%p1 bra 	$L__BB4_3;
	cvt.u32.u64 	%r11, %rd45;
	rem.u32 	%r12, %r11, %r10;
	cvt.u64.u32 	%rd46, %r12;
	bra.uni 	$L__BB4_4;
$L__BB4_3:
	rem.u64 	%rd46, %rd45, %rd24;
$L__BB4_4:
	shl.b64 	%rd31, %rd46, 2;
	add.s64 	%rd30, %rd23, %rd31;
	// begin inline asm
	ld.global.cg.f32 %f7, [%rd30];
	// end inline asm
	add.f32 	%f2, %f11, %f7;
	add.s64 	%rd10, %rd1, %rd45;
	or.b64  	%rd32, %rd10, %rd24;
	and.b64  	%rd33, %rd32, -4294967296;
	setp.ne.s64 	%p2, %rd33, 0;
	@%p2 bra 	$L__BB4_6;
	cvt.u32.u64 	%r14, %rd10;
	rem.u32 	%r15, %r14, %r10;
	cvt.u64.u32 	%rd47, %r15;
	bra.uni 	$L__BB4_7;
$L__BB4_6:
	rem.u64 	%rd47, %rd10, %rd24;
$L__BB4_7:
	shl.b64 	%rd35, %rd47, 2;
	add.s64 	%rd34, %rd23, %rd35;
	// begin inline asm
	ld.global.cg.f32 %f8, [%rd34];
	// end inline asm
	add.f32 	%f3, %f2, %f8;
	add.s64 	%rd14, %rd4, %rd45;
	or.b64  	%rd36, %rd14, %rd24;
	and.b64  	%rd37, %rd36, -4294967296;
	setp.ne.s64 	%p3, %rd37, 0;
	@%p3 bra 	$L__BB4_9;
	cvt.u32.u64 	%r17, %rd14;
	rem.u32 	%r18, %r17, %r10;
	cvt.u64.u32 	%rd48, %r18;
	bra.uni 	$L__BB4_10;
$L__BB4_9:
	rem.u64 	%rd48, %rd14, %rd24;
$L__BB4_10:
	shl.b64 	%rd39, %rd48, 2;
	add.s64 	%rd38, %rd23, %rd39;
	// begin inline asm
	ld.global.cg.f32 %f9, [%rd38];
	// end inline asm
	add.f32 	%f4, %f3, %f9;
	add.s64 	%rd18, %rd5, %rd45;
	or.b64  	%rd40, %rd18, %rd24;
	and.b64  	%rd41, %rd40, -4294967296;
	setp.ne.s64 	%p4, %rd41, 0;
	@%p4 bra 	$L__BB4_12;
	cvt.u32.u64 	%r20, %rd18;
	rem.u32 	%r21, %r20, %r10;
	cvt.u64.u32 	%rd49, %r21;
	bra.uni 	$L__BB4_13;
$L__BB4_12:
	rem.u64 	%rd49, %rd18, %rd24;
$L__BB4_13:
	shl.b64 	%rd43, %rd49, 2;
	add.s64 	%rd42, %rd23, %rd43;
	// begin inline asm
	ld.global.cg.f32 %f10, [%rd42];
	// end inline asm
	add.f32 	%f11, %f4, %f10;
	add.s32 	%r22, %r22, 4;
	add.s64 	%rd45, %rd45, %rd3;
	setp.ne.s32 	%p5, %r22, 500;
	@%p5 bra 	$L__BB4_1;
	setp.ne.s32 	%p6, %r1, 0;
	@%p6 bra 	$L__BB4_16;
	cvta.to.global.u64 	%rd44, %rd25;
	st.global.f32 	[%rd44], %f11;
$L__BB4_16:
	ret;

}
	// .globl	_Z17effective_l2_testPfmiS_
.visible .entry _Z17effective_l2_testPfmiS_(
	.param .u64 .ptr .align 1 _Z17effective_l2_testPfmiS__param_0,
	.param .u64 _Z17effective_l2_testPfmiS__param_1,
	.param .u32 _Z17effective_l2_testPfmiS__param_2,
	.param .u64 .ptr .align 1 _Z17effective_l2_testPfmiS__param_3
)
{
	.reg .pred 	%p<6>;
	.reg .b32 	%r<12>;
	.reg .b32 	%f<13>;
	.reg .b64 	%rd<12>;

	ld.param.u64 	%rd5, [_Z17effective_l2_testPfmiS__param_0];
	ld.param.u64 	%rd6, [_Z17effective_l2_testPfmiS__param_1];
	ld.param.u32 	%r5, [_Z17effective_l2_testPfmiS__param_2];
	ld.param.u64 	%rd7, [_Z17effective_l2_testPfmiS__param_3];
	mov.u32 	%r6, %ctaid.x;
	mov.u32 	%r1, %ntid.x;
	mov.u32 	%r7, %tid.x;
	mad.lo.s32 	%r2, %r6, %r1, %r7;
	setp.lt.s32 	%p1, %r5, 1;
	mov.f32 	%f11, 0f00000000;
	@%p1 bra 	$L__BB5_6;
	cvt.s64.s32 	%rd1, %r2;
	mov.u32 	%r9, %nctaid.x;
	mul.lo.s32 	%r10, %r9, %r1;
	cvt.s64.s32 	%rd2, %r10;
	mov.f32 	%f11, 0f00000000;
	mov.b32 	%r11, 0;
$L__BB5_2:
	setp.le.u64 	%p2, %rd6, %rd1;
	@%p2 bra 	$L__BB5_5;
	mov.u64 	%rd11, %rd1;
$L__BB5_4:
	shl.b64 	%rd9, %rd11, 2;
	add.s64 	%rd8, %rd5, %rd9;
	// begin inline asm
	ld.global.cg.f32 %f8, [%rd8];
	// end inline asm
	add.f32 	%f11, %f11, %f8;
	add.s64 	%rd11, %rd11, %rd2;
	setp.lt.u64 	%p3, %rd11, %rd6;
	@%p3 bra 	$L__BB5_4;
$L__BB5_5:
	add.s32 	%r11, %r11, 1;
	setp.ne.s32 	%p4, %r11, %r5;
	@%p4 bra 	$L__BB5_2;
$L__BB5_6:
	setp.ne.s32 	%p5, %r2, 0;
	@%p5 bra 	$L__BB5_8;
	cvta.to.global.u64 	%rd10, %rd7;
	st.global.f32 	[%rd10], %f11;
$L__BB5_8:
	ret;

}
	// .globl	_Z20single_buffer_accessPfmS_
.visible .entry _Z20single_buffer_accessPfmS_(
	.param .u64 .ptr .align 1 _Z20single_buffer_accessPfmS__param_0,
	.param .u64 _Z20single_buffer_accessPfmS__param_1,
	.param .u64 .ptr .align 1 _Z20single_buffer_accessPfmS__param_2
)
{
	.reg .pred 	%p<3>;
	.reg .b32 	%r<9>;
	.reg .b32 	%f<3>;
	.reg .b64 	%rd<14>;

	ld.param.u64 	%rd5, [_Z20single_buffer_accessPfmS__param_0];
	ld.param.u64 	%rd6, [_Z20single_buffer_accessPfmS__param_1];
	ld.param.u64 	%rd7, [_Z20single_buffer_accessPfmS__param_2];
	mov.u32 	%r1, %ctaid.x;
	mov.u32 	%r2, %ntid.x;
	mov.u32 	%r3, %tid.x;
	mad.lo.s32 	%r4, %r1, %r2, %r3;
	cvt.s64.s32 	%rd1, %r4;
	or.b64  	%rd8, %rd1, %rd6;
	and.b64  	%rd9, %rd8, -4294967296;
	setp.ne.s64 	%p1, %rd9, 0;
	@%p1 bra 	$L__BB6_2;
	cvt.u32.u64 	%r5, %rd6;
	cvt.u32.u64 	%r6, %rd1;
	rem.u32 	%r7, %r6, %r5;
	cvt.u64.u32 	%rd13, %r7;
	bra.uni 	$L__BB6_3;
$L__BB6_2:
	rem.u64 	%rd13, %rd1, %rd6;
$L__BB6_3:
	cvt.u32.u64 	%r8, %rd1;
	shl.b64 	%rd11, %rd13, 2;
	add.s64 	%rd10, %rd5, %rd11;
	// begin inline asm
	ld.global.cg.f32 %f2, [%rd10];
	// end inline asm
	setp.ne.s32 	%p2, %r8, 0;
	@%p2 bra 	$L__BB6_5;
	cvta.to.global.u64 	%rd12, %rd7;
	st.global.f32 	[%rd12], %f2;
$L__BB6_5:
	ret;

}
	// .globl	_Z18dual_buffer_accessPfS_mS_
.visible .entry _Z18dual_buffer_accessPfS_mS_(
	.param .u64 .ptr .align 1 _Z18dual_buffer_accessPfS_mS__param_0,
	.param .u64 .ptr .align 1 _Z18dual_buffer_accessPfS_mS__param_1,
	.param .u64 _Z18dual_buffer_accessPfS_mS__param_2,
	.param .u64 .ptr .align 1 _Z18dual_buffer_accessPfS_mS__param_3
)
{
	.reg .pred 	%p<3>;
	.reg .b32 	%r<9>;
	.reg .b32 	%f<4>;
	.reg .b64 	%rd<16>;

	ld.param.u64 	%rd5, [_Z18dual_buffer_accessPfS_mS__param_0];
	ld.param.u64 	%rd6, [_Z18dual_buffer_accessPfS_mS__param_1];
	ld.param.u64 	%rd7, [_Z18dual_buffer_accessPfS_mS__param_2];
	ld.param.u64 	%rd8, [_Z18dual_buffer_accessPfS_mS__param_3];
	mov.u32 	%r1, %ctaid.x;
	mov.u32 	%r2, %ntid.x;
	mov.u32 	%r3, %tid.x;
	mad.lo.s32 	%r4, %r1, %r2, %r3;
	cvt.s64.s32 	%rd1, %r4;
	or.b64  	%rd9, %rd1, %rd7;
	and.b64  	%rd10, %rd9, -4294967296;
	setp.ne.s64 	%p1, %rd10, 0;
	@%p1 bra 	$L__BB7_2;
	cvt.u32.u64 	%r5, %rd7;
	cvt.u32.u64 	%r6, %rd1;
	rem.u32 	%r7, %r6, %r5;
	cvt.u64.u32 	%rd15, %r7;
	bra.uni 	$L__BB7_3;
$L__BB7_2:
	rem.u64 	%rd15, %rd1, %rd7;
$L__BB7_3:
	cvt.u32.u64 	%r8, %rd1;
	shl.b64 	%rd13, %rd15, 2;
	add.s64 	%rd11, %rd5, %rd13;
	// begin inline asm
	ld.global.cg.f32 %f2, [%rd11];
	// end inline asm
	add.s64 	%rd12, %rd6, %rd13;
	// begin inline asm
	ld.global.cg.f32 %f3, [%rd12];
	// end inline asm
	add.f32 	%f1, %f2, %f3;
	setp.ne.s32 	%p2, %r8, 0;
	@%p2 bra 	$L__BB7_5;
	cvta.to.global.u64 	%rd14, %rd8;
	st.global.f32 	[%rd14], %f1;
$L__BB7_5:
	ret;

}
	// .globl	_Z20triple_buffer_accessPfS_S_mS_
.visible .entry _Z20triple_buffer_accessPfS_S_mS_(
	.param .u64 .ptr .align 1 _Z20triple_buffer_accessPfS_S_mS__param_0,
	.param .u64 .ptr .align 1 _Z20triple_buffer_accessPfS_S_mS__param_1,
	.param .u64 .ptr .align 1 _Z20triple_buffer_accessPfS_S_mS__param_2,
	.param .u64 _Z20triple_buffer_accessPfS_S_mS__param_3,
	.param .u64 .ptr .align 1 _Z20triple_buffer_accessPfS_S_mS__param_4
)
{
	.reg .pred 	%p<3>;
	.reg .b32 	%r<9>;
	.reg .b32 	%f<6>;
	.reg .b64 	%rd<18>;

	ld.param.u64 	%rd5, [_Z20triple_buffer_accessPfS_S_mS__param_0];
	ld.param.u64 	%rd6, [_Z20triple_buffer_accessPfS_S_mS__param_1];
	ld.param.u64 	%rd7, [_Z20triple_buffer_accessPfS_S_mS__param_2];
	ld.param.u64 	%rd8, [_Z20triple_buffer_accessPfS_S_mS__param_3];
	ld.param.u64 	%rd9, [_Z20triple_buffer_accessPfS_S_mS__param_4];
	mov.u32 	%r1, %ctaid.x;
	mov.u32 	%r2, %ntid.x;
	mov.u32 	%r3, %tid.x;
	mad.lo.s32 	%r4, %r1, %r2, %r3;
	cvt.s64.s32 	%rd1, %r4;
	or.b64  	%rd10, %rd1, %rd8;
	and.b64  	%rd11, %rd10, -4294967296;
	setp.ne.s64 	%p1, %rd11, 0;
	@%p1 bra 	$L__BB8_2;
	cvt.u32.u64 	%r5, %rd8;
	cvt.u32.u64 	%r6, %rd1;
	rem.u32 	%r7, %r6, %r5;
	cvt.u64.u32 	%rd17, %r7;
	bra.uni 	$L__BB8_3;
$L__BB8_2:
	rem.u64 	%rd17, %rd1, %rd8;
$L__BB8_3:
	cvt.u32.u64 	%r8, %rd1;
	shl.b64 	%rd15, %rd17, 2;
	add.s64 	%rd12, %rd5, %rd15;
	// begin inline asm
	ld.global.cg.f32 %f2, [%rd12];
	// end inline asm
	add.s64 	%rd13, %rd6, %rd15;
	// begin inline asm
	ld.global.cg.f32 %f3, [%rd13];
	// end inline asm
	add.f32 	%f5, %f2, %f3;
	add.s64 	%rd14, %rd7, %rd15;
	// begin inline asm
	ld.global.cg.f32 %f4, [%rd14];
	// end inline asm
	add.f32 	%f1, %f5, %f4;
	setp.ne.s32 	%p2, %r8, 0;
	@%p2 bra 	$L__BB8_5;
	cvta.to.global.u64 	%rd16, %rd9;
	st.global.f32 	[%rd16], %f1;
$L__BB8_5:
	ret;

}
	// .globl	_Z18quad_buffer_accessPfS_S_S_mS_
.visible .entry _Z18quad_buffer_accessPfS_S_S_mS_(
	.param .u64 .ptr .align 1 _Z18quad_buffer_accessPfS_S_S_mS__param_0,
	.param .u64 .ptr .align 1 _Z18quad_buffer_accessPfS_S_S_mS__param_1,
	.param .u64 .ptr .align 1 _Z18quad_buffer_accessPfS_S_S_mS__param_2,
	.param .u64 .ptr .align 1 _Z18quad_buffer_accessPfS_S_S_mS__param_3,
	.param .u64 _Z18quad_buffer_accessPfS_S_S_mS__param_4,
	.param .u64 .ptr .align 1 _Z18quad_buffer_accessPfS_S_S_mS__param_5
)
{
	.reg .pred 	%p<3>;
	.reg .b32 	%r<9>;
	.reg .b32 	%f<8>;
	.reg .b64 	%rd<20>;

	ld.param.u64 	%rd5, [_Z18quad_buffer_accessPfS_S_S_mS__param_0];
	ld.param.u64 	%rd6, [_Z18quad_buffer_accessPfS_S_S_mS__param_1];
	ld.param.u64 	%rd7, [_Z18quad_buffer_accessPfS_S_S_mS__param_2];
	ld.param.u64 	%rd8, [_Z18quad_buffer_accessPfS_S_S_mS__param_3];
	ld.param.u64 	%rd9, [_Z18quad_buffer_accessPfS_S_S_mS__param_4];
	ld.param.u64 	%rd10, [_Z18quad_buffer_accessPfS_S_S_mS__param_5];
	mov.u32 	%r1, %ctaid.x;
	mov.u32 	%r2, %ntid.x;
	mov.u32 	%r3, %tid.x;
	mad.lo.s32 	%r4, %r1, %r2, %r3;
	cvt.s64.s32 	%rd1, %r4;
	or.b64  	%rd11, %rd1, %rd9;
	and.b64  	%rd12, %rd11, -4294967296;
	setp.ne.s64 	%p1, %rd12, 0;
	@%p1 bra 	$L__BB9_2;
	cvt.u32.u64 	%r5, %rd9;
	cvt.u32.u64 	%r6, %rd1;
	rem.u32 	%r7, %r6, %r5;
	cvt.u64.u32 	%rd19, %r7;
	bra.uni 	$L__BB9_3;
$L__BB9_2:
	rem.u64 	%rd19, %rd1, %rd9;
$L__BB9_3:
	cvt.u32.u64 	%r8, %rd1;
	shl.b64 	%rd17, %rd19, 2;
	add.s64 	%rd13, %rd5, %rd17;
	// begin inline asm
	ld.global.cg.f32 %f2, [%rd13];
	// end inline asm
	add.s64 	%rd14, %rd6, %rd17;
	// begin inline asm
	ld.global.cg.f32 %f3, [%rd14];
	// end inline asm
	add.f32 	%f6, %f2, %f3;
	add.s64 	%rd15, %rd7, %rd17;
	// begin inline asm
	ld.global.cg.f32 %f4, [%rd15];
	// end inline asm
	add.f32 	%f7, %f6, %f4;
	add.s64 	%rd16, %rd8, %rd17;
	// begin inline asm
	ld.global.cg.f32 %f5, [%rd16];
	// end inline asm
	add.f32 	%f1, %f7, %f5;
	setp.ne.s32 	%p2, %r8, 0;
	@%p2 bra 	$L__BB9_5;
	cvta.to.global.u64 	%rd18, %rd10;
	st.global.f32 	[%rd18], %f1;
$L__BB9_5:
	ret;

}
	// .globl	_Z15bandwidth_localPfmS_
.visible .entry _Z15bandwidth_localPfmS_(
	.param .u64 .ptr .align 1 _Z15bandwidth_localPfmS__param_0,
	.param .u64 _Z15bandwidth_localPfmS__param_1,
	.param .u64 .ptr .align 1 _Z15bandwidth_localPfmS__param_2
)
{
	.reg .pred 	%p<4>;
	.reg .b32 	%r<8>;
	.reg .b32 	%f<9>;
	.reg .b64 	%rd<12>;

	ld.param.u64 	%rd5, [_Z15bandwidth_localPfmS__param_0];
	ld.param.u64 	%rd6, [_Z15bandwidth_localPfmS__param_1];
	ld.param.u64 	%rd7, [_Z15bandwidth_localPfmS__param_2];
	mov.u32 	%r2, %ctaid.x;
	mov.u32 	%r1, %ntid.x;
	mov.u32 	%r3, %tid.x;
	mad.lo.s32 	%r4, %r2, %r1, %r3;
	cvt.s64.s32 	%rd1, %r4;
	setp.le.u64 	%p1, %rd6, %rd1;
	mov.f32 	%f8, 0f00000000;
	@%p1 bra 	$L__BB10_3;
	mov.u32 	%r5, %nctaid.x;
	mul.lo.s32 	%r6, %r5, %r1;
	cvt.s64.s32 	%rd2, %r6;
	mov.f32 	%f8, 0f00000000;
	mov.u64 	%rd11, %rd1;
$L__BB10_2:
	shl.b64 	%rd9, %rd11, 2;
	add.s64 	%rd8, %rd5, %rd9;
	// begin inline asm
	ld.global.cg.f32 %f6, [%rd8];
	// end inline asm
	add.f32 	%f8, %f8, %f6;
	add.s64 	%rd11, %rd11, %rd2;
	setp.lt.u64 	%p2, %rd11, %rd6;
	@%p2 bra 	$L__BB10_2;
$L__BB10_3:
	cvt.u32.u64 	%r7, %rd1;
	setp.ne.s32 	%p3, %r7, 0;
	@%p3 bra 	$L__BB10_5;
	cvta.to.global.u64 	%rd10, %rd7;
	st.global.f32 	[%rd10], %f8;
$L__BB10_5:
	ret;

}
	// .globl	_Z22bandwidth_cross_regionPfmmS_
.visible .entry _Z22bandwidth_cross_regionPfmmS_(
	.param .u64 .ptr .align 1 _Z22bandwidth_cross_regionPfmmS__param_0,
	.param .u64 _Z22bandwidth_cross_regionPfmmS__param_1,
	.param .u64 _Z22bandwidth_cross_regionPfmmS__param_2,
	.param .u64 .ptr .align 1 _Z22bandwidth_cross_regionPfmmS__param_3
)
{
	.reg .pred 	%p<7>;
	.reg .b32 	%r<23>;
	.reg .b32 	%f<12>;
	.reg .b64 	%rd<59>;

	ld.param.u64 	%rd24, [_Z22bandwidth_cross_regionPfmmS__param_0];
	ld.param.u64 	%rd25, [_Z22bandwidth_cross_regionPfmmS__param_1];
	ld.param.u64 	%rd28, [_Z22bandwidth_cross_regionPfmmS__param_2];
	ld.param.u64 	%rd26, [_Z22bandwidth_cross_regionPfmmS__param_3];
	mov.u32 	%r5, %ctaid.x;
	mov.u32 	%r6, %ntid.x;
	mov.u32 	%r7, %tid.x;
	mad.lo.s32 	%r1, %r5, %r6, %r7;
	mov.u32 	%r8, %nctaid.x;
	mul.lo.s32 	%r9, %r8, %r6;
	cvt.s64.s32 	%rd29, %r1;
	cvt.s64.s32 	%rd30, %r9;
	add.s64 	%rd31, %rd30, %rd29;
	mul.lo.s64 	%rd1, %rd28, %rd31;
	mul.lo.s64 	%rd32, %rd28, %rd30;
	shl.b64 	%rd2, %rd32, 2;
	mul.wide.s32 	%rd33, %r9, 2;
	add.s64 	%rd34, %rd33, %rd29;
	mul.lo.s64 	%rd3, %rd28, %rd34;
	mul.wide.s32 	%rd35, %r9, 3;
	add.s64 	%rd36, %rd35, %rd29;
	mul.lo.s64 	%rd4, %rd28, %rd36;
	mul.lo.s64 	%rd5, %rd28, %rd29;
	mov.f32 	%f11, 0f00000000;
	mov.b32 	%r22, 0;
	mov.b64 	%rd54, 0;
	cvt.u32.u64 	%r10, %rd25;
$L__BB11_1:
	add.s64 	%rd7, %rd5, %rd54;
	or.b64  	%rd37, %rd7, %rd25;
	and.b64  	%rd38, %rd37, -4294967296;
	setp.ne.s64 	%p1, %rd38, 0;
	@%p1 bra 	$L__BB11_3;
	cvt.u32.u64 	%r11, %rd7;
	rem.u32 	%r12, %r11, %r10;
	cvt.u64.u32 	%rd55, %r12;
	bra.uni 	$L__BB11_4;
$L__BB11_3:
	rem.u64 	%rd55, %rd7, %rd25;
$L__BB11_4:
	shl.b64 	%rd40, %rd55, 2;
	add.s64 	%rd39, %rd24, %rd40;
	// begin inline asm
	ld.global.cg.f32 %f7, [%rd39];
	// end inline asm
	add.f32 	%f2, %f11, %f7;
	add.s64 	%rd11, %rd1, %rd54;
	or.b64  	%rd41, %rd11, %rd25;
	and.b64  	%rd42, %rd41, -4294967296;
	setp.ne.s64 	%p2, %rd42, 0;
	@%p2 bra 	$L__BB11_6;
	cvt.u32.u64 	%r14, %rd11;
	rem.u32 	%r15, %r14, %r10;
	cvt.u64.u32 	%rd56, %r15;
	bra.uni 	$L__BB11_7;
$L__BB11_6:
	rem.u64 	%rd56, %rd11, %rd25;
$L__BB11_7:
	shl.b64 	%rd44, %rd56, 2;
	add.s64 	%rd43, %rd24, %rd44;
	// begin inline asm
	ld.global.cg.f32 %f8, [%rd43];
	// end inline asm
	add.f32 	%f3, %f2, %f8;
	add.s64 	%rd15, %rd3, %rd54;
	or.b64  	%rd45, %rd15, %rd25;
	and.b64  	%rd46, %rd45, -4294967296;
	setp.ne.s64 	%p3, %rd46, 0;
	@%p3 bra 	$L__BB11_9;
	cvt.u32.u64 	%r17, %rd15;
	rem.u32 	%r18, %r17, %r10;
	cvt.u64.u32 	%rd57, %r18;
	bra.uni 	$L__BB11_10;
$L__BB11_9:
	rem.u64 	%rd57, %rd15, %rd25;
$L__BB11_10:
	shl.b64 	%rd48, %rd57, 2;
	add.s64 	%rd47, %rd24, %rd48;
	// begin inline asm
	ld.global.cg.f32 %f9, [%rd47];
	// end inline asm
	add.f32 	%f4, %f3, %f9;
	add.s64 	%rd19, %rd4, %rd54;
	or.b64  	%rd49, %rd19, %rd25;
	and.b64  	%rd50, %rd49, -4294967296;
	setp.ne.s64 	%p4, %rd50, 0;
	@%p4 bra 	$L__BB11_12;
	cvt.u32.u64 	%r20, %rd19;
	rem.u32 	%r21, %r20, %r10;
	cvt.u64.u32 	%rd58, %r21;
	bra.uni 	$L__BB11_13;
$L__BB11_12:
	rem.u64 	%rd58, %rd19, %rd25;
$L__BB11_13:
	shl.b64 	%rd52, %rd58, 2;
	add.s64 	%rd51, %rd24, %rd52;
	// begin inline asm
	ld.global.cg.f32 %f10, [%rd51];
	// end inline asm
	add.f32 	%f11, %f4, %f10;
	add.s32 	%r22, %r22, 4;
	add.s64 	%rd54, %rd54, %rd2;
	setp.ne.s32 	%p5, %r22, 500;
	@%p5 bra 	$L__BB11_1;
	setp.ne.s32 	%p6, %r1, 0;
	@%p6 bra 	$L__BB11_16;
	cvta.to.global.u64 	%rd53, %rd26;
	st.global.f32 	[%rd53], %f11;
$L__BB11_16:
	ret;

}
	// .globl	_Z21bandwidth_stress_testPfmS_
.visible .entry _Z21bandwidth_stress_testPfmS_(
	.param .u64 .ptr .align 1 _Z21bandwidth_stress_testPfmS__param_0,
	.param .u64 _Z21bandwidth_stress_testPfmS__param_1,
	.param .u64 .ptr .align 1 _Z21bandwidth_stress_testPfmS__param_2
)
{
	.reg .pred 	%p<7>;
	.reg .b32 	%r<23>;
	.reg .b32 	%f<12>;
	.reg .b64 	%rd<50>;

	ld.param.u64 	%rd23, [_Z21bandwidth_stress_testPfmS__param_0];
	ld.param.u64 	%rd24, [_Z21bandwidth_stress_testPfmS__param_1];
	ld.param.u64 	%rd25, [_Z21bandwidth_stress_testPfmS__param_2];
	mov.u32 	%r5, %ctaid.x;
	mov.u32 	%r6, %ntid.x;
	mov.u32 	%r7, %tid.x;
	mad.lo.s32 	%r1, %r5, %r6, %r7;
	mov.u32 	%r8, %nctaid.x;
	mul.lo.s32 	%r9, %r8, %r6;
	cvt.s64.s32 	%rd26, %r1;
	cvt.s64.s32 	%rd27, %r9;
	mul.lo.s64 	%rd1, %rd27, 2654435761;
	mul.lo.s64 	%rd45, %rd26, 2654435761;
	mul.lo.s64 	%rd3, %rd27, 10617743044;
	mul.lo.s64 	%rd4, %rd27, 5308871522;
	mul.lo.s64 	%rd5, %rd27, 7963307283;
	mov.f32 	%f11, 0f00000000;
	mov.b32 	%r22, 0;
	cvt.u32.u64 	%r10, %rd24;
$L__BB12_1:
	or.b64  	%rd28, %rd45, %rd24;
	and.b64  	%rd29, %rd28, -4294967296;
	setp.ne.s64 	%p1, %rd29, 0;
	@%p1 bra 	$L__BB12_3;
	cvt.u32.u64 	%r11, %rd45;
	rem.u32 	%r12, %r11, %r10;
	cvt.u64.u32 	%rd46, %r12;
	bra.uni 	$L__BB12_4;
$L__BB12_3:
	rem.u64 	%rd46, %rd45, %rd24;
$L__BB12_4:
	shl.b64 	%rd31, %rd46, 2;
	add.s64 	%rd30, %rd23, %rd31;
	// begin inline asm
	ld.global.cg.f32 %f7, [%rd30];
	// end inline asm
	add.f32 	%f2, %f11, %f7;
	add.s64 	%rd10, %rd1, %rd45;
	or.b64  	%rd32, %rd10, %rd24;
	and.b64  	%rd33, %rd32, -4294967296;
	setp.ne.s64 	%p2, %rd33, 0;
	@%p2 bra 	$L__BB12_6;
	cvt.u32.u64 	%r14, %rd10;
	rem.u32 	%r15, %r14, %r10;
	cvt.u64.u32 	%rd47, %r15;
	bra.uni 	$L__BB12_7;
$L__BB12_6:
	rem.u64 	%rd47, %rd10, %rd24;
$L__BB12_7:
	shl.b64 	%rd35, %rd47, 2;
	add.s64 	%rd34, %rd23, %rd35;
	// begin inline asm
	ld.global.cg.f32 %f8, [%rd34];
	// end inline asm
	add.f32 	%f3, %f2, %f8;
	add.s64 	%rd14, %rd4, %rd45;
	or.b64  	%rd36, %rd14, %rd24;
	and.b64  	%rd37, %rd36, -4294967296;
	setp.ne.s64 	%p3, %rd37, 0;
	@%p3 bra 	$L__BB12_9;
	cvt.u32.u64 	%r17, %rd14;
	rem.u32 	%r18, %r17, %r10;
	cvt.u64.u32 	%rd48, %r18;
	bra.uni 	$L__BB12_10;
$L__BB12_9:
	rem.u64 	%rd48, %rd14, %rd24;
$L__BB12_10:
	shl.b64 	%rd39, %rd48, 2;
	add.s64 	%rd38, %rd23, %rd39;
	// begin inline asm
	ld.global.cg.f32 %f9, [%rd38];
	// end inline asm
	add.f32 	%f4, %f3, %f9;
	add.s64 	%rd18, %rd5, %rd45;
	or.b64  	%rd40, %rd18, %rd24;
	and.b64  	%rd41, %rd40, -4294967296;
	setp.ne.s64 	%p4, %rd41, 0;
	@%p4 bra 	$L__BB12_12;
	cvt.u32.u64 	%r20, %rd18;
	rem.u32 	%r21, %r20, %r10;
	cvt.u64.u32 	%rd49, %r21;
	bra.uni 	$L__BB12_13;
$L__BB12_12:
	rem.u64 	%rd49, %rd18, %rd24;
$L__BB12_13:
	shl.b64 	%rd43, %rd49, 2;
	add.s64 	%rd42, %rd23, %rd43;
	// begin inline asm
	ld.global.cg.f32 %f10, [%rd42];
	// end inline asm
	add.f32 	%f11, %f4, %f10;
	add.s32 	%r22, %r22, 4;
	add.s64 	%rd45, %rd45, %rd3;
	setp.ne.s32 	%p5, %r22, 500;
	@%p5 bra 	$L__BB12_1;
	setp.ne.s32 	%p6, %r1, 0;
	@%p6 bra 	$L__BB12_16;
	cvta.to.global.u64 	%rd44, %rd25;
	st.global.f32 	[%rd44], %f11;
$L__BB12_16:
	ret;

}
	// .globl	_Z20compare_local_accessPfS_mi
.visible .entry _Z20compare_local_accessPfS_mi(
	.param .u64 .ptr .align 1 _Z20compare_local_accessPfS_mi_param_0,
	.param .u64 .ptr .align 1 _Z20compare_local_accessPfS_mi_param_1,
	.param .u64 _Z20compare_local_accessPfS_mi_param_2,
	.param .u32 _Z20compare_local_accessPfS_mi_param_3
)
{
	.reg .pred 	%p<11>;
	.reg .b32 	%r<15>;
	.reg .b32 	%f<30>;
	.reg .b64 	%rd<42>;

	ld.param.u64 	%rd20, [_Z20compare_local_accessPfS_mi_param_0];
	ld.param.u64 	%rd21, [_Z20compare_local_accessPfS_mi_param_1];
	ld.param.u64 	%rd22, [_Z20compare_local_accessPfS_mi_param_2];
	ld.param.u32 	%r4, [_Z20compare_local_accessPfS_mi_param_3];
	mov.u32 	%r5, %ctaid.x;
	mov.u32 	%r6, %ntid.x;
	mov.u32 	%r7, %tid.x;
	mad.lo.s32 	%r1, %r5, %r6, %r7;
	mov.u32 	%r8, %nctaid.x;
	mul.lo.s32 	%r9, %r8, %r6;
	cvt.s64.s32 	%rd1, %r9;
	or.b64  	%rd23, %rd22, %rd1;
	and.b64  	%rd24, %rd23, -4294967296;
	setp.ne.s64 	%p1, %rd24, 0;
	@%p1 bra 	$L__BB13_2;
	cvt.u32.u64 	%r10, %rd1;
	cvt.u32.u64 	%r11, %rd22;
	div.u32 	%r12, %r11, %r10;
	cvt.u64.u32 	%rd38, %r12;
	bra.uni 	$L__BB13_3;
$L__BB13_2:
	div.u64 	%rd38, %rd22, %rd1;
$L__BB13_3:
	cvt.s64.s32 	%rd25, %r1;
	mul.lo.s64 	%rd5, %rd38, %rd25;
	add.s64 	%rd26, %rd5, %rd38;
	min.u64 	%rd6, %rd26, %rd22;
	setp.lt.s32 	%p2, %r4, 1;
	mov.f32 	%f28, 0f00000000;
	@%p2 bra 	$L__BB13_14;
	sub.s64 	%rd27, %rd6, %rd5;
	and.b64  	%rd7, %rd27, 3;
	shl.b64 	%rd28, %rd5, 2;
	add.s64 	%rd8, %rd20, %rd28;
	add.s64 	%rd9, %rd5, 1;
	add.s64 	%rd10, %rd5, 2;
	add.s64 	%rd11, %rd8, 8;
	sub.s64 	%rd12, %rd5, %rd6;
	mov.f32 	%f28, 0f00000000;
	mov.b32 	%r14, 0;
$L__BB13_5:
	setp.ge.u64 	%p3, %rd5, %rd6;
	@%p3 bra 	$L__BB13_13;
	setp.eq.s64 	%p4, %rd7, 0;
	mov.u64 	%rd39, %rd5;
	@%p4 bra 	$L__BB13_10;
	setp.eq.s64 	%p5, %rd7, 1;
	// begin inline asm
	ld.global.cg.f32 %f14, [%rd8];
	// end inline asm
	add.f32 	%f28, %f28, %f14;
	mov.u64 	%rd39, %rd9;
	@%p5 bra 	$L__BB13_10;
	setp.eq.s64 	%p6, %rd7, 2;
	add.s64 	%rd30, %rd8, 4;
	// begin inline asm
	ld.global.cg.f32 %f15, [%rd30];
	// end inline asm
	add.f32 	%f28, %f28, %f15;
	mov.u64 	%rd39, %rd10;
	@%p6 bra 	$L__BB13_10;
	add.s64 	%rd39, %rd5, 3;
	// begin inline asm
	ld.global.cg.f32 %f16, [%rd11];
	// end inline asm
	add.f32 	%f28, %f28, %f16;
$L__BB13_10:
	setp.gt.u64 	%p7, %rd12, -4;
	@%p7 bra 	$L__BB13_13;
	shl.b64 	%rd32, %rd39, 2;
	add.s64 	%rd40, %rd20, %rd32;
$L__BB13_12:
	// begin inline asm
	ld.global.cg.f32 %f17, [%rd40];
	// end inline asm
	add.f32 	%f21, %f28, %f17;
	add.s64 	%rd34, %rd40, 4;
	// begin inline asm
	ld.global.cg.f32 %f18, [%rd34];
	// end inline asm
	add.f32 	%f22, %f21, %f18;
	add.s64 	%rd35, %rd40, 8;
	// begin inline asm
	ld.global.cg.f32 %f19, [%rd35];
	// end inline asm
	add.f32 	%f23, %f22, %f19;
	add.s64 	%rd36, %rd40, 12;
	// begin inline asm
	ld.global.cg.f32 %f20, [%rd36];
	// end inline asm
	add.f32 	%f28, %f23, %f20;
	add.s64 	%rd39, %rd39, 4;
	add.s64 	%rd40, %rd40, 16;
	setp.lt.u64 	%p8, %rd39, %rd6;
	@%p8 bra 	$L__BB13_12;
$L__BB13_13:
	add.s32 	%r14, %r14, 1;
	setp.ne.s32 	%p9, %r14, %r4;
	@%p9 bra 	$L__BB13_5;
$L__BB13_14:
	setp.ne.s32 	%p10, %r1, 0;
	@%p10 bra 	$L__BB13_16;
	cvta.to.global.u64 	%rd37, %rd21;
	st.global.f32 	[%rd37], %f28;
$L__BB13_16:
	ret;

}
	// .globl	_Z23compare_cross_partitionPfS_mim
.visible .entry _Z23compare_cross_partitionPfS_mim(
	.param .u64 .ptr .align 1 _Z23compare_cross_partitionPfS_mim_param_0,
	.param .u64 .ptr .align 1 _Z23compare_cross_partitionPfS_mim_param_1,
	.param .u64 _Z23compare_cross_partitionPfS_mim_param_2,
	.param .u32 _Z23compare_cross_partitionPfS_mim_param_3,
	.param .u64 _Z23compare_cross_partitionPfS_mim_param_4
)
{
	.reg .pred 	%p<18>;
	.reg .b32 	%r<36>;
	.reg .b32 	%f<29>;
	.reg .b64 	%rd<93>;

	ld.param.u64 	%rd42, [_Z23compare_cross_partitionPfS_mim_param_0];
	ld.param.u64 	%rd44, [_Z23compare_cross_partitionPfS_mim_param_2];
	ld.param.u32 	%r4, [_Z23compare_cross_partitionPfS_mim_param_3];
	ld.param.u64 	%rd45, [_Z23compare_cross_partitionPfS_mim_param_4];
	mov.u32 	%r5, %ctaid.x;
	mov.u32 	%r6, %ntid.x;
	mov.u32 	%r7, %tid.x;
	mad.lo.s32 	%r1, %r5, %r6, %r7;
	mov.u32 	%r8, %nctaid.x;
	mul.lo.s32 	%r9, %r8, %r6;
	cvt.s64.s32 	%rd1, %r9;
	or.b64  	%rd46, %rd44, %rd1;
	and.b64  	%rd47, %rd46, -4294967296;
	setp.ne.s64 	%p1, %rd47, 0;
	@%p1 bra 	$L__BB14_2;
	cvt.u32.u64 	%r10, %rd1;
	cvt.u32.u64 	%r11, %rd44;
	div.u32 	%r12, %r11, %r10;
	cvt.u64.u32 	%rd82, %r12;
	bra.uni 	$L__BB14_3;
$L__BB14_2:
	div.u64 	%rd82, %rd44, %rd1;
$L__BB14_3:
	setp.lt.s32 	%p2, %r4, 1;
	mov.f32 	%f27, 0f00000000;
	@%p2 bra 	$L__BB14_34;
	max.u64 	%rd48, %rd82, 1;
	and.b64  	%rd5, %rd48, 3;
	and.b64  	%rd6, %rd48, -4;
	shl.b64 	%rd7, %rd45, 1;
	mul.lo.s64 	%rd8, %rd45, 3;
	mov.f32 	%f27, 0f00000000;
	mov.b32 	%r35, 0;
	cvt.u32.u64 	%r26, %rd44;
$L__BB14_5:
	setp.lt.u64 	%p3, %rd44, %rd1;
	@%p3 bra 	$L__BB14_33;
	cvt.s64.s32 	%rd83, %r1;
	setp.lt.u64 	%p4, %rd82, 4;
	mov.b64 	%rd89, 0;
	mov.u64 	%rd84, %rd6;
	@%p4 bra 	$L__BB14_20;
$L__BB14_7:
	or.b64  	%rd50, %rd83, %rd44;
	and.b64  	%rd51, %rd50, -4294967296;
	setp.ne.s64 	%p5, %rd51, 0;
	@%p5 bra 	$L__BB14_9;
	cvt.u32.u64 	%r15, %rd83;
	rem.u32 	%r16, %r15, %r26;
	cvt.u64.u32 	%rd85, %r16;
	bra.uni 	$L__BB14_10;
$L__BB14_9:
	rem.u64 	%rd85, %rd83, %rd44;
$L__BB14_10:
	shl.b64 	%rd53, %rd85, 2;
	add.s64 	%rd52, %rd42, %rd53;
	// begin inline asm
	ld.global.cg.f32 %f17, [%rd52];
	// end inline asm
	add.f32 	%f3, %f27, %f17;
	add.s64 	%rd15, %rd45, %rd83;
	or.b64  	%rd54, %rd15, %rd44;
	and.b64  	%rd55, %rd54, -4294967296;
	setp.ne.s64 	%p6, %rd55, 0;
	@%p6 bra 	$L__BB14_12;
	cvt.u32.u64 	%r18, %rd15;
	rem.u32 	%r19, %r18, %r26;
	cvt.u64.u32 	%rd86, %r19;
	bra.uni 	$L__BB14_13;
$L__BB14_12:
	rem.u64 	%rd86, %rd15, %rd44;
$L__BB14_13:
	shl.b64 	%rd57, %rd86, 2;
	add.s64 	%rd56, %rd42, %rd57;
	// begin inline asm
	ld.global.cg.f32 %f18, [%rd56];
	// end inline asm
	add.f32 	%f4, %f3, %f18;
	add.s64 	%rd19, %rd7, %rd83;
	or.b64  	%rd58, %rd19, %rd44;
	and.b64  	%rd59, %rd58, -4294967296;
	setp.ne.s64 	%p7, %rd59, 0;
	@%p7 bra 	$L__BB14_15;
	cvt.u32.u64 	%r21, %rd19;
	rem.u32 	%r22, %r21, %r26;
	cvt.u64.u32 	%rd87, %r22;
	bra.uni 	$L__BB14_16;
$L__BB14_15:
	rem.u64 	%rd87, %rd19, %rd44;
$L__BB14_16:
	shl.b64 	%rd61, %rd87, 2;
	add.s64 	%rd60, %rd42, %rd61;
	// begin inline asm
	ld.global.cg.f32 %f19, [%rd60];
	// end inline asm
	add.f32 	%f5, %f4, %f19;
	add.s64 	%rd23, %rd8, %rd83;
	or.b64  	%rd62, %rd23, %rd44;
	and.b64  	%rd63, %rd62, -4294967296;
	setp.ne.s64 	%p8, %rd63, 0;
	@%p8 bra 	$L__BB14_18;
	cvt.u32.u64 	%r24, %rd23;
	rem.u32 	%r25, %r24, %r26;
	cvt.u64.u32 	%rd88, %r25;
	bra.uni 	$L__BB14_19;
$L__BB14_18:
	rem.u64 	%rd88, %rd23, %rd44;
$L__BB14_19:
	shl.b64 	%rd65, %rd88, 2;
	add.s64 	%rd64, %rd42, %rd65;
	// begin inline asm
	ld.global.cg.f32 %f20, [%rd64];
	// end inline asm
	add.f32 	%f27, %f5, %f20;
	add.s64 	%rd84, %rd84, -4;
	shl.b64 	%rd66, %rd45, 2;
	add.s64 	%rd83, %rd83, %rd66;
	setp.ne.s64 	%p9, %rd84, 0;
	mov.u64 	%rd89, %rd6;
	@%p9 bra 	$L__BB14_7;
$L__BB14_20:
	setp.eq.s64 	%p10, %rd5, 0;
	@%p10 bra 	$L__BB14_33;
	cvt.s64.s32 	%rd67, %r1;
	mad.lo.s64 	%rd30, %rd89, %rd45, %rd67;
	or.b64  	%rd68, %rd30, %rd44;
	and.b64  	%rd69, %rd68, -4294967296;
	setp.ne.s64 	%p11, %rd69, 0;
	@%p11 bra 	$L__BB14_23;
	cvt.u32.u64 	%r27, %rd30;
	rem.u32 	%r28, %r27, %r26;
	cvt.u64.u32 	%rd90, %r28;
	bra.uni 	$L__BB14_24;
$L__BB14_23:
	rem.u64 	%rd90, %rd30, %rd44;
$L__BB14_24:
	setp.eq.s64 	%p12, %rd5, 1;
	shl.b64 	%rd71, %rd90, 2;
	add.s64 	%rd70, %rd42, %rd71;
	// begin inline asm
	ld.global.cg.f32 %f21, [%rd70];
	// end inline asm
	add.f32 	%f27, %f27, %f21;
	@%p12 bra 	$L__BB14_33;
	add.s64 	%rd34, %rd30, %rd45;
	or.b64  	%rd72, %rd34, %rd44;
	and.b64  	%rd73, %rd72, -4294967296;
	setp.ne.s64 	%p13, %rd73, 0;
	@%p13 bra 	$L__BB14_27;
	cvt.u32.u64 	%r30, %rd34;
	rem.u32 	%r31, %r30, %r26;
	cvt.u64.u32 	%rd91, %r31;
	bra.uni 	$L__BB14_28;
$L__BB14_27:
	rem.u64 	%rd91, %rd34, %rd44;
$L__BB14_28:
	setp.eq.s64 	%p14, %rd5, 2;
	shl.b64 	%rd75, %rd91, 2;
	add.s64 	%rd74, %rd42, %rd75;
	// begin inline asm
	ld.global.cg.f32 %f22, [%rd74];
	// end inline asm
	add.f32 	%f27, %f27, %f22;
	@%p14 bra 	$L__BB14_33;
	add.s64 	%rd38, %rd34, %rd45;
	or.b64  	%rd76, %rd38, %rd44;
	and.b64  	%rd77, %rd76, -4294967296;
	setp.ne.s64 	%p15, %rd77, 0;
	@%p15 bra 	$L__BB14_31;
	cvt.u32.u64 	%r33, %rd38;
	rem.u32 	%r34, %r33, %r26;
	cvt.u64.u32 	%rd92, %r34;
	bra.uni 	$L__BB14_32;
$L__BB14_31:
	rem.u64 	%rd92, %rd38, %rd44;
$L__BB14_32:
	shl.b64 	%rd79, %rd92, 2;
	add.s64 	%rd78, %rd42, %rd79;
	// begin inline asm
	ld.global.cg.f32 %f23, [%rd78];
	// end inline asm
	add.f32 	%f27, %f27, %f23;
$L__BB14_33:
	add.s32 	%r35, %r35, 1;
	setp.ne.s32 	%p16, %r35, %r4;
	@%p16 bra 	$L__BB14_5;
$L__BB14_34:
	setp.ne.s32 	%p17, %r1, 0;
	@%p17 bra 	$L__BB14_36;
	ld.param.u64 	%rd81, [_Z23compare_cross_partitionPfS_mim_param_1];
	cvta.to.global.u64 	%rd80, %rd81;
	st.global.f32 	[%rd80], %f27;
$L__BB14_36:
	ret;

}
	// .globl	_Z24compare_single_buffer_3xPfS_mi
.visible .entry _Z24compare_single_buffer_3xPfS_mi(
	.param .u64 .ptr .align 1 _Z24compare_single_buffer_3xPfS_mi_param_0,
	.param .u64 .ptr .align 1 _Z24compare_single_buffer_3xPfS_mi_param_1,
	.param .u64 _Z24compare_single_buffer_3xPfS_mi_param_2,
	.param .u32 _Z24compare_single_buffer_3xPfS_mi_param_3
)
{
	.reg .pred 	%p<36>;
	.reg .b32 	%r<178>;
	.reg .b32 	%f<199>;
	.reg .b64 	%rd<495>;

	ld.param.u32 	%r6, [_Z24compare_single_buffer_3xPfS_mi_param_3];
	mov.u32 	%r7, %ctaid.x;
	mov.u32 	%r8, %ntid.x;
	mov.u32 	%r9, %tid.x;
	mad.lo.s32 	%r1, %r7, %r8, %r9;
	setp.lt.s32 	%p1, %r6, 1;
	mov.f32 	%f198, 0f00000000;
	@%p1 bra 	$L__BB15_99;
	ld.param.u64 	%rd367, [_Z24compare_single_buffer_3xPfS_mi_param_2];
	shl.b32 	%r10, %r1, 5;
	cvt.s64.s32 	%rd1, %r10;
	or.b64  	%rd125, %rd1, %rd367;
	and.b64  	%rd126, %rd125, -4294967296;
	setp.ne.s64 	%p2, %rd126, 0;
	@%p2 bra 	$L__BB15_3;
	ld.param.u64 	%rd369, [_Z24compare_single_buffer_3xPfS_mi_param_2];
	cvt.u32.u64 	%r11, %rd369;
	cvt.u32.u64 	%r12, %rd1;
	rem.u32 	%r13, %r12, %r11;
	cvt.u64.u32 	%rd463, %r13;
	bra.uni 	$L__BB15_4;
$L__BB15_3:
	ld.param.u64 	%rd368, [_Z24compare_single_buffer_3xPfS_mi_param_2];
	rem.u64 	%rd463, %rd1, %rd368;
$L__BB15_4:
	ld.param.u32 	%r176, [_Z24compare_single_buffer_3xPfS_mi_param_3];
	ld.param.u64 	%rd334, [_Z24compare_single_buffer_3xPfS_mi_param_0];
	mov.u32 	%r14, %ctaid.x;
	mov.u32 	%r15, %ntid.x;
	mov.u32 	%r16, %tid.x;
	mad.lo.s32 	%r17, %r14, %r15, %r16;
	shl.b32 	%r18, %r17, 5;
	shl.b64 	%rd127, %rd463, 2;
	add.s64 	%rd5, %rd334, %rd127;
	or.b32  	%r19, %r18, 1;
	cvt.s64.s32 	%rd6, %r19;
	or.b32  	%r20, %r18, 2;
	cvt.s64.s32 	%rd7, %r20;
	or.b32  	%r21, %r18, 3;
	cvt.s64.s32 	%rd8, %r21;
	or.b32  	%r22, %r18, 4;
	cvt.s64.s32 	%rd9, %r22;
	or.b32  	%r23, %r18, 9;
	cvt.s64.s32 	%rd10, %r23;
	or.b32  	%r24, %r18, 10;
	cvt.s64.s32 	%rd11, %r24;
	or.b32  	%r25, %r18, 11;
	cvt.s64.s32 	%rd12, %r25;
	or.b32  	%r26, %r18, 12;
	cvt.s64.s32 	%rd13, %r26;
	or.b32  	%r27, %r18, 13;
	cvt.s64.s32 	%rd14, %r27;
	or.b32  	%r28, %r18, 14;
	cvt.s64.s32 	%rd15, %r28;
	or.b32  	%r29, %r18, 15;
	cvt.s64.s32 	%rd16, %r29;
	or.b32  	%r30, %r18, 16;
	cvt.s64.s32 	%rd17, %r30;
	or.b32  	%r31, %r18, 17;
	cvt.s64.s32 	%rd18, %r31;
	or.b32  	%r32, %r18, 18;
	cvt.s64.s32 	%rd19, %r32;
	or.b32  	%r33, %r18, 19;
	cvt.s64.s32 	%rd20, %r33;
	or.b32  	%r34, %r18, 25;
	cvt.s64.s32 	%rd21, %r34;
	or.b32  	%r35, %r18, 26;
	cvt.s64.s32 	%rd22, %r35;
	or.b32  	%r36, %r18, 27;
	cvt.s64.s32 	%rd23, %r36;
	or.b32  	%r37, %r18, 28;
	cvt.s64.s32 	%rd24, %r37;
	or.b32  	%r38, %r18, 29;
	cvt.s64.s32 	%rd25, %r38;
	or.b32  	%r39, %r18, 30;
	cvt.s64.s32 	%rd26, %r39;
	or.b32  	%r40, %r18, 31;
	cvt.s64.s32 	%rd27, %r40;
	neg.s32 	%r177, %r176;
	mov.f32 	%f198, 0f00000000;
	cvt.u32.u64 	%r42, %rd6;
	cvt.u32.u64 	%r45, %rd7;
	cvt.u32.u64 	%r48, %rd8;
	cvt.u32.u64 	%r51, %rd9;
$L__BB15_5:
	ld.param.u64 	%rd370, [_Z24compare_single_buffer_3xPfS_mi_param_2];
	// begin inline asm
	ld.global.cg.f32 %f37, [%rd5];
	// end inline asm
	add.f32 	%f40, %f198, %f37;
	// begin inline asm
	ld.global.cg.f32 %f38, [%rd5];
	// end inline asm
	add.f32 	%f41, %f40, %f38;
	// begin inline asm
	ld.global.cg.f32 %f39, [%rd5];
	// end inline asm
	add.f32 	%f2, %f41, %f39;
	or.b64  	%rd131, %rd6, %rd370;
	and.b64  	%rd132, %rd131, -4294967296;
	setp.ne.s64 	%p3, %rd132, 0;
	@%p3 bra 	$L__BB15_7;
	ld.param.u64 	%rd372, [_Z24compare_single_buffer_3xPfS_mi_param_2];
	cvt.u32.u64 	%r41, %rd372;
	rem.u32 	%r43, %r42, %r41;
	cvt.u64.u32 	%rd464, %r43;
	bra.uni 	$L__BB15_8;
$L__BB15_7:
	ld.param.u64 	%rd371, [_Z24compare_single_buffer_3xPfS_mi_param_2];
	rem.u64 	%rd464, %rd6, %rd371;
$L__BB15_8:
	ld.param.u64 	%rd373, [_Z24compare_single_buffer_3xPfS_mi_param_2];
	ld.param.u64 	%rd335, [_Z24compare_single_buffer_3xPfS_mi_param_0];
	shl.b64 	%rd136, %rd464, 2;
	add.s64 	%rd135, %rd335, %rd136;
	// begin inline asm
	ld.global.cg.f32 %f42, [%rd135];
	// end inline asm
	add.f32 	%f45, %f2, %f42;
	// begin inline asm
	ld.global.cg.f32 %f43, [%rd135];
	// end inline asm
	add.f32 	%f46, %f45, %f43;
	// begin inline asm
	ld.global.cg.f32 %f44, [%rd135];
	// end inline asm
	add.f32 	%f3, %f46, %f44;
	or.b64  	%rd137, %rd7, %rd373;
	and.b64  	%rd138, %rd137, -4294967296;
	setp.ne.s64 	%p4, %rd138, 0;
	@%p4 bra 	$L__BB15_10;
	ld.param.u64 	%rd375, [_Z24compare_single_buffer_3xPfS_mi_param_2];
	cvt.u32.u64 	%r44, %rd375;
	rem.u32 	%r46, %r45, %r44;
	cvt.u64.u32 	%rd465, %r46;
	bra.uni 	$L__BB15_11;
$L__BB15_10:
	ld.param.u64 	%rd374, [_Z24compare_single_buffer_3xPfS_mi_param_2];
	rem.u64 	%rd465, %rd7, %rd374;
$L__BB15_11:
	ld.param.u64 	%rd376, [_Z24compare_single_buffer_3xPfS_mi_param_2];
	ld.param.u64 	%rd336, [_Z24compare_single_buffer_3xPfS_mi_param_0];
	shl.b64 	%rd142, %rd465, 2;
	add.s64 	%rd141, %rd336, %rd142;
	// begin inline asm
	ld.global.cg.f32 %f47, [%rd141];
	// end inline asm
	add.f32 	%f50, %f3, %f47;
	// begin inline asm
	ld.global.cg.f32 %f48, [%rd141];
	// end inline asm
	add.f32 	%f51, %f50, %f48;
	// begin inline asm
	ld.global.cg.f32 %f49, [%rd141];
	// end inline asm
	add.f32 	%f4, %f51, %f49;
	or.b64  	%rd143, %rd8, %rd376;
	and.b64  	%rd144, %rd143, -4294967296;
	setp.ne.s64 	%p5, %rd144, 0;
	@%p5 bra 	$L__BB15_13;
	ld.param.u64 	%rd378, [_Z24compare_single_buffer_3xPfS_mi_param_2];
	cvt.u32.u64 	%r47, %rd378;
	rem.u32 	%r49, %r48, %r47;
	cvt.u64.u32 	%rd466, %r49;
	bra.uni 	$L__BB15_14;
$L__BB15_13:
	ld.param.u64 	%rd377, [_Z24compare_single_buffer_3xPfS_mi_param_2];
	rem.u64 	%rd466, %rd8, %rd377;
$L__BB15_14:
	ld.param.u64 	%rd379, [_Z24compare_single_buffer_3xPfS_mi_param_2];
	ld.param.u64 	%rd337, [_Z24compare_single_buffer_3xPfS_mi_param_0];
	shl.b64 	%rd148, %rd466, 2;
	add.s64 	%rd147, %rd337, %rd148;
	// begin inline asm
	ld.global.cg.f32 %f52, [%rd147];
	// end inline asm
	add.f32 	%f55, %f4, %f52;
	// begin inline asm
	ld.global.cg.f32 %f53, [%rd147];
	// end inline asm
	add.f32 	%f56, %f55, %f53;
	// begin inline asm
	ld.global.cg.f32 %f54, [%rd147];
	// end inline asm
	add.f32 	%f5, %f56, %f54;
	or.b64  	%rd149, %rd9, %rd379;
	and.b64  	%rd150, %rd149, -4294967296;
	setp.ne.s64 	%p6, %rd150, 0;
	@%p6 bra 	$L__BB15_16;
	ld.param.u64 	%rd381, [_Z24compare_single_buffer_3xPfS_mi_param_2];
	cvt.u32.u64 	%r50, %rd381;
	rem.u32 	%r52, %r51, %r50;
	cvt.u64.u32 	%rd467, %r52;
	bra.uni 	$L__BB15_17;
$L__BB15_16:
	ld.param.u64 	%rd380, [_Z24compare_single_buffer_3xPfS_mi_param_2];
	rem.u64 	%rd467, %rd9, %rd380;
$L__BB15_17:
	ld.param.u64 	%rd382, [_Z24compare_single_buffer_3xPfS_mi_param_2];
	ld.param.u64 	%rd338, [_Z24compare_single_buffer_3xPfS_mi_param_0];
	shl.b64 	%rd154, %rd467, 2;
	add.s64 	%rd153, %rd338, %rd154;
	// begin inline asm
	ld.global.cg.f32 %f57, [%rd153];
	// end inline asm
	add.f32 	%f60, %f5, %f57;
	// begin inline asm
	ld.global.cg.f32 %f58, [%rd153];
	// end inline asm
	add.f32 	%f61, %f60, %f58;
	// begin inline asm
	ld.global.cg.f32 %f59, [%rd153];
	// end inline asm
	add.f32 	%f6, %f61, %f59;
	mov.u32 	%r53, %ctaid.x;
	mov.u32 	%r54, %ntid.x;
	mov.u32 	%r55, %tid.x;
	mad.lo.s32 	%r4, %r53, %r54, %r55;
	shl.b32 	%r56, %r4, 5;
	cvt.s64.s32 	%rd155, %r56;
	or.b64  	%rd156, %rd155, %rd382;
	and.b64  	%rd157, %rd156, -4294967296;
	setp.ne.s64 	%p7, %rd157, 0;
	@%p7 bra 	$L__BB15_19;
	ld.param.u64 	%rd384, [_Z24compare_single_buffer_3xPfS_mi_param_2];
	cvt.u32.u64 	%r59, %rd384;
	or.b32  	%r61, %r56, 5;
	rem.u32 	%r62, %r61, %r59;
	cvt.u64.u32 	%rd468, %r62;
	bra.uni 	$L__BB15_20;
$L__BB15_19:
	ld.param.u64 	%rd383, [_Z24compare_single_buffer_3xPfS_mi_param_2];
	or.b32  	%r58, %r56, 5;
	cvt.s64.s32 	%rd158, %r58;
	rem.u64 	%rd468, %rd158, %rd383;
$L__BB15_20:
	ld.param.u64 	%rd385, [_Z24compare_single_buffer_3xPfS_mi_param_2];
	ld.param.u64 	%rd339, [_Z24compare_single_buffer_3xPfS_mi_param_0];
	shl.b64 	%rd162, %rd468, 2;
	add.s64 	%rd161, %rd339, %rd162;
	// begin inline asm
	ld.global.cg.f32 %f62, [%rd161];
	// end inline asm
	add.f32 	%f65, %f6, %f62;
	// begin inline asm
	ld.global.cg.f32 %f63, [%rd161];
	// end inline asm
	add.f32 	%f66, %f65, %f63;
	// begin inline asm
	ld.global.cg.f32 %f64, [%rd161];
	// end inline asm
	add.f32 	%f7, %f66, %f64;
	cvt.s64.s32 	%rd163, %r56;
	or.b64  	%rd164, %rd163, %rd385;
	and.b64  	%rd165, %rd164, -4294967296;
	setp.ne.s64 	%p8, %rd165, 0;
	@%p8 bra 	$L__BB15_22;
	ld.param.u64 	%rd387, [_Z24compare_single_buffer_3xPfS_mi_param_2];
	cvt.u32.u64 	%r66, %rd387;
	or.b32  	%r68, %r56, 6;
	rem.u32 	%r69, %r68, %r66;
	cvt.u64.u32 	%rd469, %r69;
	bra.uni 	$L__BB15_23;
$L__BB15_22:
	ld.param.u64 	%rd386, [_Z24compare_single_buffer_3xPfS_mi_param_2];
	or.b32  	%r65, %r56, 6;
	cvt.s64.s32 	%rd166, %r65;
	rem.u64 	%rd469, %rd166, %rd386;
$L__BB15_23:
	ld.param.u64 	%rd388, [_Z24compare_single_buffer_3xPfS_mi_param_2];
	ld.param.u64 	%rd340, [_Z24compare_single_buffer_3xPfS_mi_param_0];
	shl.b64 	%rd170, %rd469, 2;
	add.s64 	%rd169, %rd340, %rd170;
	// begin inline asm
	ld.global.cg.f32 %f67, [%rd169];
	// end inline asm
	add.f32 	%f70, %f7, %f67;
	// begin inline asm
	ld.global.cg.f32 %f68, [%rd169];
	// end inline asm
	add.f32 	%f71, %f70, %f68;
	// begin inline asm
	ld.global.cg.f32 %f69, [%rd169];
	// end inline asm
	add.f32 	%f8, %f71, %f69;
	cvt.s64.s32 	%rd171, %r56;
	or.b64  	%rd172, %rd171, %rd388;
	and.b64  	%rd173, %rd172, -4294967296;
	setp.ne.s64 	%p9, %rd173, 0;
	@%p9 bra 	$L__BB15_25;
	ld.param.u64 	%rd390, [_Z24compare_single_buffer_3xPfS_mi_param_2];
	cvt.u32.u64 	%r73, %rd390;
	or.b32  	%r75, %r56, 7;
	rem.u32 	%r76, %r75, %r73;
	cvt.u64.u32 	%rd470, %r76;
	bra.uni 	$L__BB15_26;
$L__BB15_25:
	ld.param.u64 	%rd389, [_Z24compare_single_buffer_3xPfS_mi_param_2];
	or.b32  	%r72, %r56, 7;
	cvt.s64.s32 	%rd174, %r72;
	rem.u64 	%rd470, %rd174, %rd389;
$L__BB15_26:
	ld.param.u64 	%rd391, [_Z24compare_single_buffer_3xPfS_mi_param_2];
	ld.param.u64 	%rd341, [_Z24compare_single_buffer_3xPfS_mi_param_0];
	shl.b64 	%rd178, %rd470, 2;
	add.s64 	%rd177, %rd341, %rd178;
	// begin inline asm
	ld.global.cg.f32 %f72, [%rd177];
	// end inline asm
	add.f32 	%f75, %f8, %f72;
	// begin inline asm
	ld.global.cg.f32 %f73, [%rd177];
	// end inline asm
	add.f32 	%f76, %f75, %f73;
	// begin inline asm
	ld.global.cg.f32 %f74, [%rd177];
	// end inline asm
	add.f32 	%f9, %f76, %f74;
	cvt.s64.s32 	%rd179, %r56;
	or.b64  	%rd180, %rd179, %rd391;
	and.b64  	%rd181, %rd180, -4294967296;
	setp.ne.s64 	%p10, %rd181, 0;
	@%p10 bra 	$L__BB15_28;
	ld.param.u64 	%rd393, [_Z24compare_single_buffer_3xPfS_mi_param_2];
	cvt.u32.u64 	%r80, %rd393;
	or.b32  	%r82, %r56, 8;
	rem.u32 	%r83, %r82, %r80;
	cvt.u64.u32 	%rd471, %r83;
	bra.uni 	$L__BB15_29;
$L__BB15_28:
	ld.param.u64 	%rd392, [_Z24compare_single_buffer_3xPfS_mi_param_2];
	or.b32  	%r79, %r56, 8;
	cvt.s64.s32 	%rd182, %r79;
	rem.u64 	%rd471, %rd182, %rd392;
$L__BB15_29:
	ld.param.u64 	%rd394, [_Z24compare_single_buffer_3xPfS_mi_param_2];
	ld.param.u64 	%rd342, [_Z24compare_single_buffer_3xPfS_mi_param_0];
	shl.b64 	%rd186, %rd471, 2;
	add.s64 	%rd185, %rd342, %rd186;
	// begin inline asm
	ld.global.cg.f32 %f77, [%rd185];
	// end inline asm
	add.f32 	%f80, %f9, %f77;
	// begin inline asm
	ld.global.cg.f32 %f78, [%rd185];
	// end inline asm
	add.f32 	%f81, %f80, %f78;
	// begin inline asm
	ld.global.cg.f32 %f79, [%rd185];
	// end inline asm
	add.f32 	%f10, %f81, %f79;
	or.b64  	%rd187, %rd10, %rd394;
	and.b64  	%rd188, %rd187, -4294967296;
	setp.ne.s64 	%p11, %rd188, 0;
	@%p11 bra 	$L__BB15_31;
	ld.param.u64 	%rd396, [_Z24compare_single_buffer_3xPfS_mi_param_2];
	cvt.u32.u64 	%r84, %rd396;
	cvt.u32.u64 	%r85, %rd10;
	rem.u32 	%r86, %r85, %r84;
	cvt.u64.u32 	%rd472, %r86;
	bra.uni 	$L__BB15_32;
$L__BB15_31:
	ld.param.u64 	%rd395, [_Z24compare_single_buffer_3xPfS_mi_param_2];
	rem.u64 	%rd472, %rd10, %rd395;
$L__BB15_32:
	ld.param.u64 	%rd397, [_Z24compare_single_buffer_3xPfS_mi_param_2];
	ld.param.u64 	%rd343, [_Z24compare_single_buffer_3xPfS_mi_param_0];
	shl.b64 	%rd192, %rd472, 2;
	add.s64 	%rd191, %rd343, %rd192;
	// begin inline asm
	ld.global.cg.f32 %f82, [%rd191];
	// end inline asm
	add.f32 	%f85, %f10, %f82;
	// begin inline asm
	ld.global.cg.f32 %f83, [%rd191];
	// end inline asm
	add.f32 	%f86, %f85, %f83;
	// begin inline asm
	ld.global.cg.f32 %f84, [%rd191];
	// end inline asm
	add.f32 	%f11, %f86, %f84;
	or.b64  	%rd193, %rd11, %rd397;
	and.b64  	%rd194, %rd193, -4294967296;
	setp.ne.s64 	%p12, %rd194, 0;
	@%p12 bra 	$L__BB15_34;
	ld.param.u64 	%rd399, [_Z24compare_single_buffer_3xPfS_mi_param_2];
	cvt.u32.u64 	%r87, %rd399;
	cvt.u32.u64 	%r88, %rd11;
	rem.u32 	%r89, %r88, %r87;
	cvt.u64.u32 	%rd473, %r89;
	bra.uni 	$L__BB15_35;
$L__BB15_34:
	ld.param.u64 	%rd398, [_Z24compare_single_buffer_3xPfS_mi_param_2];
	rem.u64 	%rd473, %rd11, %rd398;
$L__BB15_35:
	ld.param.u64 	%rd400, [_Z24compare_single_buffer_3xPfS_mi_param_2];
	ld.param.u64 	%rd344, [_Z24compare_single_buffer_3xPfS_mi_param_0];
	shl.b64 	%rd198, %rd473, 2;
	add.s64 	%rd197, %rd344, %rd198;
	// begin inline asm
	ld.global.cg.f32 %f87, [%rd197];
	// end inline asm
	add.f32 	%f90, %f11, %f87;
	// begin inline asm
	ld.global.cg.f32 %f88, [%rd197];
	// end inline asm
	add.f32 	%f91, %f90, %f88;
	// begin inline asm
	ld.global.cg.f32 %f89, [%rd197];
	// end inline asm
	add.f32 	%f12, %f91, %f89;
	or.b64  	%rd199, %rd12, %rd400;
	and.b64  	%rd200, %rd199, -4294967296;
	setp.ne.s64 	%p13, %rd200, 0;
	@%p13 bra 	$L__BB15_37;
	ld.param.u64 	%rd402, [_Z24compare_single_buffer_3xPfS_mi_param_2];
	cvt.u32.u64 	%r90, %rd402;
	cvt.u32.u64 	%r91, %rd12;
	rem.u32 	%r92, %r91, %r90;
	cvt.u64.u32 	%rd474, %r92;
	bra.uni 	$L__BB15_38;
$L__BB15_37:
	ld.param.u64 	%rd401, [_Z24compare_single_buffer_3xPfS_mi_param_2];
	rem.u64 	%rd474, %rd12, %rd401;
$L__BB15_38:
	ld.param.u64 	%rd403, [_Z24compare_single_buffer_3xPfS_mi_param_2];
	ld.param.u64 	%rd345, [_Z24compare_single_buffer_3xPfS_mi_param_0];
	shl.b64 	%rd204, %rd474, 2;
	add.s64 	%rd203, %rd345, %rd204;
	// begin inline asm
	ld.global.cg.f32 %f92, [%rd203];
	// end inline asm
	add.f32 	%f95, %f12, %f92;
	// begin inline asm
	ld.global.cg.f32 %f93, [%rd203];
	// end inline asm
	add.f32 	%f96, %f95, %f93;
	// begin inline asm
	ld.global.cg.f32 %f94, [%rd203];
	// end inline asm
	add.f32 	%f13, %f96, %f94;
	or.b64  	%rd205, %rd13, %rd403;
	and.b64  	%rd206, %rd205, -4294967296;
	setp.ne.s64 	%p14, %rd206, 0;
	@%p14 bra 	$L__BB15_40;
	ld.param.u64 	%rd405, [_Z24compare_single_buffer_3xPfS_mi_param_2];
	cvt.u32.u64 	%r93, %rd405;
	cvt.u32.u64 	%r94, %rd13;
	rem.u32 	%r95, %r94, %r93;
	cvt.u64.u32 	%rd475, %r95;
	bra.uni 	$L__BB15_41;
$L__BB15_40:
	ld.param.u64 	%rd404, [_Z24compare_single_buffer_3xPfS_mi_param_2];
	rem.u64 	%rd475, %rd13, %rd404;
$L__BB15_41:
	ld.param.u64 	%rd406, [_Z24compare_single_buffer_3xPfS_mi_param_2];
	ld.param.u64 	%rd346, [_Z24compare_single_buffer_3xPfS_mi_param_0];
	shl.b64 	%rd210, %rd475, 2;
	add.s64 	%rd209, %rd346, %rd210;
	// begin inline asm
	ld.global.cg.f32 %f97, [%rd209];
	// end inline asm
	add.f32 	%f100, %f13, %f97;
	// begin inline asm
	ld.global.cg.f32 %f98, [%rd209];
	// end inline asm
	add.f32 	%f101, %f100, %f98;
	// begin inline asm
	ld.global.cg.f32 %f99, [%rd209];
	// end inline asm
	add.f32 	%f14, %f101, %f99;
	or.b64  	%rd211, %rd14, %rd406;
	and.b64  	%rd212, %rd211, -4294967296;
	setp.ne.s64 	%p15, %rd212, 0;
	@%p15 bra 	$L__BB15_43;
	ld.param.u64 	%rd408, [_Z24compare_single_buffer_3xPfS_mi_param_2];
	cvt.u32.u64 	%r96, %rd408;
	cvt.u32.u64 	%r97, %rd14;
	rem.u32 	%r98, %r97, %r96;
	cvt.u64.u32 	%rd476, %r98;
	bra.uni 	$L__BB15_44;
$L__BB15_43:
	ld.param.u64 	%rd407, [_Z24compare_single_buffer_3xPfS_mi_param_2];
	rem.u64 	%rd476, %rd14, %rd407;
$L__BB15_44:
	ld.param.u64 	%rd409, [_Z24compare_single_buffer_3xPfS_mi_param_2];
	ld.param.u64 	%rd347, [_Z24compare_single_buffer_3xPfS_mi_param_0];
	shl.b64 	%rd216, %rd476, 2;
	add.s64 	%rd215, %rd347, %rd216;
	// begin inline asm
	ld.global.cg.f32 %f102, [%rd215];
	// end inline asm
	add.f32 	%f105, %f14, %f102;
	// begin inline asm
	ld.global.cg.f32 %f103, [%rd215];
	// end inline asm
	add.f32 	%f106, %f105, %f103;
	// begin inline asm
	ld.global.cg.f32 %f104, [%rd215];
	// end inline asm
	add.f32 	%f15, %f106, %f104;
	or.b64  	%rd217, %rd15, %rd409;
	and.b64  	%rd218, %rd217, -4294967296;
	setp.ne.s64 	%p16, %rd218, 0;
	@%p16 bra 	$L__BB15_46;
	ld.param.u64 	%rd411, [_Z24compare_single_buffer_3xPfS_mi_param_2];
	cvt.u32.u64 	%r99, %rd411;
	cvt.u32.u64 	%r100, %rd15;
	rem.u32 	%r101, %r100, %r99;
	cvt.u64.u32 	%rd477, %r101;
	bra.uni 	$L__BB15_47;
$L__BB15_46:
	ld.param.u64 	%rd410, [_Z24compare_single_buffer_3xPfS_mi_param_2];
	rem.u64 	%rd477, %rd15, %rd410;
$L__BB15_47:
	ld.param.u64 	%rd412, [_Z24compare_single_buffer_3xPfS_mi_param_2];
	ld.param.u64 	%rd348, [_Z24compare_single_buffer_3xPfS_mi_param_0];
	shl.b64 	%rd222, %rd477, 2;
	add.s64 	%rd221, %rd348, %rd222;
	// begin inline asm
	ld.global.cg.f32 %f107, [%rd221];
	// end inline asm
	add.f32 	%f110, %f15, %f107;
	// begin inline asm
	ld.global.cg.f32 %f108, [%rd221];
	// end inline asm
	add.f32 	%f111, %f110, %f108;
	// begin inline asm
	ld.global.cg.f32 %f109, [%rd221];
	// end inline asm
	add.f32 	%f16, %f111, %f109;
	or.b64  	%rd223, %rd16, %rd412;
	and.b64  	%rd224, %rd223, -4294967296;
	setp.ne.s64 	%p17, %rd224, 0;
	@%p17 bra 	$L__BB15_49;
	ld.param.u64 	%rd414, [_Z24compare_single_buffer_3xPfS_mi_param_2];
	cvt.u32.u64 	%r102, %rd414;
	cvt.u32.u64 	%r103, %rd16;
	rem.u32 	%r104, %r103, %r102;
	cvt.u64.u32 	%rd478, %r104;
	bra.uni 	$L__BB15_50;
$L__BB15_49:
	ld.param.u64 	%rd413, [_Z24compare_single_buffer_3xPfS_mi_param_2];
	rem.u64 	%rd478, %rd16, %rd413;
$L__BB15_50:
	ld.param.u64 	%rd415, [_Z24compare_single_buffer_3xPfS_mi_param_2];
	ld.param.u64 	%rd349, [_Z24compare_single_buffer_3xPfS_mi_param_0];
	shl.b64 	%rd228, %rd478, 2;
	add.s64 	%rd227, %rd349, %rd228;
	// begin inline asm
	ld.global.cg.f32 %f112, [%rd227];
	// end inline asm
	add.f32 	%f115, %f16, %f112;
	// begin inline asm
	ld.global.cg.f32 %f113, [%rd227];
	// end inline asm
	add.f32 	%f116, %f115, %f113;
	// begin inline asm
	ld.global.cg.f32 %f114, [%rd227];
	// end inline asm
	add.f32 	%f17, %f116, %f114;
	or.b64  	%rd229, %rd17, %rd415;
	and.b64  	%rd230, %rd229, -4294967296;
	setp.ne.s64 	%p18, %rd230, 0;
	@%p18 bra 	$L__BB15_52;
	ld.param.u64 	%rd417, [_Z24compare_single_buffer_3xPfS_mi_param_2];
	cvt.u32.u64 	%r105, %rd417;
	cvt.u32.u64 	%r106, %rd17;
	rem.u32 	%r107, %r106, %r105;
	cvt.u64.u32 	%rd479, %r107;
	bra.uni 	$L__BB15_53;
$L__BB15_52:
	ld.param.u64 	%rd416, [_Z24compare_single_buffer_3xPfS_mi_param_2];
	rem.u64 	%rd479, %rd17, %rd416;
$L__BB15_53:
	ld.param.u64 	%rd418, [_Z24compare_single_buffer_3xPfS_mi_param_2];
	ld.param.u64 	%rd350, [_Z24compare_single_buffer_3xPfS_mi_param_0];
	shl.b64 	%rd234, %rd479, 2;
	add.s64 	%rd233, %rd350, %rd234;
	// begin inline asm
	ld.global.cg.f32 %f117, [%rd233];
	// end inline asm
	add.f32 	%f120, %f17, %f117;
	// begin inline asm
	ld.global.cg.f32 %f118, [%rd233];
	// end inline asm
	add.f32 	%f121, %f120, %f118;
	// begin inline asm
	ld.global.cg.f32 %f119, [%rd233];
	// end inline asm
	add.f32 	%f18, %f121, %f119;
	or.b64  	%rd235, %rd18, %rd418;
	and.b64  	%rd236, %rd235, -4294967296;
	setp.ne.s64 	%p19, %rd236, 0;
	@%p19 bra 	$L__BB15_55;
	ld.param.u64 	%rd420, [_Z24compare_single_buffer_3xPfS_mi_param_2];
	cvt.u32.u64 	%r108, %rd420;
	cvt.u32.u64 	%r109, %rd18;
	rem.u32 	%r110, %r109, %r108;
	cvt.u64.u32 	%rd480, %r110;
	bra.uni 	$L__BB15_56;
$L__BB15_55:
	ld.param.u64 	%rd419, [_Z24compare_single_buffer_3xPfS_mi_param_2];
	rem.u64 	%rd480, %rd18, %rd419;
$L__BB15_56:
	ld.param.u64 	%rd421, [_Z24compare_single_buffer_3xPfS_mi_param_2];
	ld.param.u64 	%rd351, [_Z24compare_single_buffer_3xPfS_mi_param_0];
	shl.b64 	%rd240, %rd480, 2;
	add.s64 	%rd239, %rd351, %rd240;
	// begin inline asm
	ld.global.cg.f32 %f122, [%rd239];
	// end inline asm
	add.f32 	%f125, %f18, %f122;
	// begin inline asm
	ld.global.cg.f32 %f123, [%rd239];
	// end inline asm
	add.f32 	%f126, %f125, %f123;
	// begin inline asm
	ld.global.cg.f32 %f124, [%rd239];
	// end inline asm
	add.f32 	%f19, %f126, %f124;
	or.b64  	%rd241, %rd19, %rd421;
	and.b64  	%rd242, %rd241, -4294967296;
	setp.ne.s64 	%p20, %rd242, 0;
	@%p20 bra 	$L__BB15_58;
	ld.param.u64 	%rd423, [_Z24compare_single_buffer_3xPfS_mi_param_2];
	cvt.u32.u64 	%r111, %rd423;
	cvt.u32.u64 	%r112, %rd19;
	rem.u32 	%r113, %r112, %r111;
	cvt.u64.u32 	%rd481, %r113;
	bra.uni 	$L__BB15_59;
$L__BB15_58:
	ld.param.u64 	%rd422, [_Z24compare_single_buffer_3xPfS_mi_param_2];
	rem.u64 	%rd481, %rd19, %rd422;
$L__BB15_59:
	ld.param.u64 	%rd424, [_Z24compare_single_buffer_3xPfS_mi_param_2];
	ld.param.u64 	%rd352, [_Z24compare_single_buffer_3xPfS_mi_param_0];
	shl.b64 	%rd246, %rd481, 2;
	add.s64 	%rd245, %rd352, %rd246;
	// begin inline asm
	ld.global.cg.f32 %f127, [%rd245];
	// end inline asm
	add.f32 	%f130, %f19, %f127;
	// begin inline asm
	ld.global.cg.f32 %f128, [%rd245];
	// end inline asm
	add.f32 	%f131, %f130, %f128;
	// begin inline asm
	ld.global.cg.f32 %f129, [%rd245];
	// end inline asm
	add.f32 	%f20, %f131, %f129;
	or.b64  	%rd247, %rd20, %rd424;
	and.b64  	%rd248, %rd247, -4294967296;
	setp.ne.s64 	%p21, %rd248, 0;
	@%p21 bra 	$L__BB15_61;
	ld.param.u64 	%rd426, [_Z24compare_single_buffer_3xPfS_mi_param_2];
	cvt.u32.u64 	%r114, %rd426;
	cvt.u32.u64 	%r115, %rd20;
	rem.u32 	%r116, %r115, %r114;
	cvt.u64.u32 	%rd482, %r116;
	bra.uni 	$L__BB15_62;
$L__BB15_61:
	ld.param.u64 	%rd425, [_Z24compare_single_buffer_3xPfS_mi_param_2];
	rem.u64 	%rd482, %rd20, %rd425;
$L__BB15_62:
	ld.param.u64 	%rd427, [_Z24compare_single_buffer_3xPfS_mi_param_2];
	ld.param.u64 	%rd353, [_Z24compare_single_buffer_3xPfS_mi_param_0];
	shl.b64 	%rd252, %rd482, 2;
	add.s64 	%rd251, %rd353, %rd252;
	// begin inline asm
	ld.global.cg.f32 %f132, [%rd251];
	// end inline asm
	add.f32 	%f135, %f20, %f132;
	// begin inline asm
	ld.global.cg.f32 %f133, [%rd251];
	// end inline asm
	add.f32 	%f136, %f135, %f133;
	// begin inline asm
	ld.global.cg.f32 %f134, [%rd251];
	// end inline asm
	add.f32 	%f21, %f136, %f134;
	or.b32  	%r118, %r56, 20;
	cvt.s64.s32 	%rd85, %r118;
	or.b64  	%rd253, %rd85, %rd427;
	and.b64  	%rd254, %rd253, -4294967296;
	setp.ne.s64 	%p22, %rd254, 0;
	@%p22 bra 	$L__BB15_64;
	ld.param.u64 	%rd429, [_Z24compare_single_buffer_3xPfS_mi_param_2];
	cvt.u32.u64 	%r119, %rd429;
	or.b32  	%r121, %r56, 20;
	rem.u32 	%r122, %r121, %r119;
	cvt.u64.u32 	%rd483, %r122;
	bra.uni 	$L__BB15_65;
$L__BB15_64:
	ld.param.u64 	%rd428, [_Z24compare_single_buffer_3xPfS_mi_param_2];
	rem.u64 	%rd483, %rd85, %rd428;
$L__BB15_65:
	ld.param.u64 	%rd430, [_Z24compare_single_buffer_3xPfS_mi_param_2];
	ld.param.u64 	%rd354, [_Z24compare_single_buffer_3xPfS_mi_param_0];
	shl.b64 	%rd258, %rd483, 2;
	add.s64 	%rd257, %rd354, %rd258;
	// begin inline asm
	ld.global.cg.f32 %f137, [%rd257];
	// end inline asm
	add.f32 	%f140, %f21, %f137;
	// begin inline asm
	ld.global.cg.f32 %f138, [%rd257];
	// end inline asm
	add.f32 	%f141, %f140, %f138;
	// begin inline asm
	ld.global.cg.f32 %f139, [%rd257];
	// end inline asm
	add.f32 	%f22, %f141, %f139;
	cvt.s64.s32 	%rd259, %r56;
	or.b64  	%rd260, %rd259, %rd430;
	and.b64  	%rd261, %rd260, -4294967296;
	setp.ne.s64 	%p23, %rd261, 0;
	@%p23 bra 	$L__BB15_67;
	ld.param.u64 	%rd432, [_Z24compare_single_buffer_3xPfS_mi_param_2];
	cvt.u32.u64 	%r126, %rd432;
	or.b32  	%r128, %r56, 21;
	rem.u32 	%r129, %r128, %r126;
	cvt.u64.u32 	%rd484, %r129;
	bra.uni 	$L__BB15_68;
$L__BB15_67:
	ld.param.u64 	%rd431, [_Z24compare_single_buffer_3xPfS_mi_param_2];
	or.b32  	%r125, %r56, 21;
	cvt.s64.s32 	%rd262, %r125;
	rem.u64 	%rd484, %rd262, %rd431;
$L__BB15_68:
	ld.param.u64 	%rd433, [_Z24compare_single_buffer_3xPfS_mi_param_2];
	ld.param.u64 	%rd355, [_Z24compare_single_buffer_3xPfS_mi_param_0];
	shl.b64 	%rd266, %rd484, 2;
	add.s64 	%rd265, %rd355, %rd266;
	// begin inline asm
	ld.global.cg.f32 %f142, [%rd265];
	// end inline asm
	add.f32 	%f145, %f22, %f142;
	// begin inline asm
	ld.global.cg.f32 %f143, [%rd265];
	// end inline asm
	add.f32 	%f146, %f145, %f143;
	// begin inline asm
	ld.global.cg.f32 %f144, [%rd265];
	// end inline asm
	add.f32 	%f23, %f146, %f144;
	cvt.s64.s32 	%rd267, %r56;
	or.b64  	%rd268, %rd267, %rd433;
	and.b64  	%rd269, %rd268, -4294967296;
	setp.ne.s64 	%p24, %rd269, 0;
	@%p24 bra 	$L__BB15_70;
	ld.param.u64 	%rd435, [_Z24compare_single_buffer_3xPfS_mi_param_2];
	cvt.u32.u64 	%r133, %rd435;
	or.b32  	%r135, %r56, 22;
	rem.u32 	%r136, %r135, %r133;
	cvt.u64.u32 	%rd485, %r136;
	bra.uni 	$L__BB15_71;
$L__BB15_70:
	ld.param.u64 	%rd434, [_Z24compare_single_buffer_3xPfS_mi_param_2];
	or.b32  	%r132, %r56, 22;
	cvt.s64.s32 	%rd270, %r132;
	rem.u64 	%rd485, %rd270, %rd434;
$L__BB15_71:
	ld.param.u64 	%rd436, [_Z24compare_single_buffer_3xPfS_mi_param_2];
	ld.param.u64 	%rd356, [_Z24compare_single_buffer_3xPfS_mi_param_0];
	shl.b64 	%rd274, %rd485, 2;
	add.s64 	%rd273, %rd356, %rd274;
	// begin inline asm
	ld.global.cg.f32 %f147, [%rd273];
	// end inline asm
	add.f32 	%f150, %f23, %f147;
	// begin inline asm
	ld.global.cg.f32 %f148, [%rd273];
	// end inline asm
	add.f32 	%f151, %f150, %f148;
	// begin inline asm
	ld.global.cg.f32 %f149, [%rd273];
	// end inline asm
	add.f32 	%f24, %f151, %f149;
	cvt.s64.s32 	%rd275, %r56;
	or.b64  	%rd276, %rd275, %rd436;
	and.b64  	%rd277, %rd276, -4294967296;
	setp.ne.s64 	%p25, %rd277, 0;
	@%p25 bra 	$L__BB15_73;
	ld.param.u64 	%rd438, [_Z24compare_single_buffer_3xPfS_mi_param_2];
	cvt.u32.u64 	%r140, %rd438;
	or.b32  	%r142, %r56, 23;
	rem.u32 	%r143, %r142, %r140;
	cvt.u64.u32 	%rd486, %r143;
	bra.uni 	$L__BB15_74;
$L__BB15_73:
	ld.param.u64 	%rd437, [_Z24compare_single_buffer_3xPfS_mi_param_2];
	or.b32  	%r139, %r56, 23;
	cvt.s64.s32 	%rd278, %r139;
	rem.u64 	%rd486, %rd278, %rd437;
$L__BB15_74:
	ld.param.u64 	%rd439, [_Z24compare_single_buffer_3xPfS_mi_param_2];
	ld.param.u64 	%rd357, [_Z24compare_single_buffer_3xPfS_mi_param_0];
	shl.b64 	%rd282, %rd486, 2;
	add.s64 	%rd281, %rd357, %rd282;
	// begin inline asm
	ld.global.cg.f32 %f152, [%rd281];
	// end inline asm
	add.f32 	%f155, %f24, %f152;
	// begin inline asm
	ld.global.cg.f32 %f153, [%rd281];
	// end inline asm
	add.f32 	%f156, %f155, %f153;
	// begin inline asm
	ld.global.cg.f32 %f154, [%rd281];
	// end inline asm
	add.f32 	%f25, %f156, %f154;
	cvt.s64.s32 	%rd283, %r56;
	or.b64  	%rd284, %rd283, %rd439;
	and.b64  	%rd285, %rd284, -4294967296;
	setp.ne.s64 	%p26, %rd285, 0;
	@%p26 bra 	$L__BB15_76;
	ld.param.u64 	%rd441, [_Z24compare_single_buffer_3xPfS_mi_param_2];
	cvt.u32.u64 	%r147, %rd441;
	or.b32  	%r149, %r56, 24;
	rem.u32 	%r150, %r149, %r147;
	cvt.u64.u32 	%rd487, %r150;
	bra.uni 	$L__BB15_77;
$L__BB15_76:
	ld.param.u64 	%rd440, [_Z24compare_single_buffer_3xPfS_mi_param_2];
	or.b32  	%r146, %r56, 24;
	cvt.s64.s32 	%rd286, %r146;
	rem.u64 	%rd487, %rd286, %rd440;
$L__BB15_77:
	ld.param.u64 	%rd442, [_Z24compare_single_buffer_3xPfS_mi_param_2];
	ld.param.u64 	%rd358, [_Z24compare_single_buffer_3xPfS_mi_param_0];
	shl.b64 	%rd290, %rd487, 2;
	add.s64 	%rd289, %rd358, %rd290;
	// begin inline asm
	ld.global.cg.f32 %f157, [%rd289];
	// end inline asm
	add.f32 	%f160, %f25, %f157;
	// begin inline asm
	ld.global.cg.f32 %f158, [%rd289];
	// end inline asm
	add.f32 	%f161, %f160, %f158;
	// begin inline asm
	ld.global.cg.f32 %f159, [%rd289];
	// end inline asm
	add.f32 	%f26, %f161, %f159;
	or.b64  	%rd291, %rd21, %rd442;
	and.b64  	%rd292, %rd291, -4294967296;
	setp.ne.s64 	%p27, %rd292, 0;
	@%p27 bra 	$L__BB15_79;
	ld.param.u64 	%rd444, [_Z24compare_single_buffer_3xPfS_mi_param_2];
	cvt.u32.u64 	%r151, %rd444;
	cvt.u32.u64 	%r152, %rd21;
	rem.u32 	%r153, %r152, %r151;
	cvt.u64.u32 	%rd488, %r153;
	bra.uni 	$L__BB15_80;
$L__BB15_79:
	ld.param.u64 	%rd443, [_Z24compare_single_buffer_3xPfS_mi_param_2];
	rem.u64 	%rd488, %rd21, %rd443;
$L__BB15_80:
	ld.param.u64 	%rd445, [_Z24compare_single_buffer_3xPfS_mi_param_2];
	ld.param.u64 	%rd359, [_Z24compare_single_buffer_3xPfS_mi_param_0];
	shl.b64 	%rd296, %rd488, 2;
	add.s64 	%rd295, %rd359, %rd296;
	// begin inline asm
	ld.global.cg.f32 %f162, [%rd295];
	// end inline asm
	add.f32 	%f165, %f26, %f162;
	// begin inline asm
	ld.global.cg.f32 %f163, [%rd295];
	// end inline asm
	add.f32 	%f166, %f165, %f163;
	// begin inline asm
	ld.global.cg.f32 %f164, [%rd295];
	// end inline asm
	add.f32 	%f27, %f166, %f164;
	or.b64  	%rd297, %rd22, %rd445;
	and.b64  	%rd298, %rd297, -4294967296;
	setp.ne.s64 	%p28, %rd298, 0;
	@%p28 bra 	$L__BB15_82;
	ld.param.u64 	%rd447, [_Z24compare_single_buffer_3xPfS_mi_param_2];
	cvt.u32.u64 	%r154, %rd447;
	cvt.u32.u64 	%r155, %rd22;
	rem.u32 	%r156, %r155, %r154;
	cvt.u64.u32 	%rd489, %r156;
	bra.uni 	$L__BB15_83;
$L__BB15_82:
	ld.param.u64 	%rd446, [_Z24compare_single_buffer_3xPfS_mi_param_2];
	rem.u64 	%rd489, %rd22, %rd446;
$L__BB15_83:
	ld.param.u64 	%rd448, [_Z24compare_single_buffer_3xPfS_mi_param_2];
	ld.param.u64 	%rd360, [_Z24compare_single_buffer_3xPfS_mi_param_0];
	shl.b64 	%rd302, %rd489, 2;
	add.s64 	%rd301, %rd360, %rd302;
	// begin inline asm
	ld.global.cg.f32 %f167, [%rd301];
	// end inline asm
	add.f32 	%f170, %f27, %f167;
	// begin inline asm
	ld.global.cg.f32 %f168, [%rd301];
	// end inline asm
	add.f32 	%f171, %f170, %f168;
	// begin inline asm
	ld.global.cg.f32 %f169, [%rd301];
	// end inline asm
	add.f32 	%f28, %f171, %f169;
	or.b64  	%rd303, %rd23, %rd448;
	and.b64  	%rd304, %rd303, -4294967296;
	setp.ne.s64 	%p29, %rd304, 0;
	@%p29 bra 	$L__BB15_85;
	ld.param.u64 	%rd450, [_Z24compare_single_buffer_3xPfS_mi_param_2];
	cvt.u32.u64 	%r157, %rd450;
	cvt.u32.u64 	%r158, %rd23;
	rem.u32 	%r159, %r158, %r157;
	cvt.u64.u32 	%rd490, %r159;
	bra.uni 	$L__BB15_86;
$L__BB15_85:
	ld.param.u64 	%rd449, [_Z24compare_single_buffer_3xPfS_mi_param_2];
	rem.u64 	%rd490, %rd23, %rd449;
$L__BB15_86:
	ld.param.u64 	%rd451, [_Z24compare_single_buffer_3xPfS_mi_param_2];
	ld.param.u64 	%rd361, [_Z24compare_single_buffer_3xPfS_mi_param_0];
	shl.b64 	%rd308, %rd490, 2;
	add.s64 	%rd307, %rd361, %rd308;
	// begin inline asm
	ld.global.cg.f32 %f172, [%rd307];
	// end inline asm
	add.f32 	%f175, %f28, %f172;
	// begin inline asm
	ld.global.cg.f32 %f173, [%rd307];
	// end inline asm
	add.f32 	%f176, %f175, %f173;
	// begin inline asm
	ld.global.cg.f32 %f174, [%rd307];
	// end inline asm
	add.f32 	%f29, %f176, %f174;
	or.b64  	%rd309, %rd24, %rd451;
	and.b64  	%rd310, %rd309, -4294967296;
	setp.ne.s64 	%p30, %rd310, 0;
	@%p30 bra 	$L__BB15_88;
	ld.param.u64 	%rd453, [_Z24compare_single_buffer_3xPfS_mi_param_2];
	cvt.u32.u64 	%r160, %rd453;
	cvt.u32.u64 	%r161, %rd24;
	rem.u32 	%r162, %r161, %r160;
	cvt.u64.u32 	%rd491, %r162;
	bra.uni 	$L__BB15_89;
$L__BB15_88:
	ld.param.u64 	%rd452, [_Z24compare_single_buffer_3xPfS_mi_param_2];
	rem.u64 	%rd491, %rd24, %rd452;
$L__BB15_89:
	ld.param.u64 	%rd454, [_Z24compare_single_buffer_3xPfS_mi_param_2];
	ld.param.u64 	%rd362, [_Z24compare_single_buffer_3xPfS_mi_param_0];
	shl.b64 	%rd314, %rd491, 2;
	add.s64 	%rd313, %rd362, %rd314;
	// begin inline asm
	ld.global.cg.f32 %f177, [%rd313];
	// end inline asm
	add.f32 	%f180, %f29, %f177;
	// begin inline asm
	ld.global.cg.f32 %f178, [%rd313];
	// end inline asm
	add.f32 	%f181, %f180, %f178;
	// begin inline asm
	ld.global.cg.f32 %f179, [%rd313];
	// end inline asm
	add.f32 	%f30, %f181, %f179;
	or.b64  	%rd315, %rd25, %rd454;
	and.b64  	%rd316, %rd315, -4294967296;
	setp.ne.s64 	%p31, %rd316, 0;
	@%p31 bra 	$L__BB15_91;
	ld.param.u64 	%rd456, [_Z24compare_single_buffer_3xPfS_mi_param_2];
	cvt.u32.u64 	%r163, %rd456;
	cvt.u32.u64 	%r164, %rd25;
	rem.u32 	%r165, %r164, %r163;
	cvt.u64.u32 	%rd492, %r165;
	bra.uni 	$L__BB15_92;
$L__BB15_91:
	ld.param.u64 	%rd455, [_Z24compare_single_buffer_3xPfS_mi_param_2];
	rem.u64 	%rd492, %rd25, %rd455;
$L__BB15_92:
	ld.param.u64 	%rd457, [_Z24compare_single_buffer_3xPfS_mi_param_2];
	ld.param.u64 	%rd363, [_Z24compare_single_buffer_3xPfS_mi_param_0];
	shl.b64 	%rd320, %rd492, 2;
	add.s64 	%rd319, %rd363, %rd320;
	// begin inline asm
	ld.global.cg.f32 %f182, [%rd319];
	// end inline asm
	add.f32 	%f185, %f30, %f182;
	// begin inline asm
	ld.global.cg.f32 %f183, [%rd319];
	// end inline asm
	add.f32 	%f186, %f185, %f183;
	// begin inline asm
	ld.global.cg.f32 %f184, [%rd319];
	// end inline asm
	add.f32 	%f31, %f186, %f184;
	or.b64  	%rd321, %rd26, %rd457;
	and.b64  	%rd322, %rd321, -4294967296;
	setp.ne.s64 	%p32, %rd322, 0;
	@%p32 bra 	$L__BB15_94;
	ld.param.u64 	%rd459, [_Z24compare_single_buffer_3xPfS_mi_param_2];
	cvt.u32.u64 	%r166, %rd459;
	cvt.u32.u64 	%r167, %rd26;
	rem.u32 	%r168, %r167, %r166;
	cvt.u64.u32 	%rd493, %r168;
	bra.uni 	$L__BB15_95;
$L__BB15_94:
	ld.param.u64 	%rd458, [_Z24compare_single_buffer_3xPfS_mi_param_2];
	rem.u64 	%rd493, %rd26, %rd458;
$L__BB15_95:
	ld.param.u64 	%rd460, [_Z24compare_single_buffer_3xPfS_mi_param_2];
	ld.param.u64 	%rd364, [_Z24compare_single_buffer_3xPfS_mi_param_0];
	shl.b64 	%rd326, %rd493, 2;
	add.s64 	%rd325, %rd364, %rd326;
	// begin inline asm
	ld.global.cg.f32 %f187, [%rd325];
	// end inline asm
	add.f32 	%f190, %f31, %f187;
	// begin inline asm
	ld.global.cg.f32 %f188, [%rd325];
	// end inline asm
	add.f32 	%f191, %f190, %f188;
	// begin inline asm
	ld.global.cg.f32 %f189, [%rd325];
	// end inline asm
	add.f32 	%f32, %f191, %f189;
	or.b64  	%rd327, %rd27, %rd460;
	and.b64  	%rd328, %rd327, -4294967296;
	setp.ne.s64 	%p33, %rd328, 0;
	@%p33 bra 	$L__BB15_97;
	ld.param.u64 	%rd462, [_Z24compare_single_buffer_3xPfS_mi_param_2];
	cvt.u32.u64 	%r169, %rd462;
	cvt.u32.u64 	%r170, %rd27;
	rem.u32 	%r171, %r170, %r169;
	cvt.u64.u32 	%rd494, %r171;
	bra.uni 	$L__BB15_98;
$L__BB15_97:
	ld.param.u64 	%rd461, [_Z24compare_single_buffer_3xPfS_mi_param_2];
	rem.u64 	%rd494, %rd27, %rd461;
$L__BB15_98:
	ld.param.u64 	%rd365, [_Z24compare_single_buffer_3xPfS_mi_param_0];
	shl.b64 	%rd332, %rd494, 2;
	add.s64 	%rd331, %rd365, %rd332;
	// begin inline asm
	ld.global.cg.f32 %f192, [%rd331];
	// end inline asm
	add.f32 	%f195, %f32, %f192;
	// begin inline asm
	ld.global.cg.f32 %f193, [%rd331];
	// end inline asm
	add.f32 	%f196, %f195, %f193;
	// begin inline asm
	ld.global.cg.f32 %f194, [%rd331];
	// end inline asm
	add.f32 	%f198, %f196, %f194;
	add.s32 	%r177, %r177, 1;
	setp.ne.s32 	%p34, %r177, 0;
	@%p34 bra 	$L__BB15_5;
$L__BB15_99:
	mov.u32 	%r172, %ctaid.x;
	mov.u32 	%r173, %ntid.x;
	mov.u32 	%r174, %tid.x;
	mad.lo.s32 	%r175, %r172, %r173, %r174;
	setp.ne.s32 	%p35, %r175, 0;
	@%p35 bra 	$L__BB15_101;
	ld.param.u64 	%rd366, [_Z24compare_single_buffer_3xPfS_mi_param_1];
	cvta.to.global.u64 	%rd333, %rd366;
	st.global.f32 	[%rd333], %f198;
$L__BB15_101:
	ret;

}
	// .globl	_Z24compare_multi_buffer_qkvPfS_S_S_mi
.visible .entry _Z24compare_multi_buffer_qkvPfS_S_S_mi(
	.param .u64 .ptr .align 1 _Z24compare_multi_buffer_qkvPfS_S_S_mi_param_0,
	.param .u64 .ptr .align 1 _Z24compare_multi_buffer_qkvPfS_S_S_mi_param_1,
	.param .u64 .ptr .align 1 _Z24compare_multi_buffer_qkvPfS_S_S_mi_param_2,
	.param .u64 .ptr .align 1 _Z24compare_multi_buffer_qkvPfS_S_S_mi_param_3,
	.param .u64 _Z24compare_multi_buffer_qkvPfS_S_S_mi_param_4,
	.param .u32 _Z24compare_multi_buffer_qkvPfS_S_S_mi_param_5
)
{
	.reg .pred 	%p<13>;
	.reg .b32 	%r<78>;
	.reg .b32 	%f<57>;
	.reg .b64 	%rd<95>;

	ld.param.u64 	%rd33, [_Z24compare_multi_buffer_qkvPfS_S_S_mi_param_0];
	ld.param.u64 	%rd34, [_Z24compare_multi_buffer_qkvPfS_S_S_mi_param_1];
	ld.param.u64 	%rd35, [_Z24compare_multi_buffer_qkvPfS_S_S_mi_param_2];
	ld.param.u64 	%rd36, [_Z24compare_multi_buffer_qkvPfS_S_S_mi_param_3];
	ld.param.u64 	%rd37, [_Z24compare_multi_buffer_qkvPfS_S_S_mi_param_4];
	ld.param.u32 	%r30, [_Z24compare_multi_buffer_qkvPfS_S_S_mi_param_5];
	mov.u32 	%r31, %ctaid.x;
	mov.u32 	%r32, %ntid.x;
	mov.u32 	%r33, %tid.x;
	mad.lo.s32 	%r1, %r31, %r32, %r33;
	setp.lt.s32 	%p1, %r30, 1;
	mov.f32 	%f55, 0f00000000;
	@%p1 bra 	$L__BB16_29;
	shl.b32 	%r2, %r1, 5;
	or.b32  	%r3, %r2, 3;
	or.b32  	%r4, %r2, 5;
	or.b32  	%r5, %r2, 6;
	mov.f32 	%f55, 0f00000000;
	mov.b32 	%r68, 0;
$L__BB16_2:
	add.s32 	%r76, %r2, 1;
	add.s32 	%r75, %r2, 2;
	add.s32 	%r73, %r2, 4;
	add.s32 	%r70, %r2, 7;
	mov.b32 	%r77, 0;
	mov.u32 	%r69, %r2;
	mov.u32 	%r71, %r5;
	mov.u32 	%r72, %r4;
	mov.u32 	%r74, %r3;
$L__BB16_3:
	cvt.s64.s32 	%rd1, %r76;
	cvt.s64.s32 	%rd2, %r75;
	cvt.s64.s32 	%rd3, %r74;
	cvt.s64.s32 	%rd4, %r73;
	cvt.s64.s32 	%rd5, %r72;
	cvt.s64.s32 	%rd6, %r71;
	cvt.s64.s32 	%rd7, %r70;
	cvt.s64.s32 	%rd8, %r69;
	or.b64  	%rd38, %rd8, %rd37;
	and.b64  	%rd39, %rd38, -4294967296;
	setp.ne.s64 	%p2, %rd39, 0;
	@%p2 bra 	$L__BB16_5;
	cvt.u32.u64 	%r36, %rd37;
	cvt.u32.u64 	%r37, %rd8;
	rem.u32 	%r38, %r37, %r36;
	cvt.u64.u32 	%rd87, %r38;
	bra.uni 	$L__BB16_6;
$L__BB16_5:
	rem.u64 	%rd87, %rd8, %rd37;
$L__BB16_6:
	shl.b64 	%rd43, %rd87, 2;
	add.s64 	%rd40, %rd33, %rd43;
	// begin inline asm
	ld.global.cg.f32 %f14, [%rd40];
	// end inline asm
	add.f32 	%f17, %f55, %f14;
	add.s64 	%rd41, %rd34, %rd43;
	// begin inline asm
	ld.global.cg.f32 %f15, [%rd41];
	// end inline asm
	add.f32 	%f18, %f17, %f15;
	add.s64 	%rd42, %rd35, %rd43;
	// begin inline asm
	ld.global.cg.f32 %f16, [%rd42];
	// end inline asm
	add.f32 	%f3, %f18, %f16;
	or.b64  	%rd44, %rd1, %rd37;
	and.b64  	%rd45, %rd44, -4294967296;
	setp.ne.s64 	%p3, %rd45, 0;
	@%p3 bra 	$L__BB16_8;
	cvt.u32.u64 	%r39, %rd37;
	cvt.u32.u64 	%r40, %rd1;
	rem.u32 	%r41, %r40, %r39;
	cvt.u64.u32 	%rd88, %r41;
	bra.uni 	$L__BB16_9;
$L__BB16_8:
	rem.u64 	%rd88, %rd1, %rd37;
$L__BB16_9:
	shl.b64 	%rd49, %rd88, 2;
	add.s64 	%rd46, %rd33, %rd49;
	// begin inline asm
	ld.global.cg.f32 %f19, [%rd46];
	// end inline asm
	add.f32 	%f22, %f3, %f19;
	add.s64 	%rd47, %rd34, %rd49;
	// begin inline asm
	ld.global.cg.f32 %f20, [%rd47];
	// end inline asm
	add.f32 	%f23, %f22, %f20;
	add.s64 	%rd48, %rd35, %rd49;
	// begin inline asm
	ld.global.cg.f32 %f21, [%rd48];
	// end inline asm
	add.f32 	%f4, %f23, %f21;
	or.b64  	%rd50, %rd2, %rd37;
	and.b64  	%rd51, %rd50, -4294967296;
	setp.ne.s64 	%p4, %rd51, 0;
	@%p4 bra 	$L__BB16_11;
	cvt.u32.u64 	%r42, %rd37;
	cvt.u32.u64 	%r43, %rd2;
	rem.u32 	%r44, %r43, %r42;
	cvt.u64.u32 	%rd89, %r44;
	bra.uni 	$L__BB16_12;
$L__BB16_11:
	rem.u64 	%rd89, %rd2, %rd37;
$L__BB16_12:
	shl.b64 	%rd55, %rd89, 2;
	add.s64 	%rd52, %rd33, %rd55;
	// begin inline asm
	ld.global.cg.f32 %f24, [%rd52];
	// end inline asm
	add.f32 	%f27, %f4, %f24;
	add.s64 	%rd53, %rd34, %rd55;
	// begin inline asm
	ld.global.cg.f32 %f25, [%rd53];
	// end inline asm
	add.f32 	%f28, %f27, %f25;
	add.s64 	%rd54, %rd35, %rd55;
	// begin inline asm
	ld.global.cg.f32 %f26, [%rd54];
	// end inline asm
	add.f32 	%f5, %f28, %f26;
	or.b64  	%rd56, %rd3, %rd37;
	and.b64  	%rd57, %rd56, -4294967296;
	setp.ne.s64 	%p5, %rd57, 0;
	@%p5 bra 	$L__BB16_14;
	cvt.u32.u64 	%r45, %rd37;
	cvt.u32.u64 	%r46, %rd3;
	rem.u32 	%r47, %r46, %r45;
	cvt.u64.u32 	%rd90, %r47;
	bra.uni 	$L__BB16_15;
$L__BB16_14:
	rem.u64 	%rd90, %rd3, %rd37;
$L__BB16_15:
	shl.b64 	%rd61, %rd90, 2;
	add.s64 	%rd58, %rd33, %rd61;
	// begin inline asm
	ld.global.cg.f32 %f29, [%rd58];
	// end inline asm
	add.f32 	%f32, %f5, %f29;
	add.s64 	%rd59, %rd34, %rd61;
	// begin inline asm
	ld.global.cg.f32 %f30, [%rd59];
	// end inline asm
	add.f32 	%f33, %f32, %f30;
	add.s64 	%rd60, %rd35, %rd61;
	// begin inline asm
	ld.global.cg.f32 %f31, [%rd60];
	// end inline asm
	add.f32 	%f6, %f33, %f31;
	or.b64  	%rd62, %rd4, %rd37;
	and.b64  	%rd63, %rd62, -4294967296;
	setp.ne.s64 	%p6, %rd63, 0;
	@%p6 bra 	$L__BB16_17;
	cvt.u32.u64 	%r48, %rd37;
	cvt.u32.u64 	%r49, %rd4;
	rem.u32 	%r50, %r49, %r48;
	cvt.u64.u32 	%rd91, %r50;
	bra.uni 	$L__BB16_18;
$L__BB16_17:
	rem.u64 	%rd91, %rd4, %rd37;
$L__BB16_18:
	shl.b64 	%rd67, %rd91, 2;
	add.s64 	%rd64, %rd33, %rd67;
	// begin inline asm
	ld.global.cg.f32 %f34, [%rd64];
	// end inline asm
	add.f32 	%f37, %f6, %f34;
	add.s64 	%rd65, %rd34, %rd67;
	// begin inline asm
	ld.global.cg.f32 %f35, [%rd65];
	// end inline asm
	add.f32 	%f38, %f37, %f35;
	add.s64 	%rd66, %rd35, %rd67;
	// begin inline asm
	ld.global.cg.f32 %f36, [%rd66];
	// end inline asm
	add.f32 	%f7, %f38, %f36;
	or.b64  	%rd68, %rd5, %rd37;
	and.b64  	%rd69, %rd68, -4294967296;
	setp.ne.s64 	%p7, %rd69, 0;
	@%p7 bra 	$L__BB16_20;
	cvt.u32.u64 	%r51, %rd37;
	cvt.u32.u64 	%r52, %rd5;
	rem.u32 	%r53, %r52, %r51;
	cvt.u64.u32 	%rd92, %r53;
	bra.uni 	$L__BB16_21;
$L__BB16_20:
	rem.u64 	%rd92, %rd5, %rd37;
$L__BB16_21:
	shl.b64 	%rd73, %rd92, 2;
	add.s64 	%rd70, %rd33, %rd73;
	// begin inline asm
	ld.global.cg.f32 %f39, [%rd70];
	// end inline asm
	add.f32 	%f42, %f7, %f39;
	add.s64 	%rd71, %rd34, %rd73;
	// begin inline asm
	ld.global.cg.f32 %f40, [%rd71];
	// end inline asm
	add.f32 	%f43, %f42, %f40;
	add.s64 	%rd72, %rd35, %rd73;
	// begin inline asm
	ld.global.cg.f32 %f41, [%rd72];
	// end inline asm
	add.f32 	%f8, %f43, %f41;
	or.b64  	%rd74, %rd6, %rd37;
	and.b64  	%rd75, %rd74, -4294967296;
	setp.ne.s64 	%p8, %rd75, 0;
	@%p8 bra 	$L__BB16_23;
	cvt.u32.u64 	%r54, %rd37;
	cvt.u32.u64 	%r55, %rd6;
	rem.u32 	%r56, %r55, %r54;
	cvt.u64.u32 	%rd93, %r56;
	bra.uni 	$L__BB16_24;
$L__BB16_23:
	rem.u64 	%rd93, %rd6, %rd37;
$L__BB16_24:
	shl.b64 	%rd79, %rd93, 2;
	add.s64 	%rd76, %rd33, %rd79;
	// begin inline asm
	ld.global.cg.f32 %f44, [%rd76];
	// end inline asm
	add.f32 	%f47, %f8, %f44;
	add.s64 	%rd77, %rd34, %rd79;
	// begin inline asm
	ld.global.cg.f32 %f45, [%rd77];
	// end inline asm
	add.f32 	%f48, %f47, %f45;
	add.s64 	%rd78, %rd35, %rd79;
	// begin inline asm
	ld.global.cg.f32 %f46, [%rd78];
	// end inline asm
	add.f32 	%f9, %f48, %f46;
	or.b64  	%rd80, %rd7, %rd37;
	and.b64  	%rd81, %rd80, -4294967296;
	setp.ne.s64 	%p9, %rd81, 0;
	@%p9 bra 	$L__BB16_26;
	cvt.u32.u64 	%r57, %rd37;
	cvt.u32.u64 	%r58, %rd7;
	rem.u32 	%r59, %r58, %r57;
	cvt.u64.u32 	%rd94, %r59;
	bra.uni 	$L__BB16_27;
$L__BB16_26:
	rem.u64 	%rd94, %rd7, %rd37;
$L__BB16_27:
	cvt.u32.u64 	%r60, %rd8;
	cvt.u32.u64 	%r61, %rd7;
	cvt.u32.u64 	%r62, %rd6;
	cvt.u32.u64 	%r63, %rd5;
	cvt.u32.u64 	%r64, %rd4;
	cvt.u32.u64 	%r65, %rd3;
	cvt.u32.u64 	%r66, %rd2;
	cvt.u32.u64 	%r67, %rd1;
	shl.b64 	%rd85, %rd94, 2;
	add.s64 	%rd82, %rd33, %rd85;
	// begin inline asm
	ld.global.cg.f32 %f49, [%rd82];
	// end inline asm
	add.f32 	%f52, %f9, %f49;
	add.s64 	%rd83, %rd34, %rd85;
	// begin inline asm
	ld.global.cg.f32 %f50, [%rd83];
	// end inline asm
	add.f32 	%f53, %f52, %f50;
	add.s64 	%rd84, %rd35, %rd85;
	// begin inline asm
	ld.global.cg.f32 %f51, [%rd84];
	// end inline asm
	add.f32 	%f55, %f53, %f51;
	add.s32 	%r77, %r77, 8;
	add.s32 	%r76, %r67, 8;
	add.s32 	%r75, %r66, 8;
	add.s32 	%r74, %r65, 8;
	add.s32 	%r73, %r64, 8;
	add.s32 	%r72, %r63, 8;
	add.s32 	%r71, %r62, 8;
	add.s32 	%r70, %r61, 8;
	add.s32 	%r69, %r60, 8;
	setp.ne.s32 	%p10, %r77, 32;
	@%p10 bra 	$L__BB16_3;
	add.s32 	%r68, %r68, 1;
	setp.ne.s32 	%p11, %r68, %r30;
	@%p11 bra 	$L__BB16_2;
$L__BB16_29:
	setp.ne.s32 	%p12, %r1, 0;
	@%p12 bra 	$L__BB16_31;
	cvta.to.global.u64 	%rd86, %rd36;
	st.global.f32 	[%rd86], %f55;
$L__BB16_31:
	ret;

}
	// .globl	_Z27compare_random_index_accessPfPiS_mi
.visible .entry _Z27compare_random_index_accessPfPiS_mi(
	.param .u64 .ptr .align 1 _Z27compare_random_index_accessPfPiS_mi_param_0,
	.param .u64 .ptr .align 1 _Z27compare_random_index_accessPfPiS_mi_param_1,
	.param .u64 .ptr .align 1 _Z27compare_random_index_accessPfPiS_mi_param_2,
	.param .u64 _Z27compare_random_index_accessPfPiS_mi_param_3,
	.param .u32 _Z27compare_random_index_accessPfPiS_mi_param_4
)
{
	.reg .pred 	%p<15>;
	.reg .b32 	%r<48>;
	.reg .b32 	%f<88>;
	.reg .b64 	%rd<114>;

	ld.param.u64 	%rd20, [_Z27compare_random_index_accessPfPiS_mi_param_0];
	ld.param.u64 	%rd23, [_Z27compare_random_index_accessPfPiS_mi_param_1];
	ld.param.u64 	%rd22, [_Z27compare_random_index_accessPfPiS_mi_param_3];
	cvta.to.global.u64 	%rd1, %rd23;
	mov.u32 	%r5, %ctaid.x;
	mov.u32 	%r6, %ntid.x;
	mov.u32 	%r7, %tid.x;
	mad.lo.s32 	%r1, %r5, %r6, %r7;
	mov.u32 	%r8, %nctaid.x;
	mul.lo.s32 	%r9, %r8, %r6;
	cvt.s64.s32 	%rd2, %r9;
	or.b64  	%rd24, %rd22, %rd2;
	and.b64  	%rd25, %rd24, -4294967296;
	setp.ne.s64 	%p1, %rd25, 0;
	@%p1 bra 	$L__BB17_2;
	cvt.u32.u64 	%r10, %rd2;
	cvt.u32.u64 	%r11, %rd22;
	div.u32 	%r12, %r11, %r10;
	cvt.u64.u32 	%rd108, %r12;
	bra.uni 	$L__BB17_3;
$L__BB17_2:
	div.u64 	%rd108, %rd22, %rd2;
$L__BB17_3:
	ld.param.u32 	%r45, [_Z27compare_random_index_accessPfPiS_mi_param_4];
	setp.lt.s32 	%p2, %r45, 1;
	mov.f32 	%f86, 0f00000000;
	@%p2 bra 	$L__BB17_20;
	max.u64 	%rd26, %rd108, 1;
	and.b64  	%rd6, %rd26, 15;
	and.b64  	%rd7, %rd26, -16;
	and.b64  	%rd8, %rd26, 7;
	and.b64  	%rd9, %rd26, 3;
	mov.f32 	%f86, 0f00000000;
	mov.b32 	%r47, 0;
$L__BB17_5:
	setp.lt.u64 	%p3, %rd22, %rd2;
	@%p3 bra 	$L__BB17_19;
	setp.lt.u64 	%p4, %rd108, 16;
	mov.b64 	%rd112, 0;
	@%p4 bra 	$L__BB17_9;
	mov.b64 	%rd110, 0;
	mov.u64 	%rd109, %rd7;
$L__BB17_8:
	.pragma "nounroll";
	cvt.s64.s32 	%rd45, %r1;
	mad.lo.s64 	%rd46, %rd108, %rd45, %rd110;
	shl.b64 	%rd47, %rd46, 2;
	add.s64 	%rd48, %rd1, %rd47;
	ld.global.nc.u32 	%r14, [%rd48];
	mul.wide.s32 	%rd49, %r14, 4;
	add.s64 	%rd29, %rd20, %rd49;
	// begin inline asm
	ld.global.cg.f32 %f20, [%rd29];
	// end inline asm
	add.f32 	%f36, %f86, %f20;
	ld.global.nc.u32 	%r15, [%rd48+4];
	mul.wide.s32 	%rd50, %r15, 4;
	add.s64 	%rd30, %rd20, %rd50;
	// begin inline asm
	ld.global.cg.f32 %f21, [%rd30];
	// end inline asm
	add.f32 	%f37, %f36, %f21;
	ld.global.nc.u32 	%r16, [%rd48+8];
	mul.wide.s32 	%rd51, %r16, 4;
	add.s64 	%rd31, %rd20, %rd51;
	// begin inline asm
	ld.global.cg.f32 %f22, [%rd31];
	// end inline asm
	add.f32 	%f38, %f37, %f22;
	ld.global.nc.u32 	%r17, [%rd48+12];
	mul.wide.s32 	%rd52, %r17, 4;
	add.s64 	%rd32, %rd20, %rd52;
	// begin inline asm
	ld.global.cg.f32 %f23, [%rd32];
	// end inline asm
	add.f32 	%f39, %f38, %f23;
	ld.global.nc.u32 	%r18, [%rd48+16];
	mul.wide.s32 	%rd53, %r18, 4;
	add.s64 	%rd33, %rd20, %rd53;
	// begin inline asm
	ld.global.cg.f32 %f24, [%rd33];
	// end inline asm
	add.f32 	%f40, %f39, %f24;
	ld.global.nc.u32 	%r19, [%rd48+20];
	mul.wide.s32 	%rd54, %r19, 4;
	add.s64 	%rd34, %rd20, %rd54;
	// begin inline asm
	ld.global.cg.f32 %f25, [%rd34];
	// end inline asm
	add.f32 	%f41, %f40, %f25;
	ld.global.nc.u32 	%r20, [%rd48+24];
	mul.wide.s32 	%rd55, %r20, 4;
	add.s64 	%rd35, %rd20, %rd55;
	// begin inline asm
	ld.global.cg.f32 %f26, [%rd35];
	// end inline asm
	add.f32 	%f42, %f41, %f26;
	ld.global.nc.u32 	%r21, [%rd48+28];
	mul.wide.s32 	%rd56, %r21, 4;
	add.s64 	%rd36, %rd20, %rd56;
	// begin inline asm
	ld.global.cg.f32 %f27, [%rd36];
	// end inline asm
	add.f32 	%f43, %f42, %f27;
	ld.global.nc.u32 	%r22, [%rd48+32];
	mul.wide.s32 	%rd57, %r22, 4;
	add.s64 	%rd37, %rd20, %rd57;
	// begin inline asm
	ld.global.cg.f32 %f28, [%rd37];
	// end inline asm
	add.f32 	%f44, %f43, %f28;
	ld.global.nc.u32 	%r23, [%rd48+36];
	mul.wide.s32 	%rd58, %r23, 4;
	add.s64 	%rd38, %rd20, %rd58;
	// begin inline asm
	ld.global.cg.f32 %f29, [%rd38];
	// end inline asm
	add.f32 	%f45, %f44, %f29;
	ld.global.nc.u32 	%r24, [%rd48+40];
	mul.wide.s32 	%rd59, %r24, 4;
	add.s64 	%rd39, %rd20, %rd59;
	// begin inline asm
	ld.global.cg.f32 %f30, [%rd39];
	// end inline asm
	add.f32 	%f46, %f45, %f30;
	ld.global.nc.u32 	%r25, [%rd48+44];
	mul.wide.s32 	%rd60, %r25, 4;
	add.s64 	%rd40, %rd20, %rd60;
	// begin inline asm
	ld.global.cg.f32 %f31, [%rd40];
	// end inline asm
	add.f32 	%f47, %f46, %f31;
	ld.global.nc.u32 	%r26, [%rd48+48];
	mul.wide.s32 	%rd61, %r26, 4;
	add.s64 	%rd41, %rd20, %rd61;
	// begin inline asm
	ld.global.cg.f32 %f32, [%rd41];
	// end inline asm
	add.f32 	%f48, %f47, %f32;
	ld.global.nc.u32 	%r27, [%rd48+52];
	mul.wide.s32 	%rd62, %r27, 4;
	add.s64 	%rd42, %rd20, %rd62;
	// begin inline asm
	ld.global.cg.f32 %f33, [%rd42];
	// end inline asm
	add.f32 	%f49, %f48, %f33;
	ld.global.nc.u32 	%r28, [%rd48+56];
	mul.wide.s32 	%rd63, %r28, 4;
	add.s64 	%rd43, %rd20, %rd63;
	// begin inline asm
	ld.global.cg.f32 %f34, [%rd43];
	// end inline asm
	add.f32 	%f50, %f49, %f34;
	ld.global.nc.u32 	%r29, [%rd48+60];
	mul.wide.s32 	%rd64, %r29, 4;
	add.s64 	%rd44, %rd20, %rd64;
	// begin inline asm
	ld.global.cg.f32 %f35, [%rd44];
	// end inline asm
	add.f32 	%f86, %f50, %f35;
	add.s64 	%rd110, %rd110, 16;
	add.s64 	%rd109, %rd109, -16;
	setp.ne.s64 	%p5, %rd109, 0;
	mov.u64 	%rd112, %rd7;
	@%p5 bra 	$L__BB17_8;
$L__BB17_9:
	setp.eq.s64 	%p6, %rd6, 0;
	@%p6 bra 	$L__BB17_19;
	setp.lt.u64 	%p7, %rd6, 8;
	@%p7 bra 	$L__BB17_12;
	cvt.s64.s32 	%rd73, %r1;
	mad.lo.s64 	%rd74, %rd108, %rd73, %rd112;
	shl.b64 	%rd75, %rd74, 2;
	add.s64 	%rd76, %rd1, %rd75;
	ld.global.nc.u32 	%r30, [%rd76];
	mul.wide.s32 	%rd77, %r30, 4;
	add.s64 	%rd65, %rd20, %rd77;
	// begin inline asm
	ld.global.cg.f32 %f52, [%rd65];
	// end inline asm
	add.f32 	%f60, %f86, %f52;
	ld.global.nc.u32 	%r31, [%rd76+4];
	mul.wide.s32 	%rd78, %r31, 4;
	add.s64 	%rd66, %rd20, %rd78;
	// begin inline asm
	ld.global.cg.f32 %f53, [%rd66];
	// end inline asm
	add.f32 	%f61, %f60, %f53;
	ld.global.nc.u32 	%r32, [%rd76+8];
	mul.wide.s32 	%rd79, %r32, 4;
	add.s64 	%rd67, %rd20, %rd79;
	// begin inline asm
	ld.global.cg.f32 %f54, [%rd67];
	// end inline asm
	add.f32 	%f62, %f61, %f54;
	ld.global.nc.u32 	%r33, [%rd76+12];
	mul.wide.s32 	%rd80, %r33, 4;
	add.s64 	%rd68, %rd20, %rd80;
	// begin inline asm
	ld.global.cg.f32 %f55, [%rd68];
	// end inline asm
	add.f32 	%f63, %f62, %f55;
	ld.global.nc.u32 	%r34, [%rd76+16];
	mul.wide.s32 	%rd81, %r34, 4;
	add.s64 	%rd69, %rd20, %rd81;
	// begin inline asm
	ld.global.cg.f32 %f56, [%rd69];
	// end inline asm
	add.f32 	%f64, %f63, %f56;
	ld.global.nc.u32 	%r35, [%rd76+20];
	mul.wide.s32 	%rd82, %r35, 4;
	add.s64 	%rd70, %rd20, %rd82;
	// begin inline asm
	ld.global.cg.f32 %f57, [%rd70];
	// end inline asm
	add.f32 	%f65, %f64, %f57;
	ld.global.nc.u32 	%r36, [%rd76+24];
	mul.wide.s32 	%rd83, %r36, 4;
	add.s64 	%rd71, %rd20, %rd83;
	// begin inline asm
	ld.global.cg.f32 %f58, [%rd71];
	// end inline asm
	add.f32 	%f66, %f65, %f58;
	ld.global.nc.u32 	%r37, [%rd76+28];
	mul.wide.s32 	%rd84, %r37, 4;
	add.s64 	%rd72, %rd20, %rd84;
	// begin inline asm
	ld.global.cg.f32 %f59, [%rd72];
	// end inline asm
	add.f32 	%f86, %f66, %f59;
	add.s64 	%rd112, %rd112, 8;
$L__BB17_12:
	setp.eq.s64 	%p8, %rd8, 0;
	@%p8 bra 	$L__BB17_19;
	setp.lt.u64 	%p9, %rd8, 4;
	@%p9 bra 	$L__BB17_15;
	cvt.s64.s32 	%rd89, %r1;
	mad.lo.s64 	%rd90, %rd108, %rd89, %rd112;
	shl.b64 	%rd91, %rd90, 2;
	add.s64 	%rd92, %rd1, %rd91;
	ld.global.nc.u32 	%r38, [%rd92];
	mul.wide.s32 	%rd93, %r38, 4;
	add.s64 	%rd85, %rd20, %rd93;
	// begin inline asm
	ld.global.cg.f32 %f68, [%rd85];
	// end inline asm
	add.f32 	%f72, %f86, %f68;
	ld.global.nc.u32 	%r39, [%rd92+4];
	mul.wide.s32 	%rd94, %r39, 4;
	add.s64 	%rd86, %rd20, %rd94;
	// begin inline asm
	ld.global.cg.f32 %f69, [%rd86];
	// end inline asm
	add.f32 	%f73, %f72, %f69;
	ld.global.nc.u32 	%r40, [%rd92+8];
	mul.wide.s32 	%rd95, %r40, 4;
	add.s64 	%rd87, %rd20, %rd95;
	// begin inline asm
	ld.global.cg.f32 %f70, [%rd87];
	// end inline asm
	add.f32 	%f74, %f73, %f70;
	ld.global.nc.u32 	%r41, [%rd92+12];
	mul.wide.s32 	%rd96, %r41, 4;
	add.s64 	%rd88, %rd20, %rd96;
	// begin inline asm
	ld.global.cg.f32 %f71, [%rd88];
	// end inline asm
	add.f32 	%f86, %f74, %f71;
	add.s64 	%rd112, %rd112, 4;
$L__BB17_15:
	setp.eq.s64 	%p10, %rd9, 0;
	@%p10 bra 	$L__BB17_19;
	setp.eq.s64 	%p11, %rd9, 1;
	cvt.s64.s32 	%rd98, %r1;
	mad.lo.s64 	%rd99, %rd108, %rd98, %rd112;
	shl.b64 	%rd100, %rd99, 2;
	add.s64 	%rd19, %rd1, %rd100;
	ld.global.nc.u32 	%r42, [%rd19];
	mul.wide.s32 	%rd101, %r42, 4;
	add.s64 	%rd97, %rd20, %rd101;
	// begin inline asm
	ld.global.cg.f32 %f75, [%rd97];
	// end inline asm
	add.f32 	%f86, %f86, %f75;
	@%p11 bra 	$L__BB17_19;
	setp.eq.s64 	%p12, %rd9, 2;
	ld.global.nc.u32 	%r43, [%rd19+4];
	mul.wide.s32 	%rd103, %r43, 4;
	add.s64 	%rd102, %rd20, %rd103;
	// begin inline asm
	ld.global.cg.f32 %f76, [%rd102];
	// end inline asm
	add.f32 	%f86, %f86, %f76;
	@%p12 bra 	$L__BB17_19;
	ld.global.nc.u32 	%r44, [%rd19+8];
	mul.wide.s32 	%rd105, %r44, 4;
	add.s64 	%rd104, %rd20, %rd105;
	// begin inline asm
	ld.global.cg.f32 %f77, [%rd104];
	// end inline asm
	add.f32 	%f86, %f86, %f77;
$L__BB17_19:
	ld.param.u32 	%r46, [_Z27compare_random_index_accessPfPiS_mi_param_4];
	add.s32 	%r47, %r47, 1;
	setp.ne.s32 	%p13, %r47, %r46;
	@%p13 bra 	$L__BB17_5;
$L__BB17_20:
	setp.ne.s32 	%p14, %r1, 0;
	@%p14 bra 	$L__BB17_22;
	ld.param.u64 	%rd107, [_Z27compare_random_index_accessPfPiS_mi_param_2];
	cvta.to.global.u64 	%rd106, %rd107;
	st.global.f32 	[%rd106], %f86;
$L__BB17_22:
	ret;

}
	// .globl	_Z14flush_l2_cachePfm
.visible .entry _Z14flush_l2_cachePfm(
	.param .u64 .ptr .align 1 _Z14flush_l2_cachePfm_param_0,
	.param .u64 _Z14flush_l2_cachePfm_param_1
)
{
	.reg .pred 	%p<4>;
	.reg .b32 	%r<8>;
	.reg .b32 	%f<6>;
	.reg .b64 	%rd<11>;

	ld.param.u64 	%rd7, [_Z14flush_l2_cachePfm_param_0];
	ld.param.u64 	%rd6, [_Z14flush_l2_cachePfm_param_1];
	cvta.to.global.u64 	%rd1, %rd7;
	mov.u32 	%r2, %ctaid.x;
	mov.u32 	%r1, %ntid.x;
	mov.u32 	%r3, %tid.x;
	mad.lo.s32 	%r4, %r2, %r1, %r3;
	cvt.s64.s32 	%rd10, %r4;
	setp.le.u64 	%p1, %rd6, %rd10;
	@%p1 bra 	$L__BB18_5;
	mov.u32 	%r5, %nctaid.x;
	mul.lo.s32 	%r6, %r5, %r1;
	cvt.s64.s32 	%rd3, %r6;
	mov.f32 	%f5, 0f00000000;
$L__BB18_2:
	shl.b64 	%rd8, %rd10, 2;
	add.s64 	%rd9, %rd1, %rd8;
	ld.global.f32 	%f4, [%rd9];
	add.f32 	%f5, %f5, %f4;
	add.s64 	%rd10, %rd10, %rd3;
	setp.lt.u64 	%p2, %rd10, %rd6;
	@%p2 bra 	$L__BB18_2;
	setp.neu.f32 	%p3, %f5, 0fC97423F0;
	@%p3 bra 	$L__BB18_5;
	mov.b32 	%r7, -915135504;
	st.global.u32 	[%rd1], %r7;
$L__BB18_5:
	ret;

}


// ===== COMPILED SASS (sm_100) =====

	.target	sm_100

	.elftype	@"ET_EXEC"


//--------------------- .note.nv.tkinfo           --------------------------
	.section	.note.nv.tkinfo,"",@"SHT_NOTE"
	.sectionflags	@"SHF_NOTE_NV_TKINFO"
	.tkinfo
        /*0018*/ 	.word	0x00000002
        /*0030*/ 	.string	""
        /*0030*/ 	.string	"ptxas"
        /*0030*/ 	.string	"Cuda compilation tools, release 13.0, V13.0.88"
        /*0030*/ 	.string	"Build cuda_13.0.r13.0/compiler.36424714_0"
        /*0030*/ 	.string	"-arch sm_100 -m 64 "



//--------------------- .note.nv.cuinfo           --------------------------
	.section	.note.nv.cuinfo,"",@"SHT_NOTE"
	.sectionflags	@"SHF_NOTE_NV_CUINFO"
        /*0018*/ 	.short	0x0002
        /*001a*/ 	.short	0x0064
        /*001c*/ 	.short	0x0082
	.zero		2


//--------------------- .nv.info                  --------------------------
	.section	.nv.info,"",@"SHT_CUDA_INFO"
	.align	4


	//----- nvinfo : EIATTR_REGCOUNT
	.align		4
        /*0000*/ 	.byte	0x04, 0x2f
        /*0002*/ 	.short	(.L_1 - .L_0)
	.align		4
.L_0:
        /*0004*/ 	.word	index@(_Z22concurrent_same_regionPfmS_Pm)
        /*0008*/ 	.word	0x0000001c


	//----- nvinfo : EIATTR_FRAME_SIZE
	.align		4
.L_1:
        /*000c*/ 	.byte	0x04, 0x11
        /*000e*/ 	.short	(.L_3 - .L_2)
	.align		4
.L_2:
        /*0010*/ 	.word	index@($__internal_16_$__cuda_sm20_rem_u64)
        /*0014*/ 	.word	0x00000000


	//----- nvinfo : EIATTR_FRAME_SIZE
	.align		4
.L_3:
        /*0018*/ 	.byte	0x04, 0x11
        /*001a*/ 	.short	(.L_5 - .L_4)
	.align		4
.L_4:
        /*001c*/ 	.word	index@(_Z22concurrent_same_regionPfmS_Pm)
        /*0020*/ 	.word	0x00000000


	//----- nvinfo : EIATTR_REGCOUNT
	.align		4
.L_5:
        /*0024*/ 	.byte	0x04, 0x2f
        /*0026*/ 	.short	(.L_7 - .L_6)
	.align		4
.L_6:
        /*0028*/ 	.word	index@(_Z22concurrent_diff_regionPfmmS_Pm)
        /*002c*/ 	.word	0x00000016


	//----- nvinfo : EIATTR_FRAME_SIZE
	.align		4
.L_7:
        /*0030*/ 	.byte	0x04, 0x11
        /*0032*/ 	.short	(.L_9 - .L_8)
	.align		4
.L_8:
        /*0034*/ 	.word	index@($__internal_15_$__cuda_sm20_rem_u64)
        /*0038*/ 	.word	0x00000000


	//----- nvinfo : EIATTR_FRAME_SIZE
	.align		4
.L_9:
        /*003c*/ 	.byte	0x04, 0x11
        /*003e*/ 	.short	(.L_11 - .L_10)
	.align		4
.L_10:
        /*0040*/ 	.word	index@(_Z22concurrent_diff_regionPfmmS_Pm)
        /*0044*/ 	.word	0x00000000


	//----- nvinfo : EIATTR_REGCOUNT
	.align		4
.L_11:
        /*0048*/ 	.byte	0x04, 0x2f
        /*004a*/ 	.short	(.L_13 - .L_12)
	.align		4
.L_12:
        /*004c*/ 	.word	index@(_Z16coalesced_accessPfmS_)
        /*0050*/ 	.word	0x00000016


	//----- nvinfo : EIATTR_FRAME_SIZE
	.align		4
.L_13:
        /*0054*/ 	.byte	0x04, 0x11
        /*0056*/ 	.short	(.L_15 - .L_14)
	.align		4
.L_14:
        /*0058*/ 	.word	index@($__internal_14_$__cuda_sm20_rem_u64)
        /*005c*/ 	.word	0x00000000


	//----- nvinfo : EIATTR_FRAME_SIZE
	.align		4
.L_15:
        /*0060*/ 	.byte	0x04, 0x11
        /*0062*/ 	.short	(.L_17 - .L_16)
	.align		4
.L_16:
        /*0064*/ 	.word	index@(_Z16coalesced_accessPfmS_)
        /*0068*/ 	.word	0x00000000


	//----- nvinfo : EIATTR_REGCOUNT
	.align		4
.L_17:
        /*006c*/ 	.byte	0x04, 0x2f
        /*006e*/ 	.short	(.L_19 - .L_18)
	.align		4
.L_18:
        /*0070*/ 	.word	index@(_Z14strided_accessPfmmS_)
        /*0074*/ 	.word	0x0000001e


	//----- nvinfo : EIATTR_FRAME_SIZE
	.align		4
.L_19:
        /*0078*/ 	.byte	0x04, 0x11
        /*007a*/ 	.short	(.L_21 - .L_20)
	.align		4
.L_20:
        /*007c*/ 	.word	index@($__internal_13_$__cuda_sm20_rem_u64)
        /*0080*/ 	.word	0x00000000


	//----- nvinfo : EIATTR_FRAME_SIZE
	.align		4
.L_21:
        /*0084*/ 	.byte	0x04, 0x11
        /*0086*/ 	.short	(.L_23 - .L_22)
	.align		4
.L_22:
        /*0088*/ 	.word	index@(_Z14strided_accessPfmmS_)
        /*008c*/ 	.word	0x00000000


	//----- nvinfo : EIATTR_REGCOUNT
	.align		4
.L_23:
        /*0090*/ 	.byte	0x04, 0x2f
        /*0092*/ 	.short	(.L_25 - .L_24)
	.align		4
.L_24:
        /*0094*/ 	.word	index@(_Z13random_accessPfmjS_)
        /*0098*/ 	.word	0x00000016


	//----- nvinfo : EIATTR_FRAME_SIZE
	.align		4
.L_25:
        /*009c*/ 	.byte	0x04, 0x11
        /*009e*/ 	.short	(.L_27 - .L_26)
	.align		4
.L_26:
        /*00a0*/ 	.word	index@($__internal_12_$__cuda_sm20_rem_u64)
        /*00a4*/ 	.word	0x00000000


	//----- nvinfo : EIATTR_FRAME_SIZE
	.align		4
.L_27:
        /*00a8*/ 	.byte	0x04, 0x11
        /*00aa*/ 	.short	(.L_29 - .L_28)
	.align		4
.L_28:
        /*00ac*/ 	.word	index@(_Z13random_accessPfmjS_)
        /*00b0*/ 	.word	0x00000000


	//----- nvinfo : EIATTR_REGCOUNT
	.align		4
.L_29:
        /*00b4*/ 	.byte	0x04, 0x2f
        /*00b6*/ 	.short	(.L_31 - .L_30)
	.align		4
.L_30:
        /*00b8*/ 	.word	index@(_Z17effective_l2_testPfmiS_)
        /*00bc*/ 	.word	0x0000000b


	//----- nvinfo : EIATTR_FRAME_SIZE
	.align		4
.L_31:
        /*00c0*/ 	.byte	0x04, 0x11
        /*00c2*/ 	.short	(.L_33 - .L_32)
	.align		4
.L_32:
        /*00c4*/ 	.word	index@(_Z17effective_l2_testPfmiS_)
        /*00c8*/ 	.word	0x00000000


	//----- nvinfo : EIATTR_REGCOUNT
	.align		4
.L_33:
        /*00cc*/ 	.byte	0x04, 0x2f
        /*00ce*/ 	.short	(.L_35 - .L_34)
	.align		4
.L_34:
        /*00d0*/ 	.word	index@(_Z20single_buffer_accessPfmS_)
        /*00d4*/ 	.word	0x00000012


	//----- nvinfo : EIATTR_FRAME_SIZE
	.align		4
.L_35:
        /*00d8*/ 	.byte	0x04, 0x11
        /*00da*/ 	.short	(.L_37 - .L_36)
	.align		4
.L_36:
        /*00dc*/ 	.word	index@($__internal_11_$__cuda_sm20_rem_u64)
        /*00e0*/ 	.word	0x00000000


	//----- nvinfo : EIATTR_FRAME_SIZE
	.align		4
.L_37:
        /*00e4*/ 	.byte	0x04, 0x11
        /*00e6*/ 	.short	(.L_39 - .L_38)
	.align		4
.L_38:
        /*00e8*/ 	.word	index@(_Z20single_buffer_accessPfmS_)
        /*00ec*/ 	.word	0x00000000


	//----- nvinfo : EIATTR_REGCOUNT
	.align		4
.L_39:
        /*00f0*/ 	.byte	0x04, 0x2f
        /*00f2*/ 	.short	(.L_41 - .L_40)
	.align		4
.L_40:
        /*00f4*/ 	.word	index@(_Z18dual_buffer_accessPfS_mS_)
        /*00f8*/ 	.word	0x00000012


	//----- nvinfo : EIATTR_FRAME_SIZE
	.align		4
.L_41:
        /*00fc*/ 	.byte	0x04, 0x11
        /*00fe*/ 	.short	(.L_43 - .L_42)
	.align		4
.L_42:
        /*0100*/ 	.word	index@($__internal_10_$__cuda_sm20_rem_u64)
        /*0104*/ 	.word	0x00000000


	//----- nvinfo : EIATTR_FRAME_SIZE
	.align		4
.L_43:
        /*0108*/ 	.byte	0x04, 0x11
        /*010a*/ 	.short	(.L_45 - .L_44)
	.align		4
.L_44:
        /*010c*/ 	.word	index@(_Z18dual_buffer_accessPfS_mS_)
        /*0110*/ 	.word	0x00000000


	//----- nvinfo : EIATTR_REGCOUNT
	.align		4
.L_45:
        /*0114*/ 	.byte	0x04, 0x2f
        /*0116*/ 	.short	(.L_47 - .L_46)
	.align		4
.L_46:
        /*0118*/ 	.word	index@(_Z20triple_buffer_accessPfS_S_mS_)
        /*011c*/ 	.word	0x00000012


	//----- nvinfo : EIATTR_FRAME_SIZE
	.align		4
.L_47:
        /*0120*/ 	.byte	0x04, 0x11
        /*0122*/ 	.short	(.L_49 - .L_48)
	.align		4
.L_48:
        /*0124*/ 	.word	index@($__internal_9_$__cuda_sm20_rem_u64)
        /*0128*/ 	.word	0x00000000


	//----- nvinfo : EIATTR_FRAME_SIZE
	.align		4
.L_49:
        /*012c*/ 	.byte	0x04, 0x11
        /*012e*/ 	.short	(.L_51 - .L_50)
	.align		4
.L_50:
        /*0130*/ 	.word	index@(_Z20triple_buffer_accessPfS_S_mS_)
        /*0134*/ 	.word	0x00000000


	//----- nvinfo : EIATTR_REGCOUNT
	.align		4
.L_51:
        /*0138*/ 	.byte	0x04, 0x2f
        /*013a*/ 	.short	(.L_53 - .L_52)
	.align		4
.L_52:
        /*013c*/ 	.word	index@(_Z18quad_buffer_accessPfS_S_S_mS_)
        /*0140*/ 	.word	0x00000012


	//----- nvinfo : EIATTR_FRAME_SIZE
	.align		4
.L_53:
        /*0144*/ 	.byte	0x04, 0x11
        /*0146*/ 	.short	(.L_55 - .L_54)
	.align		4
.L_54:
        /*0148*/ 	.word	index@($__internal_8_$__cuda_sm20_rem_u64)
        /*014c*/ 	.word	0x00000000


	//----- nvinfo : EIATTR_FRAME_SIZE
	.align		4
.L_55:
        /*0150*/ 	.byte	0x04, 0x11
        /*0152*/ 	.short	(.L_57 - .L_56)
	.align		4
.L_56:
        /*0154*/ 	.word	index@(_Z18quad_buffer_accessPfS_S_S_mS_)
        /*0158*/ 	.word	0x00000000


	//----- nvinfo : EIATTR_REGCOUNT
	.align		4
.L_57:
        /*015c*/ 	.byte	0x04, 0x2f
        /*015e*/ 	.short	(.L_59 - .L_58)
	.align		4
.L_58:
        /*0160*/ 	.word	index@(_Z15bandwidth_localPfmS_)
        /*0164*/ 	.word	0x0000000a


	//----- nvinfo : EIATTR_FRAME_SIZE
	.align		4
.L_59:
        /*0168*/ 	.byte	0x04, 0x11
        /*016a*/ 	.short	(.L_61 - .L_60)
	.align		4
.L_60:
        /*016c*/ 	.word	index@(_Z15bandwidth_localPfmS_)
        /*0170*/ 	.word	0x00000000


	//----- nvinfo : EIATTR_REGCOUNT
	.align		4
.L_61:
        /*0174*/ 	.byte	0x04, 0x2f
        /*0176*/ 	.short	(.L_63 - .L_62)
	.align		4
.L_62:
        /*0178*/ 	.word	index@(_Z22bandwidth_cross_regionPfmmS_)
        /*017c*/ 	.word	0x0000001e


	//----- nvinfo : EIATTR_FRAME_SIZE
	.align		4
.L_63:
        /*0180*/ 	.byte	0x04, 0x11
        /*0182*/ 	.short	(.L_65 - .L_64)
	.align		4
.L_64:
        /*0184*/ 	.word	index@($__internal_7_$__cuda_sm20_rem_u64)
        /*0188*/ 	.word	0x00000000


	//----- nvinfo : EIATTR_FRAME_SIZE
	.align		4
.L_65:
        /*018c*/ 	.byte	0x04, 0x11
        /*018e*/ 	.short	(.L_67 - .L_66)
	.align		4
.L_66:
        /*0190*/ 	.word	index@(_Z22bandwidth_cross_regionPfmmS_)
        /*0194*/ 	.word	0x00000000


	//----- nvinfo : EIATTR_REGCOUNT
	.align		4
.L_67:
        /*0198*/ 	.byte	0x04, 0x2f
        /*019a*/ 	.short	(.L_69 - .L_68)
	.align		4
.L_68:
        /*019c*/ 	.word	index@(_Z21bandwidth_stress_testPfmS_)
        /*01a0*/ 	.word	0x00000016


	//----- nvinfo : EIATTR_FRAME_SIZE
	.align		4
.L_69:
        /*01a4*/ 	.byte	0x04, 0x11
        /*01a6*/ 	.short	(.L_71 - .L_70)
	.align		4
.L_70:
        /*01a8*/ 	.word	index@($__internal_6_$__cuda_sm20_rem_u64)
        /*01ac*/ 	.word	0x00000000


	//----- nvinfo : EIATTR_FRAME_SIZE
	.align		4
.L_71:
        /*01b0*/ 	.byte	0x04, 0x11
        /*01b2*/ 	.short	(.L_73 - .L_72)
	.align		4
.L_72:
        /*01b4*/ 	.word	index@(_Z21bandwidth_stress_testPfmS_)
        /*01b8*/ 	.word	0x00000000


	//----- nvinfo : EIATTR_REGCOUNT
	.align		4
.L_73:
        /*01bc*/ 	.byte	0x04, 0x2f
        /*01be*/ 	.short	(.L_75 - .L_74)
	.align		4
.L_74:
        /*01c0*/ 	.word	index@(_Z20compare_local_accessPfS_mi)
        /*01c4*/ 	.word	0x0000001f


	//----- nvinfo : EIATTR_FRAME_SIZE
	.align		4
.L_75:
        /*01c8*/ 	.byte	0x04, 0x11
        /*01ca*/ 	.short	(.L_77 - .L_76)
	.align		4
.L_76:
        /*01cc*/ 	.word	index@($__internal_5_$__cuda_sm20_div_u64)
        /*01d0*/ 	.word	0x00000000


	//----- nvinfo : EIATTR_FRAME_SIZE
	.align		4
.L_77:
        /*01d4*/ 	.byte	0x04, 0x11
        /*01d6*/ 	.short	(.L_79 - .L_78)
	.align		4
.L_78:
        /*01d8*/ 	.word	index@(_Z20compare_local_accessPfS_mi)
        /*01dc*/ 	.word	0x00000000


	//----- nvinfo : EIATTR_REGCOUNT
	.align		4
.L_79:
        /*01e0*/ 	.byte	0x04, 0x2f
        /*01e2*/ 	.short	(.L_81 - .L_80)
	.align		4
.L_80:
        /*01e4*/ 	.word	index@(_Z23compare_cross_partitionPfS_mim)
        /*01e8*/ 	.word	0x00000020


	//----- nvinfo : EIATTR_FRAME_SIZE
	.align		4
.L_81:
        /*01ec*/ 	.byte	0x04, 0x11
        /*01ee*/ 	.short	(.L_83 - .L_82)
	.align		4
.L_82:
        /*01f0*/ 	.word	index@($__internal_4_$__cuda_sm20_rem_u64)
        /*01f4*/ 	.word	0x00000000


	//----- nvinfo : EIATTR_FRAME_SIZE
	.align		4
.L_83:
        /*01f8*/ 	.byte	0x04, 0x11
        /*01fa*/ 	.short	(.L_85 - .L_84)
	.align		4
.L_84:
        /*01fc*/ 	.word	index@($__internal_3_$__cuda_sm20_div_u64)
        /*0200*/ 	.word	0x00000000


	//----- nvinfo : EIATTR_FRAME_SIZE
	.align		4
.L_85:
        /*0204*/ 	.byte	0x04, 0x11
        /*0206*/ 	.short	(.L_87 - .L_86)
	.align		4
.L_86:
        /*0208*/ 	.word	index@(_Z23compare_cross_partitionPfS_mim)
        /*020c*/ 	.word	0x00000000


	//----- nvinfo : EIATTR_REGCOUNT
	.align		4
.L_87:
        /*0210*/ 	.byte	0x04, 0x2f
        /*0212*/ 	.short	(.L_89 - .L_88)
	.align		4
.L_88:
        /*0214*/ 	.word	index@(_Z24compare_single_buffer_3xPfS_mi)
        /*0218*/ 	.word	0x0000003e


	//----- nvinfo : EIATTR_FRAME_SIZE
	.align		4
.L_89:
        /*021c*/ 	.byte	0x04, 0x11
        /*021e*/ 	.short	(.L_91 - .L_90)
	.align		4
.L_90:
        /*0220*/ 	.word	index@($__internal_2_$__cuda_sm20_rem_u64)
        /*0224*/ 	.word	0x00000000


	//----- nvinfo : EIATTR_FRAME_SIZE
	.align		4
.L_91:
        /*0228*/ 	.byte	0x04, 0x11
        /*022a*/ 	.short	(.L_93 - .L_92)
	.align		4
.L_92:
        /*022c*/ 	.word	index@(_Z24compare_single_buffer_3xPfS_mi)
        /*0230*/ 	.word	0x00000000


	//----- nvinfo : EIATTR_REGCOUNT
	.align		4
.L_93:
        /*0234*/ 	.byte	0x04, 0x2f
        /*0236*/ 	.short	(.L_95 - .L_94)
	.align		4
.L_94:
        /*0238*/ 	.word	index@(_Z24compare_multi_buffer_qkvPfS_S_S_mi)
        /*023c*/ 	.word	0x00000020


	//----- nvinfo : EIATTR_FRAME_SIZE
	.align		4
.L_95:
        /*0240*/ 	.byte	0x04, 0x11
        /*0242*/ 	.short	(.L_97 - .L_96)
	.align		4
.L_96:
        /*0244*/ 	.word	index@($__internal_1_$__cuda_sm20_rem_u64)
        /*0248*/ 	.word	0x00000000


	//----- nvinfo : EIATTR_FRAME_SIZE
	.align		4
.L_97:
        /*024c*/ 	.byte	0x04, 0x11
        /*024e*/ 	.short	(.L_99 - .L_98)
	.align		4
.L_98:
        /*0250*/ 	.word	index@(_Z24compare_multi_buffer_qkvPfS_S_S_mi)
        /*0254*/ 	.word	0x00000000


	//----- nvinfo : EIATTR_REGCOUNT
	.align		4
.L_99:
        /*0258*/ 	.byte	0x04, 0x2f
        /*025a*/ 	.short	(.L_101 - .L_100)
	.align		4
.L_100:
        /*025c*/ 	.word	index@(_Z27compare_random_index_accessPfPiS_mi)
        /*0260*/ 	.word	0x00000020


	//----- nvinfo : EIATTR_FRAME_SIZE
	.align		4
.L_101:
        /*0264*/ 	.byte	0x04, 0x11
        /*0266*/ 	.short	(.L_103 - .L_102)
	.align		4
.L_102:
        /*0268*/ 	.word	index@($__internal_0_$__cuda_sm20_div_u64)
        /*026c*/ 	.word	0x00000000


	//----- nvinfo : EIATTR_FRAME_SIZE
	.align		4
.L_103:
        /*0270*/ 	.byte	0x04, 0x11
        /*0272*/ 	.short	(.L_105 - .L_104)
	.align		4
.L_104:
        /*0274*/ 	.word	index@(_Z27compare_random_index_accessPfPiS_mi)
        /*0278*/ 	.word	0x00000000


	//----- nvinfo : EIATTR_REGCOUNT
	.align		4
.L_105:
        /*027c*/ 	.byte	0x04, 0x2f
        /*027e*/ 	.short	(.L_107 - .L_106)
	.align		4
.L_106:
        /*0280*/ 	.word	index@(_Z14flush_l2_cachePfm)
        /*0284*/ 	.word	0x00000009


	//----- nvinfo : EIATTR_FRAME_SIZE
	.align		4
.L_107:
        /*0288*/ 	.byte	0x04, 0x11
        /*028a*/ 	.short	(.L_109 - .L_108)
	.align		4
.L_108:
        /*028c*/ 	.word	index@(_Z14flush_l2_cachePfm)
        /*0290*/ 	.word	0x00000000


	//----- nvinfo : EIATTR_MIN_STACK_SIZE
	.align		4
.L_109:
        /*0294*/ 	.byte	0x04, 0x12
        /*0296*/ 	.short	(.L_111 - .L_110)
	.align		4
.L_110:
        /*0298*/ 	.word	index@(_Z14flush_l2_cachePfm)
        /*029c*/ 	.word	0x00000000


	//----- nvinfo : EIATTR_MIN_STACK_SIZE
	.align		4
.L_111:
        /*02a0*/ 	.byte	0x04, 0x12
        /*02a2*/ 	.short	(.L_113 - .L_112)
	.align		4
.L_112:
        /*02a4*/ 	.word	index@(_Z27compare_random_index_accessPfPiS_mi)
        /*02a8*/ 	.word	0x00000000


	//----- nvinfo : EIATTR_MIN_STACK_SIZE
	.align		4
.L_113:
        /*02ac*/ 	.byte	0x04, 0x12
        /*02ae*/ 	.short	(.L_115 - .L_114)
	.align		4
.L_114:
        /*02b0*/ 	.word	index@(_Z24compare_multi_buffer_qkvPfS_S_S_mi)
        /*02b4*/ 	.word	0x00000000


	//----- nvinfo : EIATTR_MIN_STACK_SIZE
	.align		4
.L_115:
        /*02b8*/ 	.byte	0x04, 0x12
        /*02ba*/ 	.short	(.L_117 - .L_116)
	.align		4
.L_116:
        /*02bc*/ 	.word	index@(_Z24compare_single_buffer_3xPfS_mi)
        /*02c0*/ 	.word	0x00000000


	//----- nvinfo : EIATTR_MIN_STACK_SIZE
	.align		4
.L_117:
        /*02c4*/ 	.byte	0x04, 0x12
        /*02c6*/ 	.short	(.L_119 - .L_118)
	.align		4
.L_118:
        /*02c8*/ 	.word	index@(_Z23compare_cross_partitionPfS_mim)
        /*02cc*/ 	.word	0x00000000


	//----- nvinfo : EIATTR_MIN_STACK_SIZE
	.align		4
.L_119:
        /*02d0*/ 	.byte	0x04, 0x12
        /*02d2*/ 	.short	(.L_121 - .L_120)
	.align		4
.L_120:
        /*02d4*/ 	.word	index@(_Z20compare_local_accessPfS_mi)
        /*02d8*/ 	.word	0x00000000


	//----- nvinfo : EIATTR_MIN_STACK_SIZE
	.align		4
.L_121:
        /*02dc*/ 	.byte	0x04, 0x12
        /*02de*/ 	.short	(.L_123 - .L_122)
	.align		4
.L_122:
        /*02e0*/ 	.word	index@(_Z21bandwidth_stress_testPfmS_)
        /*02e4*/ 	.word	0x00000000


	//----- nvinfo : EIATTR_MIN_STACK_SIZE
	.align		4
.L_123:
        /*02e8*/ 	.byte	0x04, 0x12
        /*02ea*/ 	.short	(.L_125 - .L_124)
	.align		4
.L_124:
        /*02ec*/ 	.word	index@(_Z22bandwidth_cross_regionPfmmS_)
        /*02f0*/ 	.word	0x00000000


	//----- nvinfo : EIATTR_MIN_STACK_SIZE
	.align		4
.L_125:
        /*02f4*/ 	.byte	0x04, 0x12
        /*02f6*/ 	.short	(.L_127 - .L_126)
	.align		4
.L_126:
        /*02f8*/ 	.word	index@(_Z15bandwidth_localPfmS_)
        /*02fc*/ 	.word	0x00000000


	//----- nvinfo : EIATTR_MIN_STACK_SIZE
	.align		4
.L_127:
        /*0300*/ 	.byte	0x04, 0x12
        /*0302*/ 	.short	(.L_129 - .L_128)
	.align		4
.L_128:
        /*0304*/ 	.word	index@(_Z18quad_buffer_accessPfS_S_S_mS_)
        /*0308*/ 	.word	0x00000000


	//----- nvinfo : EIATTR_MIN_STACK_SIZE
	.align		4
.L_129:
        /*030c*/ 	.byte	0x04, 0x12
        /*030e*/ 	.short	(.L_131 - .L_130)
	.align		4
.L_130:
        /*0310*/ 	.word	index@(_Z20triple_buffer_accessPfS_S_mS_)
        /*0314*/ 	.word	0x00000000


	//----- nvinfo : EIATTR_MIN_STACK_SIZE
	.align		4
.L_131:
        /*0318*/ 	.byte	0x04, 0x12
        /*031a*/ 	.short	(.L_133 - .L_132)
	.align		4
.L_132:
        /*031c*/ 	.word	index@(_Z18dual_buffer_accessPfS_mS_)
        /*0320*/ 	.word	0x00000000


	//----- nvinfo : EIATTR_MIN_STACK_SIZE
	.align		4
.L_133:
        /*0324*/ 	.byte	0x04, 0x12
        /*0326*/ 	.short	(.L_135 - .L_134)
	.align		4
.L_134:
        /*0328*/ 	.word	index@(_Z20single_buffer_accessPfmS_)
        /*032c*/ 	.word	0x00000000


	//----- nvinfo : EIATTR_MIN_STACK_SIZE
	.align		4
.L_135:
        /*0330*/ 	.byte	0x04, 0x12
        /*0332*/ 	.short	(.L_137 - .L_136)
	.align		4
.L_136:
        /*0334*/ 	.word	index@(_Z17effective_l2_testPfmiS_)
        /*0338*/ 	.word	0x00000000


	//----- nvinfo : EIATTR_MIN_STACK_SIZE
	.align		4
.L_137:
        /*033c*/ 	.byte	0x04, 0x12
        /*033e*/ 	.short	(.L_139 - .L_138)
	.align		4
.L_138:
        /*0340*/ 	.word	index@(_Z13random_accessPfmjS_)
        /*0344*/ 	.word	0x00000000


	//----- nvinfo : EIATTR_MIN_STACK_SIZE
	.align		4
.L_139:
        /*0348*/ 	.byte	0x04, 0x12
        /*034a*/ 	.short	(.L_141 - .L_140)
	.align		4
.L_140:
        /*034c*/ 	.word	index@(_Z14strided_accessPfmmS_)
        /*0350*/ 	.word	0x00000000


	//----- nvinfo : EIATTR_MIN_STACK_SIZE
	.align		4
.L_141:
        /*0354*/ 	.byte	0x04, 0x12
        /*0356*/ 	.short	(.L_143 - .L_142)
	.align		4
.L_142:
        /*0358*/ 	.word	index@(_Z16coalesced_accessPfmS_)
        /*035c*/ 	.word	0x00000000


	//----- nvinfo : EIATTR_MIN_STACK_SIZE
	.align		4
.L_143:
        /*0360*/ 	.byte	0x04, 0x12
        /*0362*/ 	.short	(.L_145 - .L_144)
	.align		4
.L_144:
        /*0364*/ 	.word	index@(_Z22concurrent_diff_regionPfmmS_Pm)
        /*0368*/ 	.word	0x00000000


	//----- nvinfo : EIATTR_MIN_STACK_SIZE
	.align		4
.L_145:
        /*036c*/ 	.byte	0x04, 0x12
        /*036e*/ 	.short	(.L_147 - .L_146)
	.align		4
.L_146:
        /*0370*/ 	.word	index@(_Z22concurrent_same_regionPfmS_Pm)
        /*0374*/ 	.word	0x00000000
.L_147:


//--------------------- .nv.compat                --------------------------
	.section	.nv.compat,"",@"SHT_CUDA_COMPAT_INFO"
	.align	4
        /*0000*/ 	.byte	0x02, 0x09, 0x00, 0x00, 0x02, 0x02, 0x01, 0x00, 0x02, 0x05, 0x05, 0x00, 0x03, 0x07, 0x01, 0x01
        /*0010*/ 	.byte	0x02, 0x03, 0x00, 0x00, 0x02, 0x06, 0x01, 0x00, 0x04, 0x0b, 0x08, 0x00, 0x01, 0x00, 0x00, 0x00
        /*0020*/ 	.byte	0x00, 0x00, 0x00, 0x00


//--------------------- .nv.info._Z14flush_l2_cachePfm --------------------------
	.section	.nv.info._Z14flush_l2_cachePfm,"",@"SHT_CUDA_INFO"
	.sectionflags	@""
	.align	4


	//----- nvinfo : EIATTR_CUDA_API_VERSION
	.align		4
        /*0000*/ 	.byte	0x04, 0x37
        /*0002*/ 	.short	(.L_149 - .L_148)
.L_148:
        /*0004*/ 	.word	0x00000082


	//----- nvinfo : EIATTR_KPARAM_INFO
	.align		4
.L_149:
        /*0008*/ 	.byte	0x04, 0x17
        /*000a*/ 	.short	(.L_151 - .L_150)
.L_150:
        /*000c*/ 	.word	0x00000000
        /*0010*/ 	.short	0x0001
        /*0012*/ 	.short	0x0008
        /*0014*/ 	.byte	0x00, 0xf0, 0x21, 0x00


	//----- nvinfo : EIATTR_KPARAM_INFO
	.align		4
.L_151:
        /*0018*/ 	.byte	0x04, 0x17
        /*001a*/ 	.short	(.L_153 - .L_152)
.L_152:
        /*001c*/ 	.word	0x00000000
        /*0020*/ 	.short	0x0000
        /*0022*/ 	.short	0x0000
        /*0024*/ 	.byte	0x00, 0xf5, 0x21, 0x00


	//----- nvinfo : EIATTR_SPARSE_MMA_MASK
	.align		4
.L_153:
        /*0028*/ 	.byte	0x03, 0x50
        /*002a*/ 	.short	0x0000


	//----- nvinfo : EIATTR_MAXREG_COUNT
	.align		4
        /*002c*/ 	.byte	0x03, 0x1b
        /*002e*/ 	.short	0x00ff


	//----- nvinfo : EIATTR_MERCURY_ISA_VERSION
	.align		4
        /*0030*/ 	.byte	0x03, 0x5f
        /*0032*/ 	.short	0x0101


	//----- nvinfo : EIATTR_VRC_CTA_INIT_COUNT
	.align		4
        /*0034*/ 	.byte	0x02, 0x4a
	.zero		1
	.zero		1


	//----- nvinfo : EIATTR_EXIT_INSTR_OFFSETS
	.align		4
        /*0038*/ 	.byte	0x04, 0x1c
        /*003a*/ 	.short	(.L_155 - .L_154)


	//   ....[0]....
.L_154:
        /*003c*/ 	.word	0x00000090


	//   ....[1]....
        /*0040*/ 	.word	0x000001d0


	//   ....[2]....
        /*0044*/ 	.word	0x00000210


	//----- nvinfo : EIATTR_CRS_STACK_SIZE
	.align		4
.L_155:
        /*0048*/ 	.byte	0x04, 0x1e
        /*004a*/ 	.short	(.L_157 - .L_156)
.L_156:
        /*004c*/ 	.word	0x00000000


	//----- nvinfo : EIATTR_CBANK_PARAM_SIZE
	.align		4
.L_157:
        /*0050*/ 	.byte	0x03, 0x19
        /*0052*/ 	.short	0x0010


	//----- nvinfo : EIATTR_PARAM_CBANK
	.align		4
        /*0054*/ 	.byte	0x04, 0x0a
        /*0056*/ 	.short	(.L_159 - .L_158)
	.align		4
.L_158:
        /*0058*/ 	.word	index@(.nv.constant0._Z14flush_l2_cachePfm)
        /*005c*/ 	.short	0x0380
        /*005e*/ 	.short	0x0010


	//----- nvinfo : EIATTR_SW_WAR
	.align		4
.L_159:
        /*0060*/ 	.byte	0x04, 0x36
        /*0062*/ 	.short	(.L_161 - .L_160)
.L_160:
        /*0064*/ 	.word	0x00000008
.L_161:


//--------------------- .nv.info._Z27compare_random_index_accessPfPiS_mi --------------------------
	.section	.nv.info._Z27compare_random_index_accessPfPiS_mi,"",@"SHT_CUDA_INFO"
	.sectionflags	@""
	.align	4


	//----- nvinfo : EIATTR_CUDA_API_VERSION
	.align		4
        /*0000*/ 	.byte	0x04, 0x37
        /*0002*/ 	.short	(.L_163 - .L_162)
.L_162:
        /*0004*/ 	.word	0x00000082


	//----- nvinfo : EIATTR_KPARAM_INFO
	.align		4
.L_163:
        /*0008*/ 	.byte	0x04, 0x17
        /*000a*/ 	.short	(.L_165 - .L_164)
.L_164:
        /*000c*/ 	.word	0x00000000
        /*0010*/ 	.short	0x0004
        /*0012*/ 	.short	0x0020
        /*0014*/ 	.byte	0x00, 0xf0, 0x11, 0x00


	//----- nvinfo : EIATTR_KPARAM_INFO
	.align		4
.L_165:
        /*0018*/ 	.byte	0x04, 0x17
        /*001a*/ 	.short	(.L_167 - .L_166)
.L_166:
        /*001c*/ 	.word	0x00000000
        /*0020*/ 	.short	0x0003
        /*0022*/ 	.short	0x0018
        /*0024*/ 	.byte	0x00, 0xf0, 0x21, 0x00


	//----- nvinfo : EIATTR_KPARAM_INFO
	.align		4
.L_167:
        /*0028*/ 	.byte	0x04, 0x17
        /*002a*/ 	.short	(.L_169 - .L_168)
.L_168:
        /*002c*/ 	.word	0x00000000
        /*0030*/ 	.short	0x0002
        /*0032*/ 	.short	0x0010
        /*0034*/ 	.byte	0x00, 0xf5, 0x21, 0x00


	//----- nvinfo : EIATTR_KPARAM_INFO
	.align		4
.L_169:
        /*0038*/ 	.byte	0x04, 0x17
        /*003a*/ 	.short	(.L_171 - .L_170)
.L_170:
        /*003c*/ 	.word	0x00000000
        /*0040*/ 	.short	0x0001
        /*0042*/ 	.short	0x0008
        /*0044*/ 	.byte	0x00, 0xf5, 0x21, 0x00


	//----- nvinfo : EIATTR_KPARAM_INFO
	.align		4
.L_171:
        /*0048*/ 	.byte	0x04, 0x17
        /*004a*/ 	.short	(.L_173 - .L_172)
.L_172:
        /*004c*/ 	.word	0x00000000
        /*0050*/ 	.short	0x0000
        /*0052*/ 	.short	0x0000
        /*0054*/ 	.byte	0x00, 0xf5, 0x21, 0x00


	//----- nvinfo : EIATTR_SPARSE_MMA_MASK
	.align		4
.L_173:
        /*0058*/ 	.byte	0x03, 0x50
        /*005a*/ 	.short	0x0000


	//----- nvinfo : EIATTR_MAXREG_COUNT
	.align		4
        /*005c*/ 	.byte	0x03, 0x1b
        /*005e*/ 	.short	0x00ff


	//----- nvinfo : EIATTR_MERCURY_ISA_VERSION
	.align		4
        /*0060*/ 	.byte	0x03, 0x5f
        /*0062*/ 	.short	0x0101


	//----- nvinfo : EIATTR_VRC_CTA_INIT_COUNT
	.align		4
        /*0064*/ 	.byte	0x02, 0x4a
	.zero		1
	.zero		1


	//----- nvinfo : EIATTR_EXIT_INSTR_OFFSETS
	.align		4
        /*0068*/ 	.byte	0x04, 0x1c
        /*006a*/ 	.short	(.L_175 - .L_174)


	//   ....[0]....
.L_174:
        /*006c*/ 	.word	0x00001040


	//   ....[1]....
        /*0070*/ 	.word	0x00001070


	//----- nvinfo : EIATTR_CRS_STACK_SIZE
	.align		4
.L_175:
        /*0074*/ 	.byte	0x04, 0x1e
        /*0076*/ 	.short	(.L_177 - .L_176)
.L_176:
        /*0078*/ 	.word	0x00000000


	//----- nvinfo : EIATTR_CBANK_PARAM_SIZE
	.align		4
.L_177:
        /*007c*/ 	.byte	0x03, 0x19
        /*007e*/ 	.short	0x0024


	//----- nvinfo : EIATTR_PARAM_CBANK
	.align		4
        /*0080*/ 	.byte	0x04, 0x0a
        /*0082*/ 	.short	(.L_179 - .L_178)
	.align		4
.L_178:
        /*0084*/ 	.word	index@(.nv.constant0._Z27compare_random_index_accessPfPiS_mi)
        /*0088*/ 	.short	0x0380
        /*008a*/ 	.short	0x0024


	//----- nvinfo : EIATTR_SW_WAR
	.align		4
.L_179:
        /*008c*/ 	.byte	0x04, 0x36
        /*008e*/ 	.short	(.L_181 - .L_180)
.L_180:
        /*0090*/ 	.word	0x00000008
.L_181:


//--------------------- .nv.info._Z24compare_multi_buffer_qkvPfS_S_S_mi --------------------------
	.section	.nv.info._Z24compare_multi_buffer_qkvPfS_S_S_mi,"",@"SHT_CUDA_INFO"
	.sectionflags	@""
	.align	4


	//----- nvinfo : EIATTR_CUDA_API_VERSION
	.align		4
        /*0000*/ 	.byte	0x04, 0x37
        /*0002*/ 	.short	(.L_183 - .L_182)
.L_182:
        /*0004*/ 	.word	0x00000082


	//----- nvinfo : EIATTR_KPARAM_INFO
	.align		4
.L_183:
        /*0008*/ 	.byte	0x04, 0x17
        /*000a*/ 	.short	(.L_185 - .L_184)
.L_184:
        /*000c*/ 	.word	0x00000000
        /*0010*/ 	.short	0x0005
        /*0012*/ 	.short	0x0028
        /*0014*/ 	.byte	0x00, 0xf0, 0x11, 0x00


	//----- nvinfo : EIATTR_KPARAM_INFO
	.align		4
.L_185:
        /*0018*/ 	.byte	0x04, 0x17
        /*001a*/ 	.short	(.L_187 - .L_186)
.L_186:
        /*001c*/ 	.word	0x00000000
        /*0020*/ 	.short	0x0004
        /*0022*/ 	.short	0x0020
        /*0024*/ 	.byte	0x00, 0xf0, 0x21, 0x00


	//----- nvinfo : EIATTR_KPARAM_INFO
	.align		4
.L_187:
        /*0028*/ 	.byte	0x04, 0x17
        /*002a*/ 	.short	(.L_189 - .L_188)
.L_188:
        /*002c*/ 	.word	0x00000000
        /*0030*/ 	.short	0x0003
        /*0032*/ 	.short	0x0018
        /*0034*/ 	.byte	0x00, 0xf5, 0x21, 0x00


	//----- nvinfo : EIATTR_KPARAM_INFO
	.align		4
.L_189:
        /*0038*/ 	.byte	0x04, 0x17
        /*003a*/ 	.short	(.L_191 - .L_190)
.L_190:
        /*003c*/ 	.word	0x00000000
        /*0040*/ 	.short	0x0002
        /*0042*/ 	.short	0x0010
        /*0044*/ 	.byte	0x00, 0xf5, 0x21, 0x00


	//----- nvinfo : EIATTR_KPARAM_INFO
	.align		4
.L_191:
        /*0048*/ 	.byte	0x04, 0x17
        /*004a*/ 	.short	(.L_193 - .L_192)
.L_192:
        /*004c*/ 	.word	0x00000000
        /*0050*/ 	.short	0x0001
        /*0052*/ 	.short	0x0008
        /*0054*/ 	.byte	0x00, 0xf5, 0x21, 0x00


	//----- nvinfo : EIATTR_KPARAM_INFO
	.align		4
.L_193:
        /*0058*/ 	.byte	0x04, 0x17
        /*005a*/ 	.short	(.L_195 - .L_194)
.L_194:
        /*005c*/ 	.word	0x00000000
        /*0060*/ 	.short	0x0000
        /*0062*/ 	.short	0x0000
        /*0064*/ 	.byte	0x00, 0xf5, 0x21, 0x00


	//----- nvinfo : EIATTR_SPARSE_MMA_MASK
	.align		4
.L_195:
        /*0068*/ 	.byte	0x03, 0x50
        /*006a*/ 	.short	0x0000


	//----- nvinfo : EIATTR_MAXREG_COUNT
	.align		4
        /*006c*/ 	.byte	0x03, 0x1b
        /*006e*/ 	.short	0x00ff


	//----- nvinfo : EIATTR_MERCURY_ISA_VERSION
	.align		4
        /*0070*/ 	.byte	0x03, 0x5f
        /*0072*/ 	.short	0x0101


	//----- nvinfo : EIATTR_VRC_CTA_INIT_COUNT
	.align		4
        /*0074*/ 	.byte	0x02, 0x4a
	.zero		1
	.zero		1


	//----- nvinfo : EIATTR_EXIT_INSTR_OFFSETS
	.align		4
        /*0078*/ 	.byte	0x04, 0x1c
        /*007a*/ 	.short	(.L_197 - .L_196)


	//   ....[0]....
.L_196:
        /*007c*/ 	.word	0x00001830


	//   ....[1]....
        /*0080*/ 	.word	0x00001860


	//----- nvinfo : EIATTR_CRS_STACK_SIZE
	.align		4
.L_197:
        /*0084*/ 	.byte	0x04, 0x1e
        /*0086*/ 	.short	(.L_199 - .L_198)
.L_198:
        /*0088*/ 	.word	0x00000000


	//----- nvinfo : EIATTR_CBANK_PARAM_SIZE
	.align		4
.L_199:
        /*008c*/ 	.byte	0x03, 0x19
        /*008e*/ 	.short	0x002c


	//----- nvinfo : EIATTR_PARAM_CBANK
	.align		4
        /*0090*/ 	.byte	0x04, 0x0a
        /*0092*/ 	.short	(.L_201 - .L_200)
	.align		4
.L_200:
        /*0094*/ 	.word	index@(.nv.constant0._Z24compare_multi_buffer_qkvPfS_S_S_mi)
        /*0098*/ 	.short	0x0380
        /*009a*/ 	.short	0x002c


	//----- nvinfo : EIATTR_SW_WAR
	.align		4
.L_201:
        /*009c*/ 	.byte	0x04, 0x36
        /*009e*/ 	.short	(.L_203 - .L_202)
.L_202:
        /*00a0*/ 	.word	0x00000008
.L_203:


//--------------------- .nv.info._Z24compare_single_buffer_3xPfS_mi --------------------------
	.section	.nv.info._Z24compare_single_buffer_3xPfS_mi,"",@"SHT_CUDA_INFO"
	.sectionflags	@""
	.align	4


	//----- nvinfo : EIATTR_CUDA_API_VERSION
	.align		4
        /*0000*/ 	.byte	0x04, 0x37
        /*0002*/ 	.short	(.L_205 - .L_204)
.L_204:
        /*0004*/ 	.word	0x00000082


	//----- nvinfo : EIATTR_KPARAM_INFO
	.align		4
.L_205:
        /*0008*/ 	.byte	0x04, 0x17
        /*000a*/ 	.short	(.L_207 - .L_206)
.L_206:
        /*000c*/ 	.word	0x00000000
        /*0010*/ 	.short	0x0003
        /*0012*/ 	.short	0x0018
        /*0014*/ 	.byte	0x00, 0xf0, 0x11, 0x00


	//----- nvinfo : EIATTR_KPARAM_INFO
	.align		4
.L_207:
        /*0018*/ 	.byte	0x04, 0x17
        /*001a*/ 	.short	(.L_209 - .L_208)
.L_208:
        /*001c*/ 	.word	0x00000000
        /*0020*/ 	.short	0x0002
        /*0022*/ 	.short	0x0010
        /*0024*/ 	.byte	0x00, 0xf0, 0x21, 0x00


	//----- nvinfo : EIATTR_KPARAM_INFO
	.align		4
.L_209:
        /*0028*/ 	.byte	0x04, 0x17
        /*002a*/ 	.short	(.L_211 - .L_210)
.L_210:
        /*002c*/ 	.word	0x00000000
        /*0030*/ 	.short	0x0001
        /*0032*/ 	.short	0x0008
        /*0034*/ 	.byte	0x00, 0xf5, 0x21, 0x00


	//----- nvinfo : EIATTR_KPARAM_INFO
	.align		4
.L_211:
        /*0038*/ 	.byte	0x04, 0x17
        /*003a*/ 	.short	(.L_213 - .L_212)
.L_212:
        /*003c*/ 	.word	0x00000000
        /*0040*/ 	.short	0x0000
        /*0042*/ 	.short	0x0000
        /*0044*/ 	.byte	0x00, 0xf5, 0x21, 0x00


	//----- nvinfo : EIATTR_SPARSE_MMA_MASK
	.align		4
.L_213:
        /*0048*/ 	.byte	0x03, 0x50
        /*004a*/ 	.short	0x0000


	//----- nvinfo : EIATTR_MAXREG_COUNT
	.align		4
        /*004c*/ 	.byte	0x03, 0x1b
        /*004e*/ 	.short	0x00ff


	//----- nvinfo : EIATTR_MERCURY_ISA_VERSION
	.align		4
        /*0050*/ 	.byte	0x03, 0x5f
        /*0052*/ 	.short	0x0101


	//----- nvinfo : EIATTR_VRC_CTA_INIT_COUNT
	.align		4
        /*0054*/ 	.byte	0x02, 0x4a
	.zero		1
	.zero		1


	//----- nvinfo : EIATTR_EXIT_INSTR_OFFSETS
	.align		4
        /*0058*/ 	.byte	0x04, 0x1c
        /*005a*/ 	.short	(.L_215 - .L_214)


	//   ....[0]....
.L_214:
        /*005c*/ 	.word	0x00004a20


	//   ....[1]....
        /*0060*/ 	.word	0x00004a50


	//----- nvinfo : EIATTR_CRS_STACK_SIZE
	.align		4
.L_215:
        /*0064*/ 	.byte	0x04, 0x1e
        /*0066*/ 	.short	(.L_217 - .L_216)
.L_216:
        /*0068*/ 	.word	0x00000000


	//----- nvinfo : EIATTR_CBANK_PARAM_SIZE
	.align		4
.L_217:
        /*006c*/ 	.byte	0x03, 0x19
        /*006e*/ 	.short	0x001c


	//----- nvinfo : EIATTR_PARAM_CBANK
	.align		4
        /*0070*/ 	.byte	0x04, 0x0a
        /*0072*/ 	.short	(.L_219 - .L_218)
	.align		4
.L_218:
        /*0074*/ 	.word	index@(.nv.constant0._Z24compare_single_buffer_3xPfS_mi)
        /*0078*/ 	.short	0x0380
        /*007a*/ 	.short	0x001c


	//----- nvinfo : EIATTR_SW_WAR
	.align		4
.L_219:
        /*007c*/ 	.byte	0x04, 0x36
        /*007e*/ 	.short	(.L_221 - .L_220)
.L_220:
        /*0080*/ 	.word	0x00000008
.L_221:


//--------------------- .nv.info._Z23compare_cross_partitionPfS_mim --------------------------
	.section	.nv.info._Z23compare_cross_partitionPfS_mim,"",@"SHT_CUDA_INFO"
	.sectionflags	@""
	.align	4


	//----- nvinfo : EIATTR_CUDA_API_VERSION
	.align		4
        /*0000*/ 	.byte	0x04, 0x37
        /*0002*/ 	.short	(.L_223 - .L_222)
.L_222:
        /*0004*/ 	.word	0x00000082


	//----- nvinfo : EIATTR_KPARAM_INFO
	.align		4
.L_223:
        /*0008*/ 	.byte	0x04, 0x17
        /*000a*/ 	.short	(.L_225 - .L_224)
.L_224:
        /*000c*/ 	.word	0x00000000
        /*0010*/ 	.short	0x0004
        /*0012*/ 	.short	0x0020
        /*0014*/ 	.byte	0x00, 0xf0, 0x21, 0x00


	//----- nvinfo : EIATTR_KPARAM_INFO
	.align		4
.L_225:
        /*0018*/ 	.byte	0x04, 0x17
        /*001a*/ 	.short	(.L_227 - .L_226)
.L_226:
        /*001c*/ 	.word	0x00000000
        /*0020*/ 	.short	0x0003
        /*0022*/ 	.short	0x0018
        /*0024*/ 	.byte	0x00, 0xf0, 0x11, 0x00


	//----- nvinfo : EIATTR_KPARAM_INFO
	.align		4
.L_227:
        /*0028*/ 	.byte	0x04, 0x17
        /*002a*/ 	.short	(.L_229 - .L_228)
.L_228:
        /*002c*/ 	.word	0x00000000
        /*0030*/ 	.short	0x0002
        /*0032*/ 	.short	0x0010
        /*0034*/ 	.byte	0x00, 0xf0, 0x21, 0x00


	//----- nvinfo : EIATTR_KPARAM_INFO
	.align		4
.L_229:
        /*0038*/ 	.byte	0x04, 0x17
        /*003a*/ 	.short	(.L_231 - .L_230)
.L_230:
        /*003c*/ 	.word	0x00000000
        /*0040*/ 	.short	0x0001
        /*0042*/ 	.short	0x0008
        /*0044*/ 	.byte	0x00, 0xf5, 0x21, 0x00


	//----- nvinfo : EIATTR_KPARAM_INFO
	.align		4
.L_231:
        /*0048*/ 	.byte	0x04, 0x17
        /*004a*/ 	.short	(.L_233 - .L_232)
.L_232:
        /*004c*/ 	.word	0x00000000
        /*0050*/ 	.short	0x0000
        /*0052*/ 	.short	0x0000
        /*0054*/ 	.byte	0x00, 0xf5, 0x21, 0x00


	//----- nvinfo : EIATTR_SPARSE_MMA_MASK
	.align		4
.L_233:
        /*0058*/ 	.byte	0x03, 0x50
        /*005a*/ 	.short	0x0000


	//----- nvinfo : EIATTR_MAXREG_COUNT
	.align		4
        /*005c*/ 	.byte	0x03, 0x1b
        /*005e*/ 	.short	0x00ff


	//----- nvinfo : EIATTR_MERCURY_ISA_VERSION
	.align		4
        /*0060*/ 	.byte	0x03, 0x5f
        /*0062*/ 	.short	0x0101


	//----- nvinfo : EIATTR_VRC_CTA_INIT_COUNT
	.align		4
        /*0064*/ 	.byte	0x02, 0x4a
	.zero		1
	.zero		1


	//----- nvinfo : EIATTR_EXIT_INSTR_OFFSETS
	.align		4
        /*0068*/ 	.byte	0x04, 0x1c
        /*006a*/ 	.short	(.L_235 - .L_234)


	//   ....[0]....
.L_234:
        /*006c*/ 	.word	0x00001520


	//   ....[1]....
        /*0070*/ 	.word	0x00001550


	//----- nvinfo : EIATTR_CRS_STACK_SIZE
	.align		4
.L_235:
        /*0074*/ 	.byte	0x04, 0x1e
        /*0076*/ 	.short	(.L_237 - .L_236)
.L_236:
        /*0078*/ 	.word	0x00000000


	//----- nvinfo : EIATTR_CBANK_PARAM_SIZE
	.align		4
.L_237:
        /*007c*/ 	.byte	0x03, 0x19
        /*007e*/ 	.short	0x0028


	//----- nvinfo : EIATTR_PARAM_CBANK
	.align		4
        /*0080*/ 	.byte	0x04, 0x0a
        /*0082*/ 	.short	(.L_239 - .L_238)
	.align		4
.L_238:
        /*0084*/ 	.word	index@(.nv.constant0._Z23compare_cross_partitionPfS_mim)
        /*0088*/ 	.short	0x0380
        /*008a*/ 	.short	0x0028


	//----- nvinfo : EIATTR_SW_WAR
	.align		4
.L_239:
        /*008c*/ 	.byte	0x04, 0x36
        /*008e*/ 	.short	(.L_241 - .L_240)
.L_240:
        /*0090*/ 	.word	0x00000008
.L_241:


//--------------------- .nv.info._Z20compare_local_accessPfS_mi --------------------------
	.section	.nv.info._Z20compare_local_accessPfS_mi,"",@"SHT_CUDA_INFO"
	.sectionflags	@""
	.align	4


	//----- nvinfo : EIATTR_CUDA_API_VERSION
	.align		4
        /*0000*/ 	.byte	0x04, 0x37
        /*0002*/ 	.short	(.L_243 - .L_242)
.L_242:
        /*0004*/ 	.word	0x00000082


	//----- nvinfo : EIATTR_KPARAM_INFO
	.align		4
.L_243:
        /*0008*/ 	.byte	0x04, 0x17
        /*000a*/ 	.short	(.L_245 - .L_244)
.L_244:
        /*000c*/ 	.word	0x00000000
        /*0010*/ 	.short	0x0003
        /*0012*/ 	.short	0x0018
        /*0014*/ 	.byte	0x00, 0xf0, 0x11, 0x00


	//----- nvinfo : EIATTR_KPARAM_INFO
	.align		4
.L_245:
        /*0018*/ 	.byte	0x04, 0x17
        /*001a*/ 	.short	(.L_247 - .L_246)
.L_246:
        /*001c*/ 	.word	0x00000000
        /*0020*/ 	.short	0x0002
        /*0022*/ 	.short	0x0010
        /*0024*/ 	.byte	0x00, 0xf0, 0x21, 0x00


	//----- nvinfo : EIATTR_KPARAM_INFO
	.align		4
.L_247:
        /*0028*/ 	.byte	0x04, 0x17
        /*002a*/ 	.short	(.L_249 - .L_248)
.L_248:
        /*002c*/ 	.word	0x00000000
        /*0030*/ 	.short	0x0001
        /*0032*/ 	.short	0x0008
        /*0034*/ 	.byte	0x00, 0xf5, 0x21, 0x00


	//----- nvinfo : EIATTR_KPARAM_INFO
	.align		4
.L_249:
        /*0038*/ 	.byte	0x04, 0x17
        /*003a*/ 	.short	(.L_251 - .L_250)
.L_250:
        /*003c*/ 	.word	0x00000000
        /*0040*/ 	.short	0x0000
        /*0042*/ 	.short	0x0000
        /*0044*/ 	.byte	0x00, 0xf5, 0x21, 0x00


	//----- nvinfo : EIATTR_SPARSE_MMA_MASK
	.align		4
.L_251:
        /*0048*/ 	.byte	0x03, 0x50
        /*004a*/ 	.short	0x0000


	//----- nvinfo : EIATTR_MAXREG_COUNT
	.align		4
        /*004c*/ 	.byte	0x03, 0x1b
        /*004e*/ 	.short	0x00ff


	//----- nvinfo : EIATTR_MERCURY_ISA_VERSION
	.align		4
        /*0050*/ 	.byte	0x03, 0x5f
        /*0052*/ 	.short	0x0101


	//----- nvinfo : EIATTR_VRC_CTA_INIT_COUNT
	.align		4
        /*0054*/ 	.byte	0x02, 0x4a
	.zero		1
	.zero		1


	//----- nvinfo : EIATTR_EXIT_INSTR_OFFSETS
	.align		4
        /*0058*/ 	.byte	0x04, 0x1c
        /*005a*/ 	.short	(.L_253 - .L_252)


	//   ....[0]....
.L_252:
        /*005c*/ 	.word	0x00000d90


	//   ....[1]....
        /*0060*/ 	.word	0x00000dc0


	//----- nvinfo : EIATTR_CRS_STACK_SIZE
	.align		4
.L_253:
        /*0064*/ 	.byte	0x04, 0x1e
        /*0066*/ 	.short	(.L_255 - .L_254)
.L_254:
        /*0068*/ 	.word	0x00000000


	//----- nvinfo : EIATTR_CBANK_PARAM_SIZE
	.align		4
.L_255:
        /*006c*/ 	.byte	0x03, 0x19
        /*006e*/ 	.short	0x001c


	//----- nvinfo : EIATTR_PARAM_CBANK
	.align		4
        /*0070*/ 	.byte	0x04, 0x0a
        /*0072*/ 	.short	(.L_257 - .L_256)
	.align		4
.L_256:
        /*0074*/ 	.word	index@(.nv.constant0._Z20compare_local_accessPfS_mi)
        /*0078*/ 	.short	0x0380
        /*007a*/ 	.short	0x001c


	//----- nvinfo : EIATTR_SW_WAR
	.align		4
.L_257:
        /*007c*/ 	.byte	0x04, 0x36
        /*007e*/ 	.short	(.L_259 - .L_258)
.L_258:
        /*0080*/ 	.word	0x00000008
.L_259:


//--------------------- .nv.info._Z21bandwidth_stress_testPfmS_ --------------------------
	.section	.nv.info._Z21bandwidth_stress_testPfmS_,"",@"SHT_CUDA_INFO"
	.sectionflags	@""
	.align	4


	//----- nvinfo : EIATTR_CUDA_API_VERSION
	.align		4
        /*0000*/ 	.byte	0x04, 0x37
        /*0002*/ 	.short	(.L_261 - .L_260)
.L_260:
        /*0004*/ 	.word	0x00000082


	//----- nvinfo : EIATTR_KPARAM_INFO
	.align		4
.L_261:
        /*0008*/ 	.byte	0x04, 0x17
        /*000a*/ 	.short	(.L_263 - .L_262)
.L_262:
        /*000c*/ 	.word	0x00000000
        /*0010*/ 	.short	0x0002
        /*0012*/ 	.short	0x0010
        /*0014*/ 	.byte	0x00, 0xf5, 0x21, 0x00


	//----- nvinfo : EIATTR_KPARAM_INFO
	.align		4
.L_263:
        /*0018*/ 	.byte	0x04, 0x17
        /*001a*/ 	.short	(.L_265 - .L_264)
.L_264:
        /*001c*/ 	.word	0x00000000
        /*0020*/ 	.short	0x0001
        /*0022*/ 	.short	0x0008
        /*0024*/ 	.byte	0x00, 0xf0, 0x21, 0x00


	//----- nvinfo : EIATTR_KPARAM_INFO
	.align		4
.L_265:
        /*0028*/ 	.byte	0x04, 0x17
        /*002a*/ 	.short	(.L_267 - .L_266)
.L_266:
        /*002c*/ 	.word	0x00000000
        /*0030*/ 	.short	0x0000
        /*0032*/ 	.short	0x0000
        /*0034*/ 	.byte	0x00, 0xf5, 0x21, 0x00


	//----- nvinfo : EIATTR_SPARSE_MMA_MASK
	.align		4
.L_267:
        /*0038*/ 	.byte	0x03, 0x50
        /*003a*/ 	.short	0x0000


	//----- nvinfo : EIATTR_MAXREG_COUNT
	.align		4
        /*003c*/ 	.byte	0x03, 0x1b
        /*003e*/ 	.short	0x00ff


	//----- nvinfo : EIATTR_MERCURY_ISA_VERSION
	.align		4
        /*0040*/ 	.byte	0x03, 0x5f
        /*0042*/ 	.short	0x0101


	//----- nvinfo : EIATTR_VRC_CTA_INIT_COUNT
	.align		4
        /*0044*/ 	.byte	0x02, 0x4a
	.zero		1
	.zero		1


	//----- nvinfo : EIATTR_EXIT_INSTR_OFFSETS
	.align		4
        /*0048*/ 	.byte	0x04, 0x1c
        /*004a*/ 	.short	(.L_269 - .L_268)


	//   ....[0]....
.L_268:
        /*004c*/ 	.word	0x00000ad0


	//   ....[1]....
        /*0050*/ 	.word	0x00000b00


	//----- nvinfo : EIATTR_CRS_STACK_SIZE
	.align		4
.L_269:
        /*0054*/ 	.byte	0x04, 0x1e
        /*0056*/ 	.short	(.L_271 - .L_270)
.L_270:
        /*0058*/ 	.word	0x00000000


	//----- nvinfo : EIATTR_CBANK_PARAM_SIZE
	.align		4
.L_271:
        /*005c*/ 	.byte	0x03, 0x19
        /*005e*/ 	.short	0x0018


	//----- nvinfo : EIATTR_PARAM_CBANK
	.align		4
        /*0060*/ 	.byte	0x04, 0x0a
        /*0062*/ 	.short	(.L_273 - .L_272)
	.align		4
.L_272:
        /*0064*/ 	.word	index@(.nv.constant0._Z21bandwidth_stress_testPfmS_)
        /*0068*/ 	.short	0x0380
        /*006a*/ 	.short	0x0018


	//----- nvinfo : EIATTR_SW_WAR
	.align		4
.L_273:
        /*006c*/ 	.byte	0x04, 0x36
        /*006e*/ 	.short	(.L_275 - .L_274)
.L_274:
        /*0070*/ 	.word	0x00000008
.L_275:


//--------------------- .nv.info._Z22bandwidth_cross_regionPfmmS_ --------------------------
	.section	.nv.info._Z22bandwidth_cross_regionPfmmS_,"",@"SHT_CUDA_INFO"
	.sectionflags	@""
	.align	4


	//----- nvinfo : EIATTR_CUDA_API_VERSION
	.align		4
        /*0000*/ 	.byte	0x04, 0x37
        /*0002*/ 	.short	(.L_277 - .L_276)
.L_276:
        /*0004*/ 	.word	0x00000082


	//----- nvinfo : EIATTR_KPARAM_INFO
	.align		4
.L_277:
        /*0008*/ 	.byte	0x04, 0x17
        /*000a*/ 	.short	(.L_279 - .L_278)
.L_278:
        /*000c*/ 	.word	0x00000000
        /*0010*/ 	.short	0x0003
        /*0012*/ 	.short	0x0018
        /*0014*/ 	.byte	0x00, 0xf5, 0x21, 0x00


	//----- nvinfo : EIATTR_KPARAM_INFO
	.align		4
.L_279:
        /*0018*/ 	.byte	0x04, 0x17
        /*001a*/ 	.short	(.L_281 - .L_280)
.L_280:
        /*001c*/ 	.word	0x00000000
        /*0020*/ 	.short	0x0002
        /*0022*/ 	.short	0x0010
        /*0024*/ 	.byte	0x00, 0xf0, 0x21, 0x00


	//----- nvinfo : EIATTR_KPARAM_INFO
	.align		4
.L_281:
        /*0028*/ 	.byte	0x04, 0x17
        /*002a*/ 	.short	(.L_283 - .L_282)
.L_282:
        /*002c*/ 	.word	0x00000000
        /*0030*/ 	.short	0x0001
        /*0032*/ 	.short	0x0008
        /*0034*/ 	.byte	0x00, 0xf0, 0x21, 0x00


	//----- nvinfo : EIATTR_KPARAM_INFO
	.align		4
.L_283:
        /*0038*/ 	.byte	0x04, 0x17
        /*003a*/ 	.short	(.L_285 - .L_284)
.L_284:
        /*003c*/ 	.word	0x00000000
        /*0040*/ 	.short	0x0000
        /*0042*/ 	.short	0x0000
        /*0044*/ 	.byte	0x00, 0xf5, 0x21, 0x00


	//----- nvinfo : EIATTR_SPARSE_MMA_MASK
	.align		4
.L_285:
        /*0048*/ 	.byte	0x03, 0x50
        /*004a*/ 	.short	0x0000


	//----- nvinfo : EIATTR_MAXREG_COUNT
	.align		4
        /*004c*/ 	.byte	0x03, 0x1b
        /*004e*/ 	.short	0x00ff


	//----- nvinfo : EIATTR_MERCURY_ISA_VERSION
	.align		4
        /*0050*/ 	.byte	0x03, 0x5f
        /*0052*/ 	.short	0x0101


	//----- nvinfo : EIATTR_VRC_CTA_INIT_COUNT
	.align		4
        /*0054*/ 	.byte	0x02, 0x4a
	.zero		1
	.zero		1


	//----- nvinfo : EIATTR_EXIT_INSTR_OFFSETS
	.align		4
        /*0058*/ 	.byte	0x04, 0x1c
        /*005a*/ 	.short	(.L_287 - .L_286)


	//   ....[0]....
.L_286:
        /*005c*/ 	.word	0x00000c20


	//   ....[1]....
        /*0060*/ 	.word	0x00000c50


	//----- nvinfo : EIATTR_CRS_STACK_SIZE
	.align		4
.L_287:
        /*0064*/ 	.byte	0x04, 0x1e
        /*0066*/ 	.short	(.L_289 - .L_288)
.L_288:
        /*0068*/ 	.word	0x00000000


	//----- nvinfo : EIATTR_CBANK_PARAM_SIZE
	.align		4
.L_289:
        /*006c*/ 	.byte	0x03, 0x19
        /*006e*/ 	.short	0x0020


	//----- nvinfo : EIATTR_PARAM_CBANK
	.align		4
        /*0070*/ 	.byte	0x04, 0x0a
        /*0072*/ 	.short	(.L_291 - .L_290)
	.align		4
.L_290:
        /*0074*/ 	.word	index@(.nv.constant0._Z22bandwidth_cross_regionPfmmS_)
        /*0078*/ 	.short	0x0380
        /*007a*/ 	.short	0x0020


	//----- nvinfo : EIATTR_SW_WAR
	.align		4
.L_291:
        /*007c*/ 	.byte	0x04, 0x36
        /*007e*/ 	.short	(.L_293 - .L_292)
.L_292:
        /*0080*/ 	.word	0x00000008
.L_293:


//--------------------- .nv.info._Z15bandwidth_localPfmS_ --------------------------
	.section	.nv.info._Z15bandwidth_localPfmS_,"",@"SHT_CUDA_INFO"
	.sectionflags	@""
	.align	4


	//----- nvinfo : EIATTR_CUDA_API_VERSION
	.align		4
        /*0000*/ 	.byte	0x04, 0x37
        /*0002*/ 	.short	(.L_295 - .L_294)
.L_294:
        /*0004*/ 	.word	0x00000082


	//----- nvinfo : EIATTR_KPARAM_INFO
	.align		4
.L_295:
        /*0008*/ 	.byte	0x04, 0x17
        /*000a*/ 	.short	(.L_297 - .L_296)
.L_296:
        /*000c*/ 	.word	0x00000000
        /*0010*/ 	.short	0x0002
        /*0012*/ 	.short	0x0010
        /*0014*/ 	.byte	0x00, 0xf5, 0x21, 0x00


	//----- nvinfo : EIATTR_KPARAM_INFO
	.align		4
.L_297:
        /*0018*/ 	.byte	0x04, 0x17
        /*001a*/ 	.short	(.L_299 - .L_298)
.L_298:
        /*001c*/ 	.word	0x00000000
        /*0020*/ 	.short	0x0001
        /*0022*/ 	.short	0x0008
        /*0024*/ 	.byte	0x00, 0xf0, 0x21, 0x00


	//----- nvinfo : EIATTR_KPARAM_INFO
	.align		4
.L_299:
        /*0028*/ 	.byte	0x04, 0x17
        /*002a*/ 	.short	(.L_301 - .L_300)
.L_300:
        /*002c*/ 	.word	0x00000000
        /*0030*/ 	.short	0x0000
        /*0032*/ 	.short	0x0000
        /*0034*/ 	.byte	0x00, 0xf5, 0x21, 0x00


	//----- nvinfo : EIATTR_SPARSE_MMA_MASK
	.align		4
.L_301:
        /*0038*/ 	.byte	0x03, 0x50
        /*003a*/ 	.short	0x0000


	//----- nvinfo : EIATTR_MAXREG_COUNT
	.align		4
        /*003c*/ 	.byte	0x03, 0x1b
        /*003e*/ 	.short	0x00ff


	//----- nvinfo : EIATTR_MERCURY_ISA_VERSION
	.align		4
        /*0040*/ 	.byte	0x03, 0x5f
        /*0042*/ 	.short	0x0101


	//----- nvinfo : EIATTR_VRC_CTA_INIT_COUNT
	.align		4
        /*0044*/ 	.byte	0x02, 0x4a
	.zero		1
	.zero		1


	//----- nvinfo : EIATTR_EXIT_INSTR_OFFSETS
	.align		4
        /*0048*/ 	.byte	0x04, 0x1c
        /*004a*/ 	.short	(.L_303 - .L_302)


	//   ....[0]....
.L_302:
        /*004c*/ 	.word	0x000001e0


	//   ....[1]....
        /*0050*/ 	.word	0x00000210


	//----- nvinfo : EIATTR_CRS_STACK_SIZE
	.align		4
.L_303:
        /*0054*/ 	.byte	0x04, 0x1e
        /*0056*/ 	.short	(.L_305 - .L_304)
.L_304:
        /*0058*/ 	.word	0x00000000


	//----- nvinfo : EIATTR_CBANK_PARAM_SIZE
	.align		4
.L_305:
        /*005c*/ 	.byte	0x03, 0x19
        /*005e*/ 	.short	0x0018


	//----- nvinfo : EIATTR_PARAM_CBANK
	.align		4
        /*0060*/ 	.byte	0x04, 0x0a
        /*0062*/ 	.short	(.L_307 - .L_306)
	.align		4
.L_306:
        /*0064*/ 	.word	index@(.nv.constant0._Z15bandwidth_localPfmS_)
        /*0068*/ 	.short	0x0380
        /*006a*/ 	.short	0x0018


	//----- nvinfo : EIATTR_SW_WAR
	.align		4
.L_307:
        /*006c*/ 	.byte	0x04, 0x36
        /*006e*/ 	.short	(.L_309 - .L_308)
.L_308:
        /*0070*/ 	.word	0x00000008
.L_309:


//--------------------- .nv.info._Z18quad_buffer_accessPfS_S_S_mS_ --------------------------
	.section	.nv.info._Z18quad_buffer_accessPfS_S_S_mS_,"",@"SHT_CUDA_INFO"
	.sectionflags	@""
	.align	4


	//----- nvinfo : EIATTR_CUDA_API_VERSION
	.align		4
        /*0000*/ 	.byte	0x04, 0x37
        /*0002*/ 	.short	(.L_311 - .L_310)
.L_310:
        /*0004*/ 	.word	0x00000082


	//----- nvinfo : EIATTR_KPARAM_INFO
	.align		4
.L_311:
        /*0008*/ 	.byte	0x04, 0x17
        /*000a*/ 	.short	(.L_313 - .L_312)
.L_312:
        /*000c*/ 	.word	0x00000000
        /*0010*/ 	.short	0x0005
        /*0012*/ 	.short	0x0028
        /*0014*/ 	.byte	0x00, 0xf5, 0x21, 0x00


	//----- nvinfo : EIATTR_KPARAM_INFO
	.align		4
.L_313:
        /*0018*/ 	.byte	0x04, 0x17
        /*001a*/ 	.short	(.L_315 - .L_314)
.L_314:
        /*001c*/ 	.word	0x00000000
        /*0020*/ 	.short	0x0004
        /*0022*/ 	.short	0x0020
        /*0024*/ 	.byte	0x00, 0xf0, 0x21, 0x00


	//----- nvinfo : EIATTR_KPARAM_INFO
	.align		4
.L_315:
        /*0028*/ 	.byte	0x04, 0x17
        /*002a*/ 	.short	(.L_317 - .L_316)
.L_316:
        /*002c*/ 	.word	0x00000000
        /*0030*/ 	.short	0x0003
        /*0032*/ 	.short	0x0018
        /*0034*/ 	.byte	0x00, 0xf5, 0x21, 0x00


	//----- nvinfo : EIATTR_KPARAM_INFO
	.align		4
.L_317:
        /*0038*/ 	.byte	0x04, 0x17
        /*003a*/ 	.short	(.L_319 - .L_318)
.L_318:
        /*003c*/ 	.word	0x00000000
        /*0040*/ 	.short	0x0002
        /*0042*/ 	.short	0x0010
        /*0044*/ 	.byte	0x00, 0xf5, 0x21, 0x00


	//----- nvinfo : EIATTR_KPARAM_INFO
	.align		4
.L_319:
        /*0048*/ 	.byte	0x04, 0x17
        /*004a*/ 	.short	(.L_321 - .L_320)
.L_320:
        /*004c*/ 	.word	0x00000000
        /*0050*/ 	.short	0x0001
        /*0052*/ 	.short	0x0008
        /*0054*/ 	.byte	0x00, 0xf5, 0x21, 0x00


	//----- nvinfo : EIATTR_KPARAM_INFO
	.align		4
.L_321:
        /*0058*/ 	.byte	0x04, 0x17
        /*005a*/ 	.short	(.L_323 - .L_322)
.L_322:
        /*005c*/ 	.word	0x00000000
        /*0060*/ 	.short	0x0000
        /*0062*/ 	.short	0x0000
        /*0064*/ 	.byte	0x00, 0xf5, 0x21, 0x00


	//----- nvinfo : EIATTR_SPARSE_MMA_MASK
	.align		4
.L_323:
        /*0068*/ 	.byte	0x03, 0x50
        /*006a*/ 	.short	0x0000


	//----- nvinfo : EIATTR_MAXREG_COUNT
	.align		4
        /*006c*/ 	.byte	0x03, 0x1b
        /*006e*/ 	.short	0x00ff


	//----- nvinfo : EIATTR_MERCURY_ISA_VERSION
	.align		4
        /*0070*/ 	.byte	0x03, 0x5f
        /*0072*/ 	.short	0x0101


	//----- nvinfo : EIATTR_VRC_CTA_INIT_COUNT
	.align		4
        /*0074*/ 	.byte	0x02, 0x4a
	.zero		1
	.zero		1


	//----- nvinfo : EIATTR_EXIT_INSTR_OFFSETS
	.align		4
        /*0078*/ 	.byte	0x04, 0x1c
        /*007a*/ 	.short	(.L_325 - .L_324)


	//   ....[0]....
.L_324:
        /*007c*/ 	.word	0x00000350


	//   ....[1]....
        /*0080*/ 	.word	0x000003b0


	//----- nvinfo : EIATTR_CRS_STACK_SIZE
	.align		4
.L_325:
        /*0084*/ 	.byte	0x04, 0x1e
        /*0086*/ 	.short	(.L_327 - .L_326)
.L_326:
        /*0088*/ 	.word	0x00000000


	//----- nvinfo : EIATTR_CBANK_PARAM_SIZE
	.align		4
.L_327:
        /*008c*/ 	.byte	0x03, 0x19
        /*008e*/ 	.short	0x0030


	//----- nvinfo : EIATTR_PARAM_CBANK
	.align		4
        /*0090*/ 	.byte	0x04, 0x0a
        /*0092*/ 	.short	(.L_329 - .L_328)
	.align		4
.L_328:
        /*0094*/ 	.word	index@(.nv.constant0._Z18quad_buffer_accessPfS_S_S_mS_)
        /*0098*/ 	.short	0x0380
        /*009a*/ 	.short	0x0030


	//----- nvinfo : EIATTR_SW_WAR
	.align		4
.L_329:
        /*009c*/ 	.byte	0x04, 0x36
        /*009e*/ 	.short	(.L_331 - .L_330)
.L_330:
        /*00a0*/ 	.word	0x00000008
.L_331:


//--------------------- .nv.info._Z20triple_buffer_accessPfS_S_mS_ --------------------------
	.section	.nv.info._Z20triple_buffer_accessPfS_S_mS_,"",@"SHT_CUDA_INFO"
	.sectionflags	@""
	.align	4


	//----- nvinfo : EIATTR_CUDA_API_VERSION
	.align		4
        /*0000*/ 	.byte	0x04, 0x37
        /*0002*/ 	.short	(.L_333 - .L_332)
.L_332:
        /*0004*/ 	.word	0x00000082


	//----- nvinfo : EIATTR_KPARAM_INFO
	.align		4
.L_333:
        /*0008*/ 	.byte	0x04, 0x17
        /*000a*/ 	.short	(.L_335 - .L_334)
.L_334:
        /*000c*/ 	.word	0x00000000
        /*0010*/ 	.short	0x0004
        /*0012*/ 	.short	0x0020
        /*0014*/ 	.byte	0x00, 0xf5, 0x21, 0x00


	//----- nvinfo : EIATTR_KPARAM_INFO
	.align		4
.L_335:
        /*0018*/ 	.byte	0x04, 0x17
        /*001a*/ 	.short	(.L_337 - .L_336)
.L_336:
        /*001c*/ 	.word	0x00000000
        /*0020*/ 	.short	0x0003
        /*0022*/ 	.short	0x0018
        /*0024*/ 	.byte	0x00, 0xf0, 0x21, 0x00


	//----- nvinfo : EIATTR_KPARAM_INFO
	.align		4
.L_337:
        /*0028*/ 	.byte	0x04, 0x17
        /*002a*/ 	.short	(.L_339 - .L_338)
.L_338:
        /*002c*/ 	.word	0x00000000
        /*0030*/ 	.short	0x0002
        /*0032*/ 	.short	0x0010
        /*0034*/ 	.byte	0x00, 0xf5, 0x21, 0x00


	//----- nvinfo : EIATTR_KPARAM_INFO
	.align		4
.L_339:
        /*0038*/ 	.byte	0x04, 0x17
        /*003a*/ 	.short	(.L_341 - .L_340)
.L_340:
        /*003c*/ 	.word	0x00000000
        /*0040*/ 	.short	0x0001
        /*0042*/ 	.short	0x0008
        /*0044*/ 	.byte	0x00, 0xf5, 0x21, 0x00


	//----- nvinfo : EIATTR_KPARAM_INFO
	.align		4
.L_341:
        /*0048*/ 	.byte	0x04, 0x17
        /*004a*/ 	.short	(.L_343 - .L_342)
.L_342:
        /*004c*/ 	.word	0x00000000
        /*0050*/ 	.short	0x0000
        /*0052*/ 	.short	0x0000
        /*0054*/ 	.byte	0x00, 0xf5, 0x21, 0x00


	//----- nvinfo : EIATTR_SPARSE_MMA_MASK
	.align		4
.L_343:
        /*0058*/ 	.byte	0x03, 0x50
        /*005a*/ 	.short	0x0000


	//----- nvinfo : EIATTR_MAXREG_COUNT
	.align		4
        /*005c*/ 	.byte	0x03, 0x1b
        /*005e*/ 	.short	0x00ff


	//----- nvinfo : EIATTR_MERCURY_ISA_VERSION
	.align		4
        /*0060*/ 	.byte	0x03, 0x5f
        /*0062*/ 	.short	0x0101


	//----- nvinfo : EIATTR_VRC_CTA_INIT_COUNT
	.align		4
        /*0064*/ 	.byte	0x02, 0x4a
	.zero		1
	.zero		1


	//----- nvinfo : EIATTR_EXIT_INSTR_OFFSETS
	.align		4
        /*0068*/ 	.byte	0x04, 0x1c
        /*006a*/ 	.short	(.L_345 - .L_344)


	//   ....[0]....
.L_344:
        /*006c*/ 	.word	0x00000320


	//   ....[1]....
        /*0070*/ 	.word	0x00000370


	//----- nvinfo : EIATTR_CRS_STACK_SIZE
	.align		4
.L_345:
        /*0074*/ 	.byte	0x04, 0x1e
        /*0076*/ 	.short	(.L_347 - .L_346)
.L_346:
        /*0078*/ 	.word	0x00000000


	//----- nvinfo : EIATTR_CBANK_PARAM_SIZE
	.align		4
.L_347:
        /*007c*/ 	.byte	0x03, 0x19
        /*007e*/ 	.short	0x0028


	//----- nvinfo : EIATTR_PARAM_CBANK
	.align		4
        /*0080*/ 	.byte	0x04, 0x0a
        /*0082*/ 	.short	(.L_349 - .L_348)
	.align		4
.L_348:
        /*0084*/ 	.word	index@(.nv.constant0._Z20triple_buffer_accessPfS_S_mS_)
        /*0088*/ 	.short	0x0380
        /*008a*/ 	.short	0x0028


	//----- nvinfo : EIATTR_SW_WAR
	.align		4
.L_349:
        /*008c*/ 	.byte	0x04, 0x36
        /*008e*/ 	.short	(.L_351 - .L_350)
.L_350:
        /*0090*/ 	.word	0x00000008
.L_351:


//--------------------- .nv.info._Z18dual_buffer_accessPfS_mS_ --------------------------
	.section	.nv.info._Z18dual_buffer_accessPfS_mS_,"",@"SHT_CUDA_INFO"
	.sectionflags	@""
	.align	4


	//----- nvinfo : EIATTR_CUDA_API_VERSION
	.align		4
        /*0000*/ 	.byte	0x04, 0x37
        /*0002*/ 	.short	(.L_353 - .L_352)
.L_352:
        /*0004*/ 	.word	0x00000082


	//----- nvinfo : EIATTR_KPARAM_INFO
	.align		4
.L_353:
        /*0008*/ 	.byte	0x04, 0x17
        /*000a*/ 	.short	(.L_355 - .L_354)
.L_354:
        /*000c*/ 	.word	0x00000000
        /*0010*/ 	.short	0x0003
        /*0012*/ 	.short	0x0018
        /*0014*/ 	.byte	0x00, 0xf5, 0x21, 0x00


	//----- nvinfo : EIATTR_KPARAM_INFO
	.align		4
.L_355:
        /*0018*/ 	.byte	0x04, 0x17
        /*001a*/ 	.short	(.L_357 - .L_356)
.L_356:
        /*001c*/ 	.word	0x00000000
        /*0020*/ 	.short	0x0002
        /*0022*/ 	.short	0x0010
        /*0024*/ 	.byte	0x00, 0xf0, 0x21, 0x00


	//----- nvinfo : EIATTR_KPARAM_INFO
	.align		4
.L_357:
        /*0028*/ 	.byte	0x04, 0x17
        /*002a*/ 	.short	(.L_359 - .L_358)
.L_358:
        /*002c*/ 	.word	0x00000000
        /*0030*/ 	.short	0x0001
        /*0032*/ 	.short	0x0008
        /*0034*/ 	.byte	0x00, 0xf5, 0x21, 0x00


	//----- nvinfo : EIATTR_KPARAM_INFO
	.align		4
.L_359:
        /*0038*/ 	.byte	0x04, 0x17
        /*003a*/ 	.short	(.L_361 - .L_360)
.L_360:
        /*003c*/ 	.word	0x00000000
        /*0040*/ 	.short	0x0000
        /*0042*/ 	.short	0x0000
        /*0044*/ 	.byte	0x00, 0xf5, 0x21, 0x00


	//----- nvinfo : EIATTR_SPARSE_MMA_MASK
	.align		4
.L_361:
        /*0048*/ 	.byte	0x03, 0x50
        /*004a*/ 	.short	0x0000


	//----- nvinfo : EIATTR_MAXREG_COUNT
	.align		4
        /*004c*/ 	.byte	0x03, 0x1b
        /*004e*/ 	.short	0x00ff


	//----- nvinfo : EIATTR_MERCURY_ISA_VERSION
	.align		4
        /*0050*/ 	.byte	0x03, 0x5f
        /*0052*/ 	.short	0x0101


	//----- nvinfo : EIATTR_VRC_CTA_INIT_COUNT
	.align		4
        /*0054*/ 	.byte	0x02, 0x4a
	.zero		1
	.zero		1


	//----- nvinfo : EIATTR_EXIT_INSTR_OFFSETS
	.align		4
        /*0058*/ 	.byte	0x04, 0x1c
        /*005a*/ 	.short	(.L_363 - .L_362)


	//   ....[0]....
.L_362:
        /*005c*/ 	.word	0x000002e0


	//   ....[1]....
        /*0060*/ 	.word	0x00000320


	//----- nvinfo : EIATTR_CRS_STACK_SIZE
	.align		4
.L_363:
        /*0064*/ 	.byte	0x04, 0x1e
        /*0066*/ 	.short	(.L_365 - .L_364)
.L_364:
        /*0068*/ 	.word	0x00000000


	//----- nvinfo : EIATTR_CBANK_PARAM_SIZE
	.align		4
.L_365:
        /*006c*/ 	.byte	0x03, 0x19
        /*006e*/ 	.short	0x0020


	//----- nvinfo : EIATTR_PARAM_CBANK
	.align		4
        /*0070*/ 	.byte	0x04, 0x0a
        /*0072*/ 	.short	(.L_367 - .L_366)
	.align		4
.L_366:
        /*0074*/ 	.word	index@(.nv.constant0._Z18dual_buffer_accessPfS_mS_)
        /*0078*/ 	.short	0x0380
        /*007a*/ 	.short	0x0020


	//----- nvinfo : EIATTR_SW_WAR
	.align		4
.L_367:
        /*007c*/ 	.byte	0x04, 0x36
        /*007e*/ 	.short	(.L_369 - .L_368)
.L_368:
        /*0080*/ 	.word	0x00000008
.L_369:


//--------------------- .nv.info._Z20single_buffer_accessPfmS_ --------------------------
	.section	.nv.info._Z20single_buffer_accessPfmS_,"",@"SHT_CUDA_INFO"
	.sectionflags	@""
	.align	4


	//----- nvinfo : EIATTR_CUDA_API_VERSION
	.align		4
        /*0000*/ 	.byte	0x04, 0x37
        /*0002*/ 	.short	(.L_371 - .L_370)
.L_370:
        /*0004*/ 	.word	0x00000082


	//----- nvinfo : EIATTR_KPARAM_INFO
	.align		4
.L_371:
        /*0008*/ 	.byte	0x04, 0x17
        /*000a*/ 	.short	(.L_373 - .L_372)
.L_372:
        /*000c*/ 	.word	0x00000000
        /*0010*/ 	.short	0x0002
        /*0012*/ 	.short	0x0010
        /*0014*/ 	.byte	0x00, 0xf5, 0x21, 0x00


	//----- nvinfo : EIATTR_KPARAM_INFO
	.align		4
.L_373:
        /*0018*/ 	.byte	0x04, 0x17
        /*001a*/ 	.short	(.L_375 - .L_374)
.L_374:
        /*001c*/ 	.word	0x00000000
        /*0020*/ 	.short	0x0001
        /*0022*/ 	.short	0x0008
        /*0024*/ 	.byte	0x00, 0xf0, 0x21, 0x00


	//----- nvinfo : EIATTR_KPARAM_INFO
	.align		4
.L_375:
        /*0028*/ 	.byte	0x04, 0x17
        /*002a*/ 	.short	(.L_377 - .L_376)
.L_376:
        /*002c*/ 	.word	0x00000000
        /*0030*/ 	.short	0x0000
        /*0032*/ 	.short	0x0000
        /*0034*/ 	.byte	0x00, 0xf5, 0x21, 0x00


	//----- nvinfo : EIATTR_SPARSE_MMA_MASK
	.align		4
.L_377:
        /*0038*/ 	.byte	0x03, 0x50
        /*003a*/ 	.short	0x0000


	//----- nvinfo : EIATTR_MAXREG_COUNT
	.align		4
        /*003c*/ 	.byte	0x03, 0x1b
        /*003e*/ 	.short	0x00ff


	//----- nvinfo : EIATTR_MERCURY_ISA_VERSION
	.align		4
        /*0040*/ 	.byte	0x03, 0x5f
        /*0042*/ 	.short	0x0101


	//----- nvinfo : EIATTR_VRC_CTA_INIT_COUNT
	.align		4
        /*0044*/ 	.byte	0x02, 0x4a
	.zero		1
	.zero		1


	//----- nvinfo : EIATTR_EXIT_INSTR_OFFSETS
	.align		4
        /*0048*/ 	.byte	0x04, 0x1c
        /*004a*/ 	.short	(.L_379 - .L_378)


	//   ....[0]....
.L_378:
        /*004c*/ 	.word	0x00000280


	//   ....[1]....
        /*0050*/ 	.word	0x000002c0


	//----- nvinfo : EIATTR_CRS_STACK_SIZE
	.align		4
.L_379:
        /*0054*/ 	.byte	0x04, 0x1e
        /*0056*/ 	.short	(.L_381 - .L_380)
.L_380:
        /*0058*/ 	.word	0x00000000


	//----- nvinfo : EIATTR_CBANK_PARAM_SIZE
	.align		4
.L_381:
        /*005c*/ 	.byte	0x03, 0x19
        /*005e*/ 	.short	0x0018


	//----- nvinfo : EIATTR_PARAM_CBANK
	.align		4
        /*0060*/ 	.byte	0x04, 0x0a
        /*0062*/ 	.short	(.L_383 - .L_382)
	.align		4
.L_382:
        /*0064*/ 	.word	index@(.nv.constant0._Z20single_buffer_accessPfmS_)
        /*0068*/ 	.short	0x0380
        /*006a*/ 	.short	0x0018


	//----- nvinfo : EIATTR_SW_WAR
	.align		4
.L_383:
        /*006c*/ 	.byte	0x04, 0x36
        /*006e*/ 	.short	(.L_385 - .L_384)
.L_384:
        /*0070*/ 	.word	0x00000008
.L_385:


//--------------------- .nv.info._Z17effective_l2_testPfmiS_ --------------------------
	.section	.nv.info._Z17effective_l2_testPfmiS_,"",@"SHT_CUDA_INFO"
	.sectionflags	@""
	.align	4


	//----- nvinfo : EIATTR_CUDA_API_VERSION
	.align		4
        /*0000*/ 	.byte	0x04, 0x37
        /*0002*/ 	.short	(.L_387 - .L_386)
.L_386:
        /*0004*/ 	.word	0x00000082


	//----- nvinfo : EIATTR_KPARAM_INFO
	.align		4
.L_387:
        /*0008*/ 	.byte	0x04, 0x17
        /*000a*/ 	.short	(.L_389 - .L_388)
.L_388:
        /*000c*/ 	.word	0x00000000
        /*0010*/ 	.short	0x0003
        /*0012*/ 	.short	0x0018
        /*0014*/ 	.byte	0x00, 0xf5, 0x21, 0x00


	//----- nvinfo : EIATTR_KPARAM_INFO
	.align		4
.L_389:
        /*0018*/ 	.byte	0x04, 0x17
        /*001a*/ 	.short	(.L_391 - .L_390)
.L_390:
        /*001c*/ 	.word	0x00000000
        /*0020*/ 	.short	0x0002
        /*0022*/ 	.short	0x0010
        /*0024*/ 	.byte	0x00, 0xf0, 0x11, 0x00


	//----- nvinfo : EIATTR_KPARAM_INFO
	.align		4
.L_391:
        /*0028*/ 	.byte	0x04, 0x17
        /*002a*/ 	.short	(.L_393 - .L_392)
.L_392:
        /*002c*/ 	.word	0x00000000
        /*0030*/ 	.short	0x0001
        /*0032*/ 	.short	0x0008
        /*0034*/ 	.byte	0x00, 0xf0, 0x21, 0x00


	//----- nvinfo : EIATTR_KPARAM_INFO
	.align		4
.L_393:
        /*0038*/ 	.byte	0x04, 0x17
        /*003a*/ 	.short	(.L_395 - .L_394)
.L_394:
        /*003c*/ 	.word	0x00000000
        /*0040*/ 	.short	0x0000
        /*0042*/ 	.short	0x0000
        /*0044*/ 	.byte	0x00, 0xf5, 0x21, 0x00


	//----- nvinfo : EIATTR_SPARSE_MMA_MASK
	.align		4
.L_395:
        /*0048*/ 	.byte	0x03, 0x50
        /*004a*/ 	.short	0x0000


	//----- nvinfo : EIATTR_MAXREG_COUNT
	.align		4
        /*004c*/ 	.byte	0x03, 0x1b
        /*004e*/ 	.short	0x00ff


	//----- nvinfo : EIATTR_MERCURY_ISA_VERSION
	.align		4
        /*0050*/ 	.byte	0x03, 0x5f
        /*0052*/ 	.short	0x0101


	//----- nvinfo : EIATTR_VRC_CTA_INIT_COUNT
	.align		4
        /*0054*/ 	.byte	0x02, 0x4a
	.zero		1
	.zero		1


	//----- nvinfo : EIATTR_EXIT_INSTR_OFFSETS
	.align		4
        /*0058*/ 	.byte	0x04, 0x1c
        /*005a*/ 	.short	(.L_397 - .L_396)


	//   ....[0]....
.L_396:
        /*005c*/ 	.word	0x00000260


	//   ....[1]....
        /*0060*/ 	.word	0x00000290


	//----- nvinfo : EIATTR_CRS_STACK_SIZE
	.align		4
.L_397:
        /*0064*/ 	.byte	0x04, 0x1e
        /*0066*/ 	.short	(.L_399 - .L_398)
.L_398:
        /*0068*/ 	.word	0x00000000


	//----- nvinfo : EIATTR_CBANK_PARAM_SIZE
	.align		4
.L_399:
        /*006c*/ 	.byte	0x03, 0x19
        /*006e*/ 	.short	0x0020


	//----- nvinfo : EIATTR_PARAM_CBANK
	.align		4
        /*0070*/ 	.byte	0x04, 0x0a
        /*0072*/ 	.short	(.L_401 - .L_400)
	.align		4
.L_400:
        /*0074*/ 	.word	index@(.nv.constant0._Z17effective_l2_testPfmiS_)
        /*0078*/ 	.short	0x0380
        /*007a*/ 	.short	0x0020


	//----- nvinfo : EIATTR_SW_WAR
	.align		4
.L_401:
        /*007c*/ 	.byte	0x04, 0x36
        /*007e*/ 	.short	(.L_403 - .L_402)
.L_402:
        /*0080*/ 	.word	0x00000008
.L_403:


//--------------------- .nv.info._Z13random_accessPfmjS_ --------------------------
	.section	.nv.info._Z13random_accessPfmjS_,"",@"SHT_CUDA_INFO"
	.sectionflags	@""
	.align	4


	//----- nvinfo : EIATTR_CUDA_API_VERSION
	.align		4
        /*0000*/ 	.byte	0x04, 0x37
        /*0002*/ 	.short	(.L_405 - .L_404)
.L_404:
        /*0004*/ 	.word	0x00000082


	//----- nvinfo : EIATTR_KPARAM_INFO
	.align		4
.L_405:
        /*0008*/ 	.byte	0x04, 0x17
        /*000a*/ 	.short	(.L_407 - .L_406)
.L_406:
        /*000c*/ 	.word	0x00000000
        /*0010*/ 	.short	0x0003
        /*0012*/ 	.short	0x0018
        /*0014*/ 	.byte	0x00, 0xf5, 0x21, 0x00


	//----- nvinfo : EIATTR_KPARAM_INFO
	.align		4
.L_407:
        /*0018*/ 	.byte	0x04, 0x17
        /*001a*/ 	.short	(.L_409 - .L_408)
.L_408:
        /*001c*/ 	.word	0x00000000
        /*0020*/ 	.short	0x0002
        /*0022*/ 	.short	0x0010
        /*0024*/ 	.byte	0x00, 0xf0, 0x11, 0x00


	//----- nvinfo : EIATTR_KPARAM_INFO
	.align		4
.L_409:
        /*0028*/ 	.byte	0x04, 0x17
        /*002a*/ 	.short	(.L_411 - .L_410)
.L_410:
        /*002c*/ 	.word	0x00000000
        /*0030*/ 	.short	0x0001
        /*0032*/ 	.short	0x0008
        /*0034*/ 	.byte	0x00, 0xf0, 0x21, 0x00


	//----- nvinfo : EIATTR_KPARAM_INFO
	.align		4
.L_411:
        /*0038*/ 	.byte	0x04, 0x17
        /*003a*/ 	.short	(.L_413 - .L_412)
.L_412:
        /*003c*/ 	.word	0x00000000
        /*0040*/ 	.short	0x0000
        /*0042*/ 	.short	0x0000
        /*0044*/ 	.byte	0x00, 0xf5, 0x21, 0x00


	//----- nvinfo : EIATTR_SPARSE_MMA_MASK
	.align		4
.L_413:
        /*0048*/ 	.byte	0x03, 0x50
        /*004a*/ 	.short	0x0000


	//----- nvinfo : EIATTR_MAXREG_COUNT
	.align		4
        /*004c*/ 	.byte	0x03, 0x1b
        /*004e*/ 	.short	0x00ff


	//----- nvinfo : EIATTR_MERCURY_ISA_VERSION
	.align		4
        /*0050*/ 	.byte	0x03, 0x5f
        /*0052*/ 	.short	0x0101


	//----- nvinfo : EIATTR_VRC_CTA_INIT_COUNT
	.align		4
        /*0054*/ 	.byte	0x02, 0x4a
	.zero		1
	.zero		1


	//----- nvinfo : EIATTR_EXIT_INSTR_OFFSETS
	.align		4
        /*0058*/ 	.byte	0x04, 0x1c
        /*005a*/ 	.short	(.L_415 - .L_414)


	//   ....[0]....
.L_414:
        /*005c*/ 	.word	0x00000ad0


	//   ....[1]....
        /*0060*/ 	.word	0x00000b00


	//----- nvinfo : EIATTR_CRS_STACK_SIZE
	.align		4
.L_415:
        /*0064*/ 	.byte	0x04, 0x1e
        /*0066*/ 	.short	(.L_417 - .L_416)
.L_416:
        /*0068*/ 	.word	0x00000000


	//----- nvinfo : EIATTR_CBANK_PARAM_SIZE
	.align		4
.L_417:
        /*006c*/ 	.byte	0x03, 0x19
        /*006e*/ 	.short	0x0020


	//----- nvinfo : EIATTR_PARAM_CBANK
	.align		4
        /*0070*/ 	.byte	0x04, 0x0a
        /*0072*/ 	.short	(.L_419 - .L_418)
	.align		4
.L_418:
        /*0074*/ 	.word	index@(.nv.constant0._Z13random_accessPfmjS_)
        /*0078*/ 	.short	0x0380
        /*007a*/ 	.short	0x0020


	//----- nvinfo : EIATTR_SW_WAR
	.align		4
.L_419:
        /*007c*/ 	.byte	0x04, 0x36
        /*007e*/ 	.short	(.L_421 - .L_420)
.L_420:
        /*0080*/ 	.word	0x00000008
.L_421:


//--------------------- .nv.info._Z14strided_accessPfmmS_ --------------------------
	.section	.nv.info._Z14strided_accessPfmmS_,"",@"SHT_CUDA_INFO"
	.sectionflags	@""
	.align	4


	//----- nvinfo : EIATTR_CUDA_API_VERSION
	.align		4
        /*0000*/ 	.byte	0x04, 0x37
        /*0002*/ 	.short	(.L_423 - .L_422)
.L_422:
        /*0004*/ 	.word	0x00000082


	//----- nvinfo : EIATTR_KPARAM_INFO
	.align		4
.L_423:
        /*0008*/ 	.byte	0x04, 0x17
        /*000a*/ 	.short	(.L_425 - .L_424)
.L_424:
        /*000c*/ 	.word	0x00000000
        /*0010*/ 	.short	0x0003
        /*0012*/ 	.short	0x0018
        /*0014*/ 	.byte	0x00, 0xf5, 0x21, 0x00


	//----- nvinfo : EIATTR_KPARAM_INFO
	.align		4
.L_425:
        /*0018*/ 	.byte	0x04, 0x17
        /*001a*/ 	.short	(.L_427 - .L_426)
.L_426:
        /*001c*/ 	.word	0x00000000
        /*0020*/ 	.short	0x0002
        /*0022*/ 	.short	0x0010
        /*0024*/ 	.byte	0x00, 0xf0, 0x21, 0x00


	//----- nvinfo : EIATTR_KPARAM_INFO
	.align		4
.L_427:
        /*0028*/ 	.byte	0x04, 0x17
        /*002a*/ 	.short	(.L_429 - .L_428)
.L_428:
        /*002c*/ 	.word	0x00000000
        /*0030*/ 	.short	0x0001
        /*0032*/ 	.short	0x0008
        /*0034*/ 	.byte	0x00, 0xf0, 0x21, 0x00


	//----- nvinfo : EIATTR_KPARAM_INFO
	.align		4
.L_429:
        /*0038*/ 	.byte	0x04, 0x17
        /*003a*/ 	.short	(.L_431 - .L_430)
.L_430:
        /*003c*/ 	.word	0x00000000
        /*0040*/ 	.short	0x0000
        /*0042*/ 	.short	0x0000
        /*0044*/ 	.byte	0x00, 0xf5, 0x21, 0x00


	//----- nvinfo : EIATTR_SPARSE_MMA_MASK
	.align		4
.L_431:
        /*0048*/ 	.byte	0x03, 0x50
        /*004a*/ 	.short	0x0000


	//----- nvinfo : EIATTR_MAXREG_COUNT
	.align		4
        /*004c*/ 	.byte	0x03, 0x1b
        /*004e*/ 	.short	0x00ff


	//----- nvinfo : EIATTR_MERCURY_ISA_VERSION
	.align		4
        /*0050*/ 	.byte	0x03, 0x5f
        /*0052*/ 	.short	0x0101


	//----- nvinfo : EIATTR_VRC_CTA_INIT_COUNT
	.align		4
        /*0054*/ 	.byte	0x02, 0x4a
	.zero		1
	.zero		1


	//----- nvinfo : EIATTR_EXIT_INSTR_OFFSETS
	.align		4
        /*0058*/ 	.byte	0x04, 0x1c
        /*005a*/ 	.short	(.L_433 - .L_432)


	//   ....[0]....
.L_432:
        /*005c*/ 	.word	0x00000c20


	//   ....[1]....
        /*0060*/ 	.word	0x00000c50


	//----- nvinfo : EIATTR_CRS_STACK_SIZE
	.align		4
.L_433:
        /*0064*/ 	.byte	0x04, 0x1e
        /*0066*/ 	.short	(.L_435 - .L_434)
.L_434:
        /*0068*/ 	.word	0x00000000


	//----- nvinfo : EIATTR_CBANK_PARAM_SIZE
	.align		4
.L_435:
        /*006c*/ 	.byte	0x03, 0x19
        /*006e*/ 	.short	0x0020


	//----- nvinfo : EIATTR_PARAM_CBANK
	.align		4
        /*0070*/ 	.byte	0x04, 0x0a
        /*0072*/ 	.short	(.L_437 - .L_436)
	.align		4
.L_436:
        /*0074*/ 	.word	index@(.nv.constant0._Z14strided_accessPfmmS_)
        /*0078*/ 	.short	0x0380
        /*007a*/ 	.short	0x0020


	//----- nvinfo : EIATTR_SW_WAR
	.align		4
.L_437:
        /*007c*/ 	.byte	0x04, 0x36
        /*007e*/ 	.short	(.L_439 - .L_438)
.L_438:
        /*0080*/ 	.word	0x00000008
.L_439:


//--------------------- .nv.info._Z16coalesced_accessPfmS_ --------------------------
	.section	.nv.info._Z16coalesced_accessPfmS_,"",@"SHT_CUDA_INFO"
	.sectionflags	@""
	.align	4


	//----- nvinfo : EIATTR_CUDA_API_VERSION
	.align		4
        /*0000*/ 	.byte	0x04, 0x37
        /*0002*/ 	.short	(.L_441 - .L_440)
.L_440:
        /*0004*/ 	.word	0x00000082


	//----- nvinfo : EIATTR_KPARAM_INFO
	.align		4
.L_441:
        /*0008*/ 	.byte	0x04, 0x17
        /*000a*/ 	.short	(.L_443 - .L_442)
.L_442:
        /*000c*/ 	.word	0x00000000
        /*0010*/ 	.short	0x0002
        /*0012*/ 	.short	0x0010
        /*0014*/ 	.byte	0x00, 0xf5, 0x21, 0x00


	//----- nvinfo : EIATTR_KPARAM_INFO
	.align		4
.L_443:
        /*0018*/ 	.byte	0x04, 0x17
        /*001a*/ 	.short	(.L_445 - .L_444)
.L_444:
        /*001c*/ 	.word	0x00000000
        /*0020*/ 	.short	0x0001
        /*0022*/ 	.short	0x0008
        /*0024*/ 	.byte	0x00, 0xf0, 0x21, 0x00


	//----- nvinfo : EIATTR_KPARAM_INFO
	.align		4
.L_445:
        /*0028*/ 	.byte	0x04, 0x17
        /*002a*/ 	.short	(.L_447 - .L_446)
.L_446:
        /*002c*/ 	.word	0x00000000
        /*0030*/ 	.short	0x0000
        /*0032*/ 	.short	0x0000
        /*0034*/ 	.byte	0x00, 0xf5, 0x21, 0x00


	//----- nvinfo : EIATTR_SPARSE_MMA_MASK
	.align		4
.L_447:
        /*0038*/ 	.byte	0x03, 0x50
        /*003a*/ 	.short	0x0000


	//----- nvinfo : EIATTR_MAXREG_COUNT
	.align		4
        /*003c*/ 	.byte	0x03, 0x1b
        /*003e*/ 	.short	0x00ff


	//----- nvinfo : EIATTR_MERCURY_ISA_VERSION
	.align		4
        /*0040*/ 	.byte	0x03, 0x5f
        /*0042*/ 	.short	0x0101


	//----- nvinfo : EIATTR_VRC_CTA_INIT_COUNT
	.align		4
        /*0044*/ 	.byte	0x02, 0x4a
	.zero		1
	.zero		1


	//----- nvinfo : EIATTR_EXIT_INSTR_OFFSETS
	.align		4
        /*0048*/ 	.byte	0x04, 0x1c
        /*004a*/ 	.short	(.L_449 - .L_448)


	//   ....[0]....
.L_448:
        /*004c*/ 	.word	0x00000a40


	//   ....[1]....
        /*0050*/ 	.word	0x00000a70


	//----- nvinfo : EIATTR_CRS_STACK_SIZE
	.align		4
.L_449:
        /*0054*/ 	.byte	0x04, 0x1e
        /*0056*/ 	.short	(.L_451 - .L_450)
.L_450:
        /*0058*/ 	.word	0x00000000


	//----- nvinfo : EIATTR_CBANK_PARAM_SIZE
	.align		4
.L_451:
        /*005c*/ 	.byte	0x03, 0x19
        /*005e*/ 	.short	0x0018


	//----- nvinfo : EIATTR_PARAM_CBANK
	.align		4
        /*0060*/ 	.byte	0x04, 0x0a
        /*0062*/ 	.short	(.L_453 - .L_452)
	.align		4
.L_452:
        /*0064*/ 	.word	index@(.nv.constant0._Z16coalesced_accessPfmS_)
        /*0068*/ 	.short	0x0380
        /*006a*/ 	.short	0x0018


	//----- nvinfo : EIATTR_SW_WAR
	.align		4
.L_453:
        /*006c*/ 	.byte	0x04, 0x36
        /*006e*/ 	.short	(.L_455 - .L_454)
.L_454:
        /*0070*/ 	.word	0x00000008
.L_455:


//--------------------- .nv.info._Z22concurrent_diff_regionPfmmS_Pm --------------------------
	.section	.nv.info._Z22concurrent_diff_regionPfmmS_Pm,"",@"SHT_CUDA_INFO"
	.sectionflags	@""
	.align	4


	//----- nvinfo : EIATTR_CUDA_API_VERSION
	.align		4
        /*0000*/ 	.byte	0x04, 0x37
        /*0002*/ 	.short	(.L_457 - .L_456)
.L_456:
        /*0004*/ 	.word	0x00000082


	//----- nvinfo : EIATTR_KPARAM_INFO
	.align		4
.L_457:
        /*0008*/ 	.byte	0x04, 0x17
        /*000a*/ 	.short	(.L_459 - .L_458)
.L_458:
        /*000c*/ 	.word	0x00000000
        /*0010*/ 	.short	0x0004
        /*0012*/ 	.short	0x0020
        /*0014*/ 	.byte	0x00, 0xf5, 0x21, 0x00


	//----- nvinfo : EIATTR_KPARAM_INFO
	.align		4
.L_459:
        /*0018*/ 	.byte	0x04, 0x17
        /*001a*/ 	.short	(.L_461 - .L_460)
.L_460:
        /*001c*/ 	.word	0x00000000
        /*0020*/ 	.short	0x0003
        /*0022*/ 	.short	0x0018
        /*0024*/ 	.byte	0x00, 0xf5, 0x21, 0x00


	//----- nvinfo : EIATTR_KPARAM_INFO
	.align		4
.L_461:
        /*0028*/ 	.byte	0x04, 0x17
        /*002a*/ 	.short	(.L_463 - .L_462)
.L_462:
        /*002c*/ 	.word	0x00000000
        /*0030*/ 	.short	0x0002
        /*0032*/ 	.short	0x0010
        /*0034*/ 	.byte	0x00, 0xf0, 0x21, 0x00


	//----- nvinfo : EIATTR_KPARAM_INFO
	.align		4
.L_463:
        /*0038*/ 	.byte	0x04, 0x17
        /*003a*/ 	.short	(.L_465 - .L_464)
.L_464:
        /*003c*/ 	.word	0x00000000
        /*0040*/ 	.short	0x0001
        /*0042*/ 	.short	0x0008
        /*0044*/ 	.byte	0x00, 0xf0, 0x21, 0x00


	//----- nvinfo : EIATTR_KPARAM_INFO
	.align		4
.L_465:
        /*0048*/ 	.byte	0x04, 0x17
        /*004a*/ 	.short	(.L_467 - .L_466)
.L_466:
        /*004c*/ 	.word	0x00000000
        /*0050*/ 	.short	0x0000
        /*0052*/ 	.short	0x0000
        /*0054*/ 	.byte	0x00, 0xf5, 0x21, 0x00


	//----- nvinfo : EIATTR_SPARSE_MMA_MASK
	.align		4
.L_467:
        /*0058*/ 	.byte	0x03, 0x50
        /*005a*/ 	.short	0x0000


	//----- nvinfo : EIATTR_MAXREG_COUNT
	.align		4
        /*005c*/ 	.byte	0x03, 0x1b
        /*005e*/ 	.short	0x00ff


	//----- nvinfo : EIATTR_NUM_BARRIERS
	.align		4
        /*0060*/ 	.byte	0x02, 0x4c
        /*0062*/ 	.byte	0x01
	.zero		1


	//----- nvinfo : EIATTR_MERCURY_ISA_VERSION
	.align		4
        /*0064*/ 	.byte	0x03, 0x5f
        /*0066*/ 	.short	0x0101


	//----- nvinfo : EIATTR_VRC_CTA_INIT_COUNT
	.align		4
        /*0068*/ 	.byte	0x02, 0x4a
	.zero		1
	.zero		1


	//----- nvinfo : EIATTR_EXIT_INSTR_OFFSETS
	.align		4
        /*006c*/ 	.byte	0x04, 0x1c
        /*006e*/ 	.short	(.L_469 - .L_468)


	//   ....[0]....
.L_468:
        /*0070*/ 	.word	0x00000b90


	//   ....[1]....
        /*0074*/ 	.word	0x00000bc0


	//----- nvinfo : EIATTR_CRS_STACK_SIZE
	.align		4
.L_469:
        /*0078*/ 	.byte	0x04, 0x1e
        /*007a*/ 	.short	(.L_471 - .L_470)
.L_470:
        /*007c*/ 	.word	0x00000000


	//----- nvinfo : EIATTR_CBANK_PARAM_SIZE
	.align		4
.L_471:
        /*0080*/ 	.byte	0x03, 0x19
        /*0082*/ 	.short	0x0028


	//----- nvinfo : EIATTR_PARAM_CBANK
	.align		4
        /*0084*/ 	.byte	0x04, 0x0a
        /*0086*/ 	.short	(.L_473 - .L_472)
	.align		4
.L_472:
        /*0088*/ 	.word	index@(.nv.constant0._Z22concurrent_diff_regionPfmmS_Pm)
        /*008c*/ 	.short	0x0380
        /*008e*/ 	.short	0x0028


	//----- nvinfo : EIATTR_SW_WAR
	.align		4
.L_473:
        /*0090*/ 	.byte	0x04, 0x36
        /*0092*/ 	.short	(.L_475 - .L_474)
.L_474:
        /*0094*/ 	.word	0x00000008
.L_475:


//--------------------- .nv.info._Z22concurrent_same_regionPfmS_Pm --------------------------
	.section	.nv.info._Z22concurrent_same_regionPfmS_Pm,"",@"SHT_CUDA_INFO"
	.sectionflags	@""
	.align	4


	//----- nvinfo : EIATTR_CUDA_API_VERSION
	.align		4
        /*0000*/ 	.byte	0x04, 0x37
        /*0002*/ 	.short	(.L_477 - .L_476)
.L_476:
        /*0004*/ 	.word	0x00000082


	//----- nvinfo : EIATTR_KPARAM_INFO
	.align		4
.L_477:
        /*0008*/ 	.byte	0x04, 0x17
        /*000a*/ 	.short	(.L_479 - .L_478)
.L_478:
        /*000c*/ 	.word	0x00000000
        /*0010*/ 	.short	0x0003
        /*0012*/ 	.short	0x0018
        /*0014*/ 	.byte	0x00, 0xf5, 0x21, 0x00


	//----- nvinfo : EIATTR_KPARAM_INFO
	.align		4
.L_479:
        /*0018*/ 	.byte	0x04, 0x17
        /*001a*/ 	.short	(.L_481 - .L_480)
.L_480:
        /*001c*/ 	.word	0x00000000
        /*0020*/ 	.short	0x0002
        /*0022*/ 	.short	0x0010
        /*0024*/ 	.byte	0x00, 0xf5, 0x21, 0x00


	//----- nvinfo : EIATTR_KPARAM_INFO
	.align		4
.L_481:
        /*0028*/ 	.byte	0x04, 0x17
        /*002a*/ 	.short	(.L_483 - .L_482)
.L_482:
        /*002c*/ 	.word	0x00000000
        /*0030*/ 	.short	0x0001
        /*0032*/ 	.short	0x0008
        /*0034*/ 	.byte	0x00, 0xf0, 0x21, 0x00


	//----- nvinfo : EIATTR_KPARAM_INFO
	.align		4
.L_483:
        /*0038*/ 	.byte	0x04, 0x17
        /*003a*/ 	.short	(.L_485 - .L_484)
.L_484:
        /*003c*/ 	.word	0x00000000
        /*0040*/ 	.short	0x0000
        /*0042*/ 	.short	0x0000
        /*0044*/ 	.byte	0x00, 0xf5, 0x21, 0x00


	//----- nvinfo : EIATTR_SPARSE_MMA_MASK
	.align		4
.L_485:
        /*0048*/ 	.byte	0x03, 0x50
        /*004a*/ 	.short	0x0000


	//----- nvinfo : EIATTR_MAXREG_COUNT
	.align		4
        /*004c*/ 	.byte	0x03, 0x1b
        /*004e*/ 	.short	0x00ff


	//----- nvinfo : EIATTR_NUM_BARRIERS
	.align		4
        /*0050*/ 	.byte	0x02, 0x4c
        /*0052*/ 	.byte	0x01
	.zero		1


	//----- nvinfo : EIATTR_MERCURY_ISA_VERSION
	.align		4
        /*0054*/ 	.byte	0x03, 0x5f
        /*0056*/ 	.short	0x0101


	//----- nvinfo : EIATTR_VRC_CTA_INIT_COUNT
	.align		4
        /*0058*/ 	.byte	0x02, 0x4a
	.zero		1
	.zero		1


	//----- nvinfo : EIATTR_EXIT_INSTR_OFFSETS
	.align		4
        /*005c*/ 	.byte	0x04, 0x1c
        /*005e*/ 	.short	(.L_487 - .L_486)


	//   ....[0]....
.L_486:
        /*0060*/ 	.word	0x00000b40


	//   ....[1]....
        /*0064*/ 	.word	0x00000b70


	//----- nvinfo : EIATTR_CRS_STACK_SIZE
	.align		4
.L_487:
        /*0068*/ 	.byte	0x04, 0x1e
        /*006a*/ 	.short	(.L_489 - .L_488)
.L_488:
        /*006c*/ 	.word	0x00000000


	//----- nvinfo : EIATTR_CBANK_PARAM_SIZE
	.align		4
.L_489:
        /*0070*/ 	.byte	0x03, 0x19
        /*0072*/ 	.short	0x0020


	//----- nvinfo : EIATTR_PARAM_CBANK
	.align		4
        /*0074*/ 	.byte	0x04, 0x0a
        /*0076*/ 	.short	(.L_491 - .L_490)
	.align		4
.L_490:
        /*0078*/ 	.word	index@(.nv.constant0._Z22concurrent_same_regionPfmS_Pm)
        /*007c*/ 	.short	0x0380
        /*007e*/ 	.short	0x0020


	//----- nvinfo : EIATTR_SW_WAR
	.align		4
.L_491:
        /*0080*/ 	.byte	0x04, 0x36
        /*0082*/ 	.short	(.L_493 - .L_492)
.L_492:
        /*0084*/ 	.word	0x00000008
.L_493:


//--------------------- .nv.callgraph             --------------------------
	.section	.nv.callgraph,"",@"SHT_CUDA_CALLGRAPH"
	.align	4
	.sectionentsize	8
	.align		4
        /*0000*/ 	.word	0x00000000
	.align		4
        /*0004*/ 	.word	0xffffffff
	.align		4
        /*0008*/ 	.word	0x00000000
	.align		4
        /*000c*/ 	.word	0xfffffffe
	.align		4
        /*0010*/ 	.word	0x00000000
	.align		4
        /*0014*/ 	.word	0xfffffffd
	.align		4
        /*0018*/ 	.word	0x00000000
	.align		4
        /*001c*/ 	.word	0xfffffffc


//--------------------- .text._Z14flush_l2_cachePfm --------------------------
	.section	.text._Z14flush_l2_cachePfm,"ax",@progbits
	.align	128
        .global         _Z14flush_l2_cachePfm
        .type           _Z14flush_l2_cachePfm,@function
        .size           _Z14flush_l2_cachePfm,(.L_x_328 - _Z14flush_l2_cachePfm)
        .other          _Z14flush_l2_cachePfm,@"STO_CUDA_ENTRY STV_DEFAULT"
_Z14flush_l2_cachePfm:
.text._Z14flush_l2_cachePfm:
[----:B------:R-:W-:Y:S01]  /*0000*/  LDC R1, c[0x0][0x37c] ;  /* 0x0000df00ff017b82 */ /* 0x000fe20000000800 */
[----:B------:R-:W0:Y:S07]  /*0010*/  S2R R3, SR_TID.X ;  /* 0x0000000000037919 */ /* 0x000e2e0000002100 */
[----:B------:R-:W0:Y:S01]  /*0020*/  S2UR UR4, SR_CTAID.X ;  /* 0x00000000000479c3 */ /* 0x000e220000002500 */
[----:B------:R-:W1:Y:S07]  /*0030*/  LDCU.64 UR8, c[0x0][0x388] ;  /* 0x00007100ff0877ac */ /* 0x000e6e0008000a00 */
[----:B------:R-:W0:Y:S02]  /*0040*/  LDC R2, c[0x0][0x360] ;  /* 0x0000d800ff027b82 */ /* 0x000e240000000800 */
[----:B0-----:R-:W-:-:S05]  /*0050*/  IMAD R0, R2, UR4, R3 ;  /* 0x0000000402007c24 */ /* 0x001fca000f8e0203 */
[----:B-1----:R-:W-:Y:S02]  /*0060*/  ISETP.GE.U32.AND P0, PT, R0, UR8, PT ;  /* 0x0000000800007c0c */ /* 0x002fe4000bf06070 */
[----:B------:R-:W-:-:S04]  /*0070*/  SHF.R.S32.HI R3, RZ, 0x1f, R0 ;  /* 0x0000001fff037819 */ /* 0x000fc80000011400 */
[----:B------:R-:W-:-:S13]  /*0080*/  ISETP.GE.U32.AND.EX P0, PT, R3, UR9, PT, P0 ;  /* 0x0000000903007c0c */ /* 0x000fda000bf06100 */
[----:B------:R-:W-:Y:S05]  /*0090*/  @P0 EXIT ;  /* 0x000000000000094d */ /* 0x000fea0003800000 */
[----:B------:R-:W0:Y:S01]  /*00a0*/  LDCU UR4, c[0x0][0x370] ;  /* 0x00006e00ff0477ac */ /* 0x000e220008000800 */
[----:B------:R-:W-:Y:S01]  /*00b0*/  BSSY.RECONVERGENT B0, `(.L_x_0) ;  /* 0x0000010000007945 */ /* 0x000fe20003800200 */
[----:B------:R-:W-:Y:S02]  /*00c0*/  IMAD.MOV.U32 R5, RZ, RZ, R0 ;  /* 0x000000ffff057224 */ /* 0x000fe400078e0000 */
[----:B------:R-:W-:Y:S01]  /*00d0*/  IMAD.MOV.U32 R6, RZ, RZ, R3 ;  /* 0x000000ffff067224 */ /* 0x000fe200078e0003 */
[----:B------:R-:W1:Y:S01]  /*00e0*/  LDCU.64 UR6, c[0x0][0x358] ;  /* 0x00006b00ff0677ac */ /* 0x000e620008000a00 */
[----:B------:R-:W-:Y:S01]  /*00f0*/  IMAD.MOV.U32 R4, RZ, RZ, RZ ;  /* 0x000000ffff047224 */ /* 0x000fe200078e00ff */
[----:B------:R-:W2:Y:S01]  /*0100*/  LDCU.64 UR10, c[0x0][0x380] ;  /* 0x00007000ff0a77ac */ /* 0x000ea20008000a00 */
[----:B0-----:R-:W-:-:S07]  /*0110*/  IMAD R0, R2, UR4, RZ ;  /* 0x0000000402007c24 */ /* 0x001fce000f8e02ff */
.L_x_1:
[----:B--2---:R-:W-:-:S04]  /*0120*/  LEA R2, P0, R5, UR10, 0x2 ;  /* 0x0000000a05027c11 */ /* 0x004fc8000f8010ff */
[----:B------:R-:W-:-:S06]  /*0130*/  LEA.HI.X R3, R5, UR11, R6, 0x2, P0 ;  /* 0x0000000b05037c11 */ /* 0x000fcc00080f1406 */
[----:B-1----:R-:W2:Y:S01]  /*0140*/  LDG.E R3, desc[UR6][R2.64] ;  /* 0x0000000602037981 */ /* 0x002ea2000c1e1900 */
[----:B------:R-:W-:-:S04]  /*0150*/  IADD3 R5, P0, PT, R0, R5, RZ ;  /* 0x0000000500057210 */ /* 0x000fc80007f1e0ff */
[----:B------:R-:W-:Y:S02]  /*0160*/  LEA.HI.X.SX32 R6, R0, R6, 0x1, P0 ;  /* 0x0000000600067211 */ /* 0x000fe400000f0eff */
[----:B------:R-:W-:-:S04]  /*0170*/  ISETP.GE.U32.AND P0, PT, R5, UR8, PT ;  /* 0x0000000805007c0c */ /* 0x000fc8000bf06070 */
[----:B------:R-:W-:Y:S01]  /*0180*/  ISETP.GE.U32.AND.EX P0, PT, R6, UR9, PT, P0 ;  /* 0x0000000906007c0c */ /* 0x000fe2000bf06100 */
[----:B--2---:R-:W-:-:S12]  /*0190*/  FADD R4, R3, R4 ;  /* 0x0000000403047221 */ /* 0x004fd80000000000 */
[----:B------:R-:W-:Y:S05]  /*01a0*/  @!P0 BRA `(.L_x_1) ;  /* 0xfffffffc00dc8947 */ /* 0x000fea000383ffff */
[----:B------:R-:W-:Y:S05]  /*01b0*/  BSYNC.RECONVERGENT B0 ;  /* 0x0000000000007941 */ /* 0x000fea0003800200 */
.L_x_0:
[----:B------:R-:W-:-:S13]  /*01c0*/  FSETP.NEU.AND P0, PT, R4, -999999, PT ;  /* 0xc97423f00400780b */ /* 0x000fda0003f0d000 */
[----:B------:R-:W-:Y:S05]  /*01d0*/  @P0 EXIT ;  /* 0x000000000000094d */ /* 0x000fea0003800000 */
[----:B------:R-:W0:Y:S01]  /*01e0*/  LDC.64 R2, c[0x0][0x380] ;  /* 0x0000e000ff027b82 */ /* 0x000e220000000a00 */
[----:B------:R-:W-:-:S05]  /*01f0*/  IMAD.MOV.U32 R5, RZ, RZ, -0x368bdc10 ;  /* 0xc97423f0ff057424 */ /* 0x000fca00078e00ff */
[----:B0-----:R-:W-:Y:S01]  /*0200*/  STG.E desc[UR6][R2.64], R5 ;  /* 0x0000000502007986 */ /* 0x001fe2000c101906 */
[----:B------:R-:W-:Y:S05]  /*0210*/  EXIT ;  /* 0x000000000000794d */ /* 0x000fea0003800000 */
.L_x_2:
[----:B------:R-:W-:-:S00]  /*0220*/  BRA `(.L_x_2) ;  /* 0xfffffffc00fc7947 */ /* 0x000fc0000383ffff */
[----:B------:R-:W-:-:S00]  /*0230*/  NOP ;  /* 0x0000000000007918 */ /* 0x000fc00000000000 */
        /* <DEDUP_REMOVED lines=12> */
.L_x_328:


//--------------------- .text._Z27compare_random_index_accessPfPiS_mi --------------------------
	.section	.text._Z27compare_random_index_accessPfPiS_mi,"ax",@progbits
	.align	128
        .global         _Z27compare_random_index_accessPfPiS_mi
        .type           _Z27compare_random_index_accessPfPiS_mi,@function
        .size           _Z27compare_random_index_accessPfPiS_mi,(.L_x_311 - _Z27compare_random_index_accessPfPiS_mi)
        .other          _Z27compare_random_index_accessPfPiS_mi,@"STO_CUDA_ENTRY STV_DEFAULT"
_Z27compare_random_index_accessPfPiS_mi:
.text._Z27compare_random_index_accessPfPiS_mi:
[----:B------:R-:W-:Y:S08]  /*0000*/  LDC R1, c[0x0][0x37c] ;  /* 0x0000df00ff017b82 */ /* 0x000ff00000000800 */
[----:B------:R-:W0:Y:S01]  /*0010*/  LDC R2, c[0x0][0x360] ;  /* 0x0000d800ff027b82 */ /* 0x000e220000000800 */
[----:B------:R-:W0:Y:S01]  /*0020*/  LDCU UR5, c[0x0][0x370] ;  /* 0x00006e00ff0577ac */ /* 0x000e220008000800 */
[----:B------:R-:W1:Y:S01]  /*0030*/  S2R R5, SR_TID.X ;  /* 0x0000000000057919 */ /* 0x000e620000002100 */
[----:B------:R-:W2:Y:S05]  /*0040*/  LDCU UR6, c[0x0][0x39c] ;  /* 0x00007380ff0677ac */ /* 0x000eaa0008000800 */
[----:B------:R-:W1:Y:S01]  /*0050*/  S2UR UR4, SR_CTAID.X ;  /* 0x00000000000479c3 */ /* 0x000e620000002500 */
[----:B0-----:R-:W-:-:S05]  /*0060*/  IMAD R0, R2, UR5, RZ ;  /* 0x0000000502007c24 */ /* 0x001fca000f8e02ff */
[----:B------:R-:W-:-:S04]  /*0070*/  SHF.R.S32.HI R3, RZ, 0x1f, R0 ;  /* 0x0000001fff037819 */ /* 0x000fc80000011400 */
[----:B--2---:R-:W-:Y:S01]  /*0080*/  LOP3.LUT R4, R3, UR6, RZ, 0xfc, !PT ;  /* 0x0000000603047c12 */ /* 0x004fe2000f8efcff */
[----:B-1----:R-:W-:-:S03]  /*0090*/  IMAD R2, R2, UR4, R5 ;  /* 0x0000000402027c24 */ /* 0x002fc6000f8e0205 */
[----:B------:R-:W-:-:S13]  /*00a0*/  ISETP.NE.U32.AND P0, PT, R4, RZ, PT ;  /* 0x000000ff0400720c */ /* 0x000fda0003f05070 */
[----:B------:R-:W-:Y:S05]  /*00b0*/  @P0 BRA `(.L_x_3) ;  /* 0x0000000000540947 */ /* 0x000fea0003800000 */
[----:B------:R-:W0:Y:S01]  /*00c0*/  I2F.U32.RP R6, R0 ;  /* 0x0000000000067306 */ /* 0x000e220000209000 */
[----:B------:R-:W1:Y:S01]  /*00d0*/  LDCU UR4, c[0x0][0x398] ;  /* 0x00007300ff0477ac */ /* 0x000e620008000800 */
[----:B------:R-:W-:Y:S02]  /*00e0*/  IADD3 R7, PT, PT, RZ, -R0, RZ ;  /* 0x80000000ff077210 */ /* 0x000fe40007ffe0ff */
[----:B------:R-:W-:Y:S02]  /*00f0*/  ISETP.NE.U32.AND P2, PT, R0, RZ, PT ;  /* 0x000000ff0000720c */ /* 0x000fe40003f45070 */
[----:B------:R-:W-:Y:S02]  /*0100*/  MOV R13, RZ ;  /* 0x000000ff000d7202 */ /* 0x000fe40000000f00 */
[----:B0-----:R-:W0:Y:S02]  /*0110*/  MUFU.RCP R6, R6 ;  /* 0x0000000600067308 */ /* 0x001e240000001000 */
[----:B0-----:R-:W-:-:S06]  /*0120*/  IADD3 R4, PT, PT, R6, 0xffffffe, RZ ;  /* 0x0ffffffe06047810 */ /* 0x001fcc0007ffe0ff */
[----:B------:R0:W2:Y:S02]  /*0130*/  F2I.FTZ.U32.TRUNC.NTZ R5, R4 ;  /* 0x0000000400057305 */ /* 0x0000a4000021f000 */
[----:B0-----:R-:W-:Y:S02]  /*0140*/  HFMA2 R4, -RZ, RZ, 0, 0 ;  /* 0x00000000ff047431 */ /* 0x001fe400000001ff */
[----:B--2---:R-:W-:-:S04]  /*0150*/  IMAD R7, R7, R5, RZ ;  /* 0x0000000507077224 */ /* 0x004fc800078e02ff */
[----:B------:R-:W-:-:S06]  /*0160*/  IMAD.HI.U32 R5, R5, R7, R4 ;  /* 0x0000000705057227 */ /* 0x000fcc00078e0004 */
[----:B-1----:R-:W-:-:S05]  /*0170*/  IMAD.HI.U32 R12, R5, UR4, RZ ;  /* 0x00000004050c7c27 */ /* 0x002fca000f8e00ff */
[----:B------:R-:W-:-:S05]  /*0180*/  IADD3 R5, PT, PT, -R12, RZ, RZ ;  /* 0x000000ff0c057210 */ /* 0x000fca0007ffe1ff */
[----:B------:R-:W-:-:S05]  /*0190*/  IMAD R5, R0, R5, UR4 ;  /* 0x0000000400057e24 */ /* 0x000fca000f8e0205 */
[----:B------:R-:W-:-:S13]  /*01a0*/  ISETP.GE.U32.AND P0, PT, R5, R0, PT ;  /* 0x000000000500720c */ /* 0x000fda0003f06070 */
[----:B------:R-:W-:Y:S02]  /*01b0*/  @P0 IADD3 R5, PT, PT, -R0, R5, RZ ;  /* 0x0000000500050210 */ /* 0x000fe40007ffe1ff */
[----:B------:R-:W-:Y:S02]  /*01c0*/  @P0 IADD3 R12, PT, PT, R12, 0x1, RZ ;  /* 0x000000010c0c0810 */ /* 0x000fe40007ffe0ff */
[----:B------:R-:W-:-:S13]  /*01d0*/  ISETP.GE.U32.AND P1, PT, R5, R0, PT ;  /* 0x000000000500720c */ /* 0x000fda0003f26070 */
[----:B------:R-:W-:Y:S01]  /*01e0*/  @P1 VIADD R12, R12, 0x1 ;  /* 0x000000010c0c1836 */ /* 0x000fe20000000000 */
[----:B------:R-:W-:Y:S01]  /*01f0*/  @!P2 LOP3.LUT R12, RZ, R0, RZ, 0x33, !PT ;  /* 0x00000000ff0ca212 */ /* 0x000fe200078e33ff */
[----:B------:R-:W-:Y:S06]  /*0200*/  BRA `(.L_x_4) ;  /* 0x0000000000087947 */ /* 0x000fec0003800000 */
.L_x_3:
[----:B------:R-:W-:-:S07]  /*0210*/  MOV R4, 0x230 ;  /* 0x0000023000047802 */ /* 0x000fce0000000f00 */
[----:B------:R-:W-:Y:S05]  /*0220*/  CALL.REL.NOINC `($__internal_0_$__cuda_sm20_div_u64) ;  /* 0x0000000c00947944 */ /* 0x000fea0003c00000 */
.L_x_4:
[----:B------:R-:W0:Y:S01]  /*0230*/  LDCU UR4, c[0x0][0x3a0] ;  /* 0x00007400ff0477ac */ /* 0x000e220008000800 */
[----:B------:R-:W-:Y:S01]  /*0240*/  MOV R19, RZ ;  /* 0x000000ff00137202 */ /* 0x000fe20000000f00 */
[----:B------:R-:W1:Y:S01]  /*0250*/  LDCU.64 UR8, c[0x0][0x358] ;  /* 0x00006b00ff0877ac */ /* 0x000e620008000a00 */
[----:B0-----:R-:W-:-:S09]  /*0260*/  UISETP.GE.AND UP0, UPT, UR4, 0x1, UPT ;  /* 0x000000010400788c */ /* 0x001fd2000bf06270 */
[----:B-1----:R-:W-:Y:S05]  /*0270*/  BRA.U !UP0, `(.L_x_5) ;  /* 0x0000000d086c7547 */ /* 0x002fea000b800000 */
[----:B------:R-:W-:Y:S01]  /*0280*/  ISETP.GT.U32.AND P0, PT, R12, 0x1, PT ;  /* 0x000000010c00780c */ /* 0x000fe20003f04070 */
[----:B------:R-:W-:Y:S01]  /*0290*/  HFMA2 R19, -RZ, RZ, 0, 0 ;  /* 0x00000000ff137431 */ /* 0x000fe200000001ff */
[----:B------:R-:W-:Y:S02]  /*02a0*/  UMOV UR4, URZ ;  /* 0x000000ff00047c82 */ /* 0x000fe40008000000 */
[----:B------:R-:W-:-:S04]  /*02b0*/  ISETP.GT.U32.AND.EX P0, PT, R13, RZ, PT, P0 ;  /* 0x000000ff0d00720c */ /* 0x000fc80003f04100 */
[----:B------:R-:W-:Y:S02]  /*02c0*/  SEL R9, R12, 0x1, P0 ;  /* 0x000000010c097807 */ /* 0x000fe40000000000 */
[----:B------:R-:W-:Y:S02]  /*02d0*/  SEL R5, R13, RZ, P0 ;  /* 0x000000ff0d057207 */ /* 0x000fe40000000000 */
[C---:B------:R-:W-:Y:S02]  /*02e0*/  LOP3.LUT R6, R9.reuse, 0xf, RZ, 0xc0, !PT ;  /* 0x0000000f09067812 */ /* 0x040fe400078ec0ff */
[C---:B------:R-:W-:Y:S02]  /*02f0*/  LOP3.LUT R7, R9.reuse, 0xfffffff0, RZ, 0xc0, !PT ;  /* 0xfffffff009077812 */ /* 0x040fe400078ec0ff */
[C---:B------:R-:W-:Y:S02]  /*0300*/  LOP3.LUT R8, R9.reuse, 0x7, RZ, 0xc0, !PT ;  /* 0x0000000709087812 */ /* 0x040fe400078ec0ff */
[----:B------:R-:W-:-:S07]  /*0310*/  LOP3.LUT R9, R9, 0x3, RZ, 0xc0, !PT ;  /* 0x0000000309097812 */ /* 0x000fce00078ec0ff */
.L_x_11:
[----:B------:R-:W0:Y:S01]  /*0320*/  LDCU.64 UR6, c[0x0][0x398] ;  /* 0x00007300ff0677ac */ /* 0x000e220008000a00 */
[----:B------:R-:W1:Y:S01]  /*0330*/  LDCU UR5, c[0x0][0x3a0] ;  /* 0x00007400ff0577ac */ /* 0x000e620008000800 */
[----:B------:R-:W-:Y:S01]  /*0340*/  UIADD3 UR4, UPT, UPT, UR4, 0x1, URZ ;  /* 0x0000000104047890 */ /* 0x000fe2000fffe0ff */
[----:B0-----:R-:W-:-:S04]  /*0350*/  ISETP.GT.U32.AND P0, PT, R0, UR6, PT ;  /* 0x0000000600007c0c */ /* 0x001fc8000bf04070 */
[----:B------:R-:W-:Y:S01]  /*0360*/  ISETP.GT.U32.AND.EX P0, PT, R3, UR7, PT, P0 ;  /* 0x0000000703007c0c */ /* 0x000fe2000bf04100 */
[----:B-1----:R-:W-:-:S12]  /*0370*/  UISETP.NE.AND UP1, UPT, UR4, UR5, UPT ;  /* 0x000000050400728c */ /* 0x002fd8000bf25270 */
[----:B------:R-:W-:Y:S05]  /*0380*/  @P0 BRA `(.L_x_6) ;  /* 0x0000000c00240947 */ /* 0x000fea0003800000 */
[----:B------:R-:W-:Y:S02]  /*0390*/  ISETP.GE.U32.AND P0, PT, R12, 0x10, PT ;  /* 0x000000100c00780c */ /* 0x000fe40003f06070 */
[----:B------:R-:W-:Y:S02]  /*03a0*/  CS2R R10, SRZ ;  /* 0x00000000000a7805 */ /* 0x000fe4000001ff00 */
[----:B------:R-:W-:-:S13]  /*03b0*/  ISETP.GE.U32.AND.EX P0, PT, R13, RZ, PT, P0 ;  /* 0x000000ff0d00720c */ /* 0x000fda0003f06100 */
[----:B------:R-:W-:Y:S05]  /*03c0*/  @!P0 BRA `(.L_x_7) ;  /* 0x0000000400588947 */ /* 0x000fea0003800000 */
[----:B------:R-:W-:Y:S01]  /*03d0*/  MOV R11, R7 ;  /* 0x00000007000b7202 */ /* 0x000fe20000000f00 */
[----:B------:R-:W0:Y:S01]  /*03e0*/  LDCU.64 UR10, c[0x0][0x388] ;  /* 0x00007100ff0a77ac */ /* 0x000e220008000a00 */
[----:B------:R-:W-:Y:S02]  /*03f0*/  MOV R10, R5 ;  /* 0x00000005000a7202 */ /* 0x000fe40000000f00 */
[----:B------:R-:W-:Y:S01]  /*0400*/  SHF.R.S32.HI R4, RZ, 0x1f, R2 ;  /* 0x0000001fff047819 */ /* 0x000fe20000011402 */
[----:B------:R-:W-:Y:S01]  /*0410*/  UMOV UR6, URZ ;  /* 0x000000ff00067c82 */ /* 0x000fe20008000000 */
[----:B------:R-:W-:-:S05]  /*0420*/  UMOV UR7, URZ ;  /* 0x000000ff00077c82 */ /* 0x000fca0008000000 */
.L_x_8:
[----:B------:R-:W-:-:S04]  /*0430*/  IMAD R15, R13, R2, RZ ;  /* 0x000000020d0f7224 */ /* 0x000fc800078e02ff */
[-C--:B------:R-:W-:Y:S02]  /*0440*/  IMAD R17, R4, R12.reuse, R15 ;  /* 0x0000000c04117224 */ /* 0x080fe400078e020f */
[----:B------:R-:W-:-:S04]  /*0450*/  IMAD.WIDE.U32 R14, R2, R12, UR6 ;  /* 0x00000006020e7e25 */ /* 0x000fc8000f8e000c */
[----:B------:R-:W-:Y:S01]  /*0460*/  IMAD.IADD R15, R15, 0x1, R17 ;  /* 0x000000010f0f7824 */ /* 0x000fe200078e0211 */
[----:B0-----:R-:W-:-:S04]  /*0470*/  LEA R28, P0, R14, UR10, 0x2 ;  /* 0x0000000a0e1c7c11 */ /* 0x001fc8000f8010ff */
[----:B------:R-:W-:Y:S02]  /*0480*/  LEA.HI.X R29, R14, UR11, R15, 0x2, P0 ;  /* 0x0000000b0e1d7c11 */ /* 0x000fe400080f140f */
[----:B------:R-:W0:Y:S03]  /*0490*/  LDC.64 R14, c[0x0][0x380] ;  /* 0x0000e000ff0e7b82 */ /* 0x000e260000000a00 */
[----:B------:R-:W0:Y:S04]  /*04a0*/  LDG.E.CONSTANT R21, desc[UR8][R28.64] ;  /* 0x000000081c157981 */ /* 0x000e28000c1e9900 */
[----:B------:R-:W2:Y:S04]  /*04b0*/  LDG.E.CONSTANT R22, desc[UR8][R28.64+0x4] ;  /* 0x000004081c167981 */ /* 0x000ea8000c1e9900 */
[----:B------:R-:W3:Y:S04]  /*04c0*/  LDG.E.CONSTANT R16, desc[UR8][R28.64+0x8] ;  /* 0x000008081c107981 */ /* 0x000ee8000c1e9900 */
[----:B------:R-:W4:Y:S04]  /*04d0*/  LDG.E.CONSTANT R27, desc[UR8][R28.64+0x10] ;  /* 0x000010081c1b7981 */ /* 0x000f28000c1e9900 */
[----:B------:R-:W5:Y:S04]  /*04e0*/  LDG.E.CONSTANT R25, desc[UR8][R28.64+0x14] ;  /* 0x000014081c197981 */ /* 0x000f68000c1e9900 */
[----:B------:R-:W5:Y:S04]  /*04f0*/  LDG.E.CONSTANT R23, desc[UR8][R28.64+0xc] ;  /* 0x00000c081c177981 */ /* 0x000f68000c1e9900 */
[----:B------:R-:W5:Y:S01]  /*0500*/  LDG.E.CONSTANT R17, desc[UR8][R28.64+0x18] ;  /* 0x000018081c117981 */ /* 0x000f62000c1e9900 */
[----:B0-----:R-:W-:-:S05]  /*0510*/  IMAD.WIDE R20, R21, 0x4, R14 ;  /* 0x0000000415147825 */ /* 0x001fca00078e020e */
[----:B------:R2:W5:Y:S02]  /*0520*/  LDG.E.STRONG.GPU R18, desc[UR8][R20.64] ;  /* 0x0000000814127981 */ /* 0x000564000c1ef900 */
[----:B--2---:R-:W-:-:S05]  /*0530*/  IMAD.WIDE R20, R22, 0x4, R14 ;  /* 0x0000000416147825 */ /* 0x004fca00078e020e */
[----:B------:R3:W2:Y:S01]  /*0540*/  LDG.E.STRONG.GPU R24, desc[UR8][R20.64] ;  /* 0x0000000814187981 */ /* 0x0006a2000c1ef900 */
[----:B----4-:R-:W-:-:S04]  /*0550*/  IMAD.WIDE R26, R27, 0x4, R14 ;  /* 0x000000041b1a7825 */ /* 0x010fc800078e020e */
[----:B---3--:R-:W-:-:S06]  /*0560*/  IMAD.WIDE R20, R16, 0x4, R14 ;  /* 0x0000000410147825 */ /* 0x008fcc00078e020e */
[----:B------:R-:W3:Y:S04]  /*0570*/  LDG.E.STRONG.GPU R20, desc[UR8][R20.64] ;  /* 0x0000000814147981 */ /* 0x000ee8000c1ef900 */
[----:B------:R5:W4:Y:S02]  /*0580*/  LDG.E.STRONG.GPU R21, desc[UR8][R26.64] ;  /* 0x000000081a157981 */ /* 0x000b24000c1ef900 */
[--C-:B-----5:R-:W-:Y:S02]  /*0590*/  IMAD.WIDE R26, R25, 0x4, R14.reuse ;  /* 0x00000004191a7825 */ /* 0x120fe400078e020e */
[----:B------:R-:W5:Y:S02]  /*05a0*/  LDG.E.CONSTANT R25, desc[UR8][R28.64+0x1c] ;  /* 0x00001c081c197981 */ /* 0x000f64000c1e9900 */
[----:B------:R-:W-:-:S06]  /*05b0*/  IMAD.WIDE R22, R23, 0x4, R14 ;  /* 0x0000000417167825 */ /* 0x000fcc00078e020e */
[----:B------:R-:W4:Y:S01]  /*05c0*/  LDG.E.STRONG.GPU R23, desc[UR8][R22.64] ;  /* 0x0000000816177981 */ /* 0x000f22000c1ef900 */
[----:B------:R-:W-:-:S06]  /*05d0*/  IMAD.WIDE R16, R17, 0x4, R14 ;  /* 0x0000000411107825 */ /* 0x000fcc00078e020e */
[----:B------:R0:W4:Y:S04]  /*05e0*/  LDG.E.STRONG.GPU R17, desc[UR8][R16.64] ;  /* 0x0000000810117981 */ /* 0x000128000c1ef900 */
[----:B------:R-:W4:Y:S04]  /*05f0*/  LDG.E.STRONG.GPU R22, desc[UR8][R26.64] ;  /* 0x000000081a167981 */ /* 0x000f28000c1ef900 */
[----:B------:R-:W4:Y:S01]  /*0600*/  LDG.E.CONSTANT R27, desc[UR8][R28.64+0x24] ;  /* 0x000024081c1b7981 */ /* 0x000f22000c1e9900 */
[----:B0-----:R-:W-:-:S04]  /*0610*/  FADD R16, R18, R19 ;  /* 0x0000001312107221 */ /* 0x001fc80000000000 */
[----:B--2---:R-:W-:Y:S02]  /*0620*/  FADD R24, R16, R24 ;  /* 0x0000001810187221 */ /* 0x004fe40000000000 */
[----:B------:R-:W2:Y:S02]  /*0630*/  LDG.E.CONSTANT R16, desc[UR8][R28.64+0x2c] ;  /* 0x00002c081c107981 */ /* 0x000ea4000c1e9900 */
[----:B---3--:R-:W-:Y:S02]  /*0640*/  FADD R24, R24, R20 ;  /* 0x0000001418187221 */ /* 0x008fe40000000000 */
[----:B------:R-:W3:Y:S01]  /*0650*/  LDG.E.CONSTANT R20, desc[UR8][R28.64+0x28] ;  /* 0x000028081c147981 */ /* 0x000ee2000c1e9900 */
[----:B-----5:R-:W-:-:S03]  /*0660*/  IMAD.WIDE R18, R25, 0x4, R14 ;  /* 0x0000000419127825 */ /* 0x020fc600078e020e */
[----:B------:R-:W5:Y:S04]  /*0670*/  LDG.E.CONSTANT R25, desc[UR8][R28.64+0x20] ;  /* 0x000020081c197981 */ /* 0x000f68000c1e9900 */
[----:B------:R0:W2:Y:S01]  /*0680*/  LDG.E.STRONG.GPU R18, desc[UR8][R18.64] ;  /* 0x0000000812127981 */ /* 0x0000a2000c1ef900 */
[----:B----4-:R-:W-:-:S04]  /*0690*/  FADD R24, R24, R23 ;  /* 0x0000001718187221 */ /* 0x010fc80000000000 */
[----:B------:R-:W-:Y:S02]  /*06a0*/  FADD R23, R24, R21 ;  /* 0x0000001518177221 */ /* 0x000fe40000000000 */
[----:B------:R-:W4:Y:S02]  /*06b0*/  LDG.E.CONSTANT R21, desc[UR8][R28.64+0x30] ;  /* 0x000030081c157981 */ /* 0x000f24000c1e9900 */
[----:B------:R-:W-:Y:S02]  /*06c0*/  FADD R22, R23, R22 ;  /* 0x0000001617167221 */ /* 0x000fe40000000000 */
[----:B------:R-:W4:Y:S02]  /*06d0*/  LDG.E.CONSTANT R23, desc[UR8][R28.64+0x34] ;  /* 0x000034081c177981 */ /* 0x000f24000c1e9900 */
[----:B0-----:R-:W-:Y:S02]  /*06e0*/  FADD R19, R22, R17 ;  /* 0x0000001116137221 */ /* 0x001fe40000000000 */
[----:B------:R-:W4:Y:S04]  /*06f0*/  LDG.E.CONSTANT R17, desc[UR8][R28.64+0x38] ;  /* 0x000038081c117981 */ /* 0x000f28000c1e9900 */
[----:B------:R-:W4:Y:S01]  /*0700*/  LDG.E.CONSTANT R29, desc[UR8][R28.64+0x3c] ;  /* 0x00003c081c1d7981 */ /* 0x000f22000c1e9900 */
[----:B------:R-:W-:-:S06]  /*0710*/  IMAD.WIDE R26, R27, 0x4, R14 ;  /* 0x000000041b1a7825 */ /* 0x000fcc00078e020e */
[----:B------:R-:W4:Y:S01]  /*0720*/  LDG.E.STRONG.GPU R26, desc[UR8][R26.64] ;  /* 0x000000081a1a7981 */ /* 0x000f22000c1ef900 */
[----:B--2---:R-:W-:Y:S01]  /*0730*/  FADD R24, R19, R18 ;  /* 0x0000001213187221 */ /* 0x004fe20000000000 */
[----:B-----5:R-:W-:-:S05]  /*0740*/  IMAD.WIDE R18, R25, 0x4, R14 ;  /* 0x0000000419127825 */ /* 0x020fca00078e020e */
[----:B------:R3:W2:Y:S02]  /*0750*/  LDG.E.STRONG.GPU R25, desc[UR8][R18.64] ;  /* 0x0000000812197981 */ /* 0x0006a4000c1ef900 */
[----:B---3--:R-:W-:-:S05]  /*0760*/  IMAD.WIDE R18, R20, 0x4, R14 ;  /* 0x0000000414127825 */ /* 0x008fca00078e020e */
[----:B------:R0:W3:Y:S01]  /*0770*/  LDG.E.STRONG.GPU R27, desc[UR8][R18.64] ;  /* 0x00000008121b7981 */ /* 0x0000e2000c1ef900 */
[----:B----4-:R-:W-:-:S04]  /*0780*/  IMAD.WIDE R20, R21, 0x4, R14 ;  /* 0x0000000415147825 */ /* 0x010fc800078e020e */
[--C-:B------:R-:W-:Y:S02]  /*0790*/  IMAD.WIDE R22, R23, 0x4, R14.reuse ;  /* 0x0000000417167825 */ /* 0x100fe400078e020e */
[----:B------:R-:W4:Y:S02]  /*07a0*/  LDG.E.STRONG.GPU R20, desc[UR8][R20.64] ;  /* 0x0000000814147981 */ /* 0x000f24000c1ef900 */
[--C-:B0-----:R-:W-:Y:S02]  /*07b0*/  IMAD.WIDE R18, R16, 0x4, R14.reuse ;  /* 0x0000000410127825 */ /* 0x101fe400078e020e */
[----:B------:R-:W5:Y:S04]  /*07c0*/  LDG.E.STRONG.GPU R22, desc[UR8][R22.64] ;  /* 0x0000000816167981 */ /* 0x000f68000c1ef900 */
[----:B------:R-:W4:Y:S01]  /*07d0*/  LDG.E.STRONG.GPU R18, desc[UR8][R18.64] ;  /* 0x0000000812127981 */ /* 0x000f22000c1ef900 */
[----:B------:R-:W-:-:S04]  /*07e0*/  IMAD.WIDE R16, R17, 0x4, R14 ;  /* 0x0000000411107825 */ /* 0x000fc800078e020e */
[----:B------:R-:W-:Y:S02]  /*07f0*/  IMAD.WIDE R14, R29, 0x4, R14 ;  /* 0x000000041d0e7825 */ /* 0x000fe400078e020e */
[----:B------:R-:W5:Y:S04]  /*0800*/  LDG.E.STRONG.GPU R16, desc[UR8][R16.64] ;  /* 0x0000000810107981 */ /* 0x000f68000c1ef900 */
[----:B------:R-:W5:Y:S01]  /*0810*/  LDG.E.STRONG.GPU R15, desc[UR8][R14.64] ;  /* 0x000000080e0f7981 */ /* 0x000f62000c1ef900 */
[----:B------:R-:W-:-:S04]  /*0820*/  IADD3 R11, P0, PT, R11, -0x10, RZ ;  /* 0xfffffff00b0b7810 */ /* 0x000fc80007f1e0ff */
[----:B------:R-:W-:Y:S02]  /*0830*/  IADD3.X R10, PT, PT, R10, -0x1, RZ, P0, !PT ;  /* 0xffffffff0a0a7810 */ /* 0x000fe400007fe4ff */
[----:B------:R-:W-:-:S04]  /*0840*/  ISETP.NE.U32.AND P0, PT, R11, RZ, PT ;  /* 0x000000ff0b00720c */ /* 0x000fc80003f05070 */
[----:B------:R-:W-:Y:S01]  /*0850*/  ISETP.NE.AND.EX P0, PT, R10, RZ, PT, P0 ;  /* 0x000000ff0a00720c */ /* 0x000fe20003f05300 */
[----:B------:R-:W-:-:S04]  /*0860*/  UIADD3 UR6, UP0, UPT, UR6, 0x10, URZ ;  /* 0x0000001006067890 */ /* 0x000fc8000ff1e0ff */
[----:B------:R-:W-:Y:S01]  /*0870*/  UIADD3.X UR7, UPT, UPT, URZ, UR7, URZ, UP0, !UPT ;  /* 0x00000007ff077290 */ /* 0x000fe200087fe4ff */
[----:B--2---:R-:W-:-:S04]  /*0880*/  FADD R25, R24, R25 ;  /* 0x0000001918197221 */ /* 0x004fc80000000000 */
[----:B------:R-:W-:-:S04]  /*0890*/  FADD R26, R25, R26 ;  /* 0x0000001a191a7221 */ /* 0x000fc80000000000 */
[----:B---3--:R-:W-:-:S04]  /*08a0*/  FADD R27, R26, R27 ;  /* 0x0000001b1a1b7221 */ /* 0x008fc80000000000 */
[----:B----4-:R-:W-:-:S04]  /*08b0*/  FADD R27, R27, R18 ;  /* 0x000000121b1b7221 */ /* 0x010fc80000000000 */
[----:B------:R-:W-:-:S04]  /*08c0*/  FADD R27, R27, R20 ;  /* 0x000000141b1b7221 */ /* 0x000fc80000000000 */
[----:B-----5:R-:W-:-:S04]  /*08d0*/  FADD R27, R27, R22 ;  /* 0x000000161b1b7221 */ /* 0x020fc80000000000 */
[----:B------:R-:W-:-:S04]  /*08e0*/  FADD R16, R27, R16 ;  /* 0x000000101b107221 */ /* 0x000fc80000000000 */
[----:B------:R-:W-:Y:S01]  /*08f0*/  FADD R19, R16, R15 ;  /* 0x0000000f10137221 */ /* 0x000fe20000000000 */
[----:B------:R-:W-:Y:S06]  /*0900*/  @P0 BRA `(.L_x_8) ;  /* 0xfffffff800c80947 */ /* 0x000fec000383ffff */
[----:B------:R-:W-:Y:S02]  /*0910*/  MOV R10, R7 ;  /* 0x00000007000a7202 */ /* 0x000fe40000000f00 */
[----:B------:R-:W-:-:S07]  /*0920*/  MOV R11, R5 ;  /* 0x00000005000b7202 */ /* 0x000fce0000000f00 */
.L_x_7:
[----:B------:R-:W-:-:S04]  /*0930*/  ISETP.NE.U32.AND P0, PT, R6, RZ, PT ;  /* 0x000000ff0600720c */ /* 0x000fc80003f05070 */
[----:B------:R-:W-:-:S13]  /*0940*/  ISETP.NE.AND.EX P0, PT, RZ, RZ, PT, P0 ;  /* 0x000000ffff00720c */ /* 0x000fda0003f05300 */
[----:B------:R-:W-:Y:S05]  /*0950*/  @!P0 BRA `(.L_x_6) ;  /* 0x0000000400b08947 */ /* 0x000fea0003800000 */
[----:B------:R-:W-:Y:S02]  /*0960*/  ISETP.GE.U32.AND P1, PT, R6, 0x8, PT ;  /* 0x000000080600780c */ /* 0x000fe40003f26070 */
[----:B------:R-:W-:Y:S02]  /*0970*/  ISETP.NE.U32.AND P0, PT, R8, RZ, PT ;  /* 0x000000ff0800720c */ /* 0x000fe40003f05070 */
[----:B------:R-:W-:Y:S02]  /*0980*/  ISETP.GE.U32.AND.EX P1, PT, RZ, RZ, PT, P1 ;  /* 0x000000ffff00720c */ /* 0x000fe40003f26110 */
[----:B------:R-:W-:-:S11]  /*0990*/  ISETP.NE.AND.EX P0, PT, RZ, RZ, PT, P0 ;  /* 0x000000ffff00720c */ /* 0x000fd60003f05300 */
[----:B------:R-:W-:Y:S05]  /*09a0*/  @!P1 BRA `(.L_x_9) ;  /* 0x0000000000ac9947 */ /* 0x000fea0003800000 */
[----:B------:R-:W0:Y:S01]  /*09b0*/  LDCU.64 UR6, c[0x0][0x388] ;  /* 0x00007100ff0677ac */ /* 0x000e220008000a00 */
[----:B------:R-:W-:Y:S01]  /*09c0*/  SHF.R.S32.HI R15, RZ, 0x1f, R2 ;  /* 0x0000001fff0f7819 */ /* 0x000fe20000011402 */
[----:B------:R-:W-:Y:S02]  /*09d0*/  IMAD R4, R13, R2, RZ ;  /* 0x000000020d047224 */ /* 0x000fe400078e02ff */
[----:B------:R-:W-:-:S04]  /*09e0*/  IMAD.WIDE.U32 R16, R2, R12, R10 ;  /* 0x0000000c02107225 */ /* 0x000fc800078e000a */
[----:B------:R-:W-:-:S05]  /*09f0*/  IMAD R15, R15, R12, R4 ;  /* 0x0000000c0f0f7224 */ /* 0x000fca00078e0204 */
[----:B------:R-:W-:Y:S02]  /*0a00*/  IADD3 R15, PT, PT, R15, R17, RZ ;  /* 0x000000110f0f7210 */ /* 0x000fe40007ffe0ff */
[----:B0-----:R-:W-:-:S04]  /*0a10*/  LEA R14, P1, R16, UR6, 0x2 ;  /* 0x00000006100e7c11 */ /* 0x001fc8000f8210ff */
[----:B------:R-:W-:-:S05]  /*0a20*/  LEA.HI.X R15, R16, UR7, R15, 0x2, P1 ;  /* 0x00000007100f7c11 */ /* 0x000fca00088f140f */
[----:B------:R-:W2:Y:S04]  /*0a30*/  LDG.E.CONSTANT R17, desc[UR8][R14.64] ;  /* 0x000000080e117981 */ /* 0x000ea8000c1e9900 */
[----:B------:R-:W3:Y:S04]  /*0a40*/  LDG.E.CONSTANT R27, desc[UR8][R14.64+0x4] ;  /* 0x000004080e1b7981 */ /* 0x000ee8000c1e9900 */
[----:B------:R-:W4:Y:S04]  /*0a50*/  LDG.E.CONSTANT R23, desc[UR8][R14.64+0x8] ;  /* 0x000008080e177981 */ /* 0x000f28000c1e9900 */
[----:B------:R-:W5:Y:S04]  /*0a60*/  LDG.E.CONSTANT R20, desc[UR8][R14.64+0xc] ;  /* 0x00000c080e147981 */ /* 0x000f68000c1e9900 */
[----:B------:R-:W5:Y:S04]  /*0a70*/  LDG.E.CONSTANT R21, desc[UR8][R14.64+0x10] ;  /* 0x000010080e157981 */ /* 0x000f68000c1e9900 */
[----:B------:R-:W5:Y:S04]  /*0a80*/  LDG.E.CONSTANT R25, desc[UR8][R14.64+0x14] ;  /* 0x000014080e197981 */ /* 0x000f68000c1e9900 */
[----:B------:R-:W5:Y:S04]  /*0a90*/  LDG.E.CONSTANT R29, desc[UR8][R14.64+0x18] ;  /* 0x000018080e1d7981 */ /* 0x000f68000c1e9900 */
[----:B------:R0:W5:Y:S02]  /*0aa0*/  LDG.E.CONSTANT R4, desc[UR8][R14.64+0x1c] ;  /* 0x00001c080e047981 */ /* 0x000164000c1e9900 */
[----:B0-----:R-:W2:Y:S02]  /*0ab0*/  LDC.64 R14, c[0x0][0x380] ;  /* 0x0000e000ff0e7b82 */ /* 0x001ea40000000a00 */
[----:B--2---:R-:W-:-:S04]  /*0ac0*/  IMAD.WIDE R16, R17, 0x4, R14 ;  /* 0x0000000411107825 */ /* 0x004fc800078e020e */
[--C-:B---3--:R-:W-:Y:S01]  /*0ad0*/  IMAD.WIDE R26, R27, 0x4, R14.reuse ;  /* 0x000000041b1a7825 */ /* 0x108fe200078e020e */
[----:B------:R5:W2:Y:S03]  /*0ae0*/  LDG.E.STRONG.GPU R18, desc[UR8][R16.64] ;  /* 0x0000000810127981 */ /* 0x000aa6000c1ef900 */
[--C-:B----4-:R-:W-:Y:S02]  /*0af0*/  IMAD.WIDE R22, R23, 0x4, R14.reuse ;  /* 0x0000000417167825 */ /* 0x110fe400078e020e */
[----:B------:R-:W3:Y:S04]  /*0b00*/  LDG.E.STRONG.GPU R26, desc[UR8][R26.64] ;  /* 0x000000081a1a7981 */ /* 0x000ee8000c1ef900 */
[----:B------:R-:W4:Y:S01]  /*0b10*/  LDG.E.STRONG.GPU R22, desc[UR8][R22.64] ;  /* 0x0000000816167981 */ /* 0x000f22000c1ef900 */
[----:B-----5:R-:W-:-:S04]  /*0b20*/  IMAD.WIDE R16, R20, 0x4, R14 ;  /* 0x0000000414107825 */ /* 0x020fc800078e020e */
[--C-:B------:R-:W-:Y:S02]  /*0b30*/  IMAD.WIDE R20, R21, 0x4, R14.reuse ;  /* 0x0000000415147825 */ /* 0x100fe400078e020e */
[----:B------:R-:W5:Y:S02]  /*0b40*/  LDG.E.STRONG.GPU R16, desc[UR8][R16.64] ;  /* 0x0000000810107981 */ /* 0x000f64000c1ef900 */
[--C-:B------:R-:W-:Y:S02]  /*0b50*/  IMAD.WIDE R24, R25, 0x4, R14.reuse ;  /* 0x0000000419187825 */ /* 0x100fe400078e020e */
[----:B------:R-:W5:Y:S02]  /*0b60*/  LDG.E.STRONG.GPU R20, desc[UR8][R20.64] ;  /* 0x0000000814147981 */ /* 0x000f64000c1ef900 */
[--C-:B------:R-:W-:Y:S02]  /*0b70*/  IMAD.WIDE R28, R29, 0x4, R14.reuse ;  /* 0x000000041d1c7825 */ /* 0x100fe400078e020e */
[----:B------:R-:W5:Y:S02]  /*0b80*/  LDG.E.STRONG.GPU R24, desc[UR8][R24.64] ;  /* 0x0000000818187981 */ /* 0x000f64000c1ef900 */
[----:B------:R-:W-:-:S02]  /*0b90*/  IMAD.WIDE R14, R4, 0x4, R14 ;  /* 0x00000004040e7825 */ /* 0x000fc400078e020e */
[----:B------:R-:W5:Y:S04]  /*0ba0*/  LDG.E.STRONG.GPU R28, desc[UR8][R28.64] ;  /* 0x000000081c1c7981 */ /* 0x000f68000c1ef900 */
[----:B------:R-:W5:Y:S01]  /*0bb0*/  LDG.E.STRONG.GPU R14, desc[UR8][R14.64] ;  /* 0x000000080e0e7981 */ /* 0x000f62000c1ef900 */
[----:B------:R-:W-:-:S04]  /*0bc0*/  IADD3 R10, P1, PT, R10, 0x8, RZ ;  /* 0x000000080a0a7810 */ /* 0x000fc80007f3e0ff */
[----:B------:R-:W-:Y:S01]  /*0bd0*/  IADD3.X R11, PT, PT, RZ, R11, RZ, P1, !PT ;  /* 0x0000000bff0b7210 */ /* 0x000fe20000ffe4ff */
[----:B--2---:R-:W-:-:S04]  /*0be0*/  FADD R19, R19, R18 ;  /* 0x0000001213137221 */ /* 0x004fc80000000000 */
[----:B---3--:R-:W-:-:S04]  /*0bf0*/  FADD R19, R19, R26 ;  /* 0x0000001a13137221 */ /* 0x008fc80000000000 */
[----:B----4-:R-:W-:-:S04]  /*0c00*/  FADD R19, R19, R22 ;  /* 0x0000001613137221 */ /* 0x010fc80000000000 */
[----:B-----5:R-:W-:-:S04]  /*0c10*/  FADD R19, R19, R16 ;  /* 0x0000001013137221 */ /* 0x020fc80000000000 */
[----:B------:R-:W-:-:S04]  /*0c20*/  FADD R19, R19, R20 ;  /* 0x0000001413137221 */ /* 0x000fc80000000000 */
[----:B------:R-:W-:-:S04]  /*0c30*/  FADD R19, R19, R24 ;  /* 0x0000001813137221 */ /* 0x000fc80000000000 */
[----:B------:R-:W-:-:S04]  /*0c40*/  FADD R19, R19, R28 ;  /* 0x0000001c13137221 */ /* 0x000fc80000000000 */
[----:B------:R-:W-:-:S07]  /*0c50*/  FADD R19, R19, R14 ;  /* 0x0000000e13137221 */ /* 0x000fce0000000000 */
.L_x_9:
        /* <DEDUP_REMOVED lines=8> */
[----:B------:R-:W-:Y:S01]  /*0ce0*/  IMAD R4, R13, R2, RZ ;  /* 0x000000020d047224 */ /* 0x000fe200078e02ff */
[----:B------:R-:W1:Y:S03]  /*0cf0*/  LDC.64 R20, c[0x0][0x380] ;  /* 0x0000e000ff147b82 */ /* 0x000e660000000a00 */
[-C--:B------:R-:W-:Y:S02]  /*0d00*/  IMAD R17, R15, R12.reuse, R4 ;  /* 0x0000000c0f117224 */ /* 0x080fe400078e0204 */
[----:B------:R-:W-:-:S05]  /*0d10*/  IMAD.WIDE.U32 R14, R2, R12, R10 ;  /* 0x0000000c020e7225 */ /* 0x000fca00078e000a */
[----:B------:R-:W-:Y:S02]  /*0d20*/  IADD3 R17, PT, PT, R17, R15, RZ ;  /* 0x0000000f11117210 */ /* 0x000fe40007ffe0ff */
[----:B0-----:R-:W-:-:S04]  /*0d30*/  LEA R24, P1, R14, UR6, 0x2 ;  /* 0x000000060e187c11 */ /* 0x001fc8000f8210ff */
[----:B------:R-:W-:-:S05]  /*0d40*/  LEA.HI.X R25, R14, UR7, R17, 0x2, P1 ;  /* 0x000000070e197c11 */ /* 0x000fca00088f1411 */
[----:B------:R-:W1:Y:S04]  /*0d50*/  LDG.E.CONSTANT R23, desc[UR8][R24.64] ;  /* 0x0000000818177981 */ /* 0x000e68000c1e9900 */
[----:B------:R-:W2:Y:S04]  /*0d60*/  LDG.E.CONSTANT R15, desc[UR8][R24.64+0x4] ;  /* 0x00000408180f7981 */ /* 0x000ea8000c1e9900 */
[----:B------:R-:W3:Y:S04]  /*0d70*/  LDG.E.CONSTANT R17, desc[UR8][R24.64+0x8] ;  /* 0x0000080818117981 */ /* 0x000ee8000c1e9900 */
[----:B------:R-:W4:Y:S01]  /*0d80*/  LDG.E.CONSTANT R27, desc[UR8][R24.64+0xc] ;  /* 0x00000c08181b7981 */ /* 0x000f22000c1e9900 */
[----:B-1----:R-:W-:-:S04]  /*0d90*/  IMAD.WIDE R22, R23, 0x4, R20 ;  /* 0x0000000417167825 */ /* 0x002fc800078e0214 */
[--C-:B--2---:R-:W-:Y:S02]  /*0da0*/  IMAD.WIDE R14, R15, 0x4, R20.reuse ;  /* 0x000000040f0e7825 */ /* 0x104fe400078e0214 */
[----:B------:R-:W2:Y:S02]  /*0db0*/  LDG.E.STRONG.GPU R22, desc[UR8][R22.64] ;  /* 0x0000000816167981 */ /* 0x000ea4000c1ef900 */
[--C-:B---3--:R-:W-:Y:S02]  /*0dc0*/  IMAD.WIDE R16, R17, 0x4, R20.reuse ;  /* 0x0000000411107825 */ /* 0x108fe400078e0214 */
[----:B------:R-:W3:Y:S02]  /*0dd0*/  LDG.E.STRONG.GPU R14, desc[UR8][R14.64] ;  /* 0x000000080e0e7981 */ /* 0x000ee4000c1ef900 */
[----:B----4-:R-:W-:Y:S02]  /*0de0*/  IMAD.WIDE R20, R27, 0x4, R20 ;  /* 0x000000041b147825 */ /* 0x010fe400078e0214 */
[----:B------:R-:W4:Y:S04]  /*0df0*/  LDG.E.STRONG.GPU R16, desc[UR8][R16.64] ;  /* 0x0000000810107981 */ /* 0x000f28000c1ef900 */
[----:B------:R-:W5:Y:S01]  /*0e00*/  LDG.E.STRONG.GPU R20, desc[UR8][R20.64] ;  /* 0x0000000814147981 */ /* 0x000f62000c1ef900 */
[----:B------:R-:W-:-:S05]  /*0e10*/  IADD3 R10, P1, PT, R10, 0x4, RZ ;  /* 0x000000040a0a7810 */ /* 0x000fca0007f3e0ff */
[----:B------:R-:W-:Y:S02]  /*0e20*/  IMAD.X R11, RZ, RZ, R11, P1 ;  /* 0x000000ffff0b7224 */ /* 0x000fe400008e060b */
[----:B--2---:R-:W-:-:S04]  /*0e30*/  FADD R19, R19, R22 ;  /* 0x0000001613137221 */ /* 0x004fc80000000000 */
[----:B---3--:R-:W-:-:S04]  /*0e40*/  FADD R19, R19, R14 ;  /* 0x0000000e13137221 */ /* 0x008fc80000000000 */
[----:B----4-:R-:W-:-:S04]  /*0e50*/  FADD R19, R19, R16 ;  /* 0x0000001013137221 */ /* 0x010fc80000000000 */
[----:B-----5:R-:W-:-:S07]  /*0e60*/  FADD R19, R19, R20 ;  /* 0x0000001413137221 */ /* 0x020fce0000000000 */
.L_x_10:
        /* <DEDUP_REMOVED lines=8> */
[----:B------:R-:W-:Y:S02]  /*0ef0*/  LEA.HI.X R15, R10, UR7, R11, 0x2, P0 ;  /* 0x000000070a0f7c11 */ /* 0x000fe400080f140b */
[----:B------:R-:W0:Y:S03]  /*0f00*/  LDC.64 R10, c[0x0][0x380] ;  /* 0x0000e000ff0a7b82 */ /* 0x000e260000000a00 */
[----:B------:R-:W0:Y:S01]  /*0f10*/  LDG.E.CONSTANT R17, desc[UR8][R14.64] ;  /* 0x000000080e117981 */ /* 0x000e22000c1e9900 */
[----:B------:R-:W-:-:S04]  /*0f20*/  ISETP.NE.U32.AND P0, PT, R9, 0x1, PT ;  /* 0x000000010900780c */ /* 0x000fc80003f05070 */
[----:B------:R-:W-:Y:S01]  /*0f30*/  ISETP.NE.AND.EX P0, PT, RZ, RZ, PT, P0 ;  /* 0x000000ffff00720c */ /* 0x000fe20003f05300 */
[----:B0-----:R-:W-:-:S06]  /*0f40*/  IMAD.WIDE R16, R17, 0x4, R10 ;  /* 0x0000000411107825 */ /* 0x001fcc00078e020a */
[----:B------:R-:W2:Y:S02]  /*0f50*/  LDG.E.STRONG.GPU R16, desc[UR8][R16.64] ;  /* 0x0000000810107981 */ /* 0x000ea4000c1ef900 */
[----:B--2---:R-:W-:-:S04]  /*0f60*/  FADD R19, R19, R16 ;  /* 0x0000001013137221 */ /* 0x004fc80000000000 */
[----:B------:R-:W-:Y:S05]  /*0f70*/  @!P0 BRA `(.L_x_6) ;  /* 0x0000000000288947 */ /* 0x000fea0003800000 */
[----:B------:R-:W-:Y:S01]  /*0f80*/  ISETP.NE.U32.AND P0, PT, R9, 0x2, PT ;  /* 0x000000020900780c */ /* 0x000fe20003f05070 */
[----:B------:R-:W2:Y:S03]  /*0f90*/  LDG.E.CONSTANT R17, desc[UR8][R14.64+0x4] ;  /* 0x000004080e117981 */ /* 0x000ea6000c1e9900 */
[----:B------:R-:W-:-:S13]  /*0fa0*/  ISETP.NE.AND.EX P0, PT, RZ, RZ, PT, P0 ;  /* 0x000000ffff00720c */ /* 0x000fda0003f05300 */
[----:B------:R-:W3:Y:S01]  /*0fb0*/  @P0 LDG.E.CONSTANT R21, desc[UR8][R14.64+0x8] ;  /* 0x000008080e150981 */ /* 0x000ee2000c1e9900 */
[----:B--2---:R-:W-:-:S06]  /*0fc0*/  IMAD.WIDE R16, R17, 0x4, R10 ;  /* 0x0000000411107825 */ /* 0x004fcc00078e020a */
[----:B------:R-:W2:Y:S01]  /*0fd0*/  LDG.E.STRONG.GPU R16, desc[UR8][R16.64] ;  /* 0x0000000810107981 */ /* 0x000ea2000c1ef900 */
[----:B---3--:R-:W-:-:S06]  /*0fe0*/  @P0 IMAD.WIDE R10, R21, 0x4, R10 ;  /* 0x00000004150a0825 */ /* 0x008fcc00078e020a */
[----:B------:R-:W3:Y:S01]  /*0ff0*/  @P0 LDG.E.STRONG.GPU R10, desc[UR8][R10.64] ;  /* 0x000000080a0a0981 */ /* 0x000ee2000c1ef900 */
[----:B--2---:R-:W-:-:S04]  /*1000*/  FADD R19, R19, R16 ;  /* 0x0000001013137221 */ /* 0x004fc80000000000 */
[----:B---3--:R-:W-:-:S07]  /*1010*/  @P0 FADD R19, R19, R10 ;  /* 0x0000000a13130221 */ /* 0x008fce0000000000 */
.L_x_6:
[----:B------:R-:W-:Y:S05]  /*1020*/  BRA.U UP1, `(.L_x_11) ;  /* 0xfffffff101bc7547 */ /* 0x000fea000b83ffff */
.L_x_5:
[----:B------:R-:W-:-:S13]  /*1030*/  ISETP.NE.AND P0, PT, R2, RZ, PT ;  /* 0x000000ff0200720c */ /* 0x000fda0003f05270 */
[----:B------:R-:W-:Y:S05]  /*1040*/  @P0 EXIT ;  /* 0x000000000000094d */ /* 0x000fea0003800000 */
[----:B------:R-:W0:Y:S02]  /*1050*/  LDC.64 R2, c[0x0][0x390] ;  /* 0x0000e400ff027b82 */ /* 0x000e240000000a00 */
[----:B0-----:R-:W-:Y:S01]  /*1060*/  STG.E desc[UR8][R2.64], R19 ;  /* 0x0000001302007986 */ /* 0x001fe2000c101908 */
[----:B------:R-:W-:Y:S05]  /*1070*/  EXIT ;  /* 0x000000000000794d */ /* 0x000fea0003800000 */
        .weak           $__internal_0_$__cuda_sm20_div_u64
        .type           $__internal_0_$__cuda_sm20_div_u64,@function
        .size           $__internal_0_$__cuda_sm20_div_u64,(.L_x_311 - $__internal_0_$__cuda_sm20_div_u64)
$__internal_0_$__cuda_sm20_div_u64:
[----:B------:R-:W-:Y:S02]  /*1080*/  MOV R10, R0 ;  /* 0x00000000000a7202 */ /* 0x000fe40000000f00 */
[----:B------:R-:W-:-:S04]  /*1090*/  MOV R11, R3 ;  /* 0x00000003000b7202 */ /* 0x000fc80000000f00 */
[----:B------:R-:W0:Y:S08]  /*10a0*/  I2F.U64.RP R5, R10 ;  /* 0x0000000a00057312 */ /* 0x000e300000309000 */
[----:B0-----:R-:W0:Y:S02]  /*10b0*/  MUFU.RCP R5, R5 ;  /* 0x0000000500057308 */ /* 0x001e240000001000 */
[----:B0-----:R-:W-:-:S06]  /*10c0*/  IADD3 R6, PT, PT, R5, 0x1ffffffe, RZ ;  /* 0x1ffffffe05067810 */ /* 0x001fcc0007ffe0ff */
[----:B------:R-:W0:Y:S02]  /*10d0*/  F2I.U64.TRUNC R6, R6 ;  /* 0x0000000600067311 */ /* 0x000e24000020d800 */
[----:B0-----:R-:W-:-:S04]  /*10e0*/  IMAD.WIDE.U32 R8, R6, R0, RZ ;  /* 0x0000000006087225 */ /* 0x001fc800078e00ff */
[----:B------:R-:W-:Y:S01]  /*10f0*/  IMAD R9, R6, R3, R9 ;  /* 0x0000000306097224 */ /* 0x000fe200078e0209 */
[----:B------:R-:W-:-:S03]  /*1100*/  IADD3 R13, P0, PT, RZ, -R8, RZ ;  /* 0x80000008ff0d7210 */ /* 0x000fc60007f1e0ff */
[----:B------:R-:W-:Y:S02]  /*1110*/  IMAD R9, R7, R0, R9 ;  /* 0x0000000007097224 */ /* 0x000fe400078e0209 */
[----:B------:R-:W-:-:S03]  /*1120*/  IMAD.HI.U32 R8, R6, R13, RZ ;  /* 0x0000000d06087227 */ /* 0x000fc600078e00ff */
[----:B------:R-:W-:Y:S01]  /*1130*/  IADD3.X R15, PT, PT, RZ, ~R9, RZ, P0, !PT ;  /* 0x80000009ff0f7210 */ /* 0x000fe200007fe4ff */
[----:B------:R-:W-:-:S04]  /*1140*/  IMAD.MOV.U32 R9, RZ, RZ, R6 ;  /* 0x000000ffff097224 */ /* 0x000fc800078e0006 */
[----:B------:R-:W-:-:S04]  /*1150*/  IMAD.WIDE.U32 R8, P0, R6, R15, R8 ;  /* 0x0000000f06087225 */ /* 0x000fc80007800008 */
[C---:B------:R-:W-:Y:S02]  /*1160*/  IMAD R11, R7.reuse, R15, RZ ;  /* 0x0000000f070b7224 */ /* 0x040fe400078e02ff */
[----:B------:R-:W-:-:S04]  /*1170*/  IMAD.HI.U32 R8, P1, R7, R13, R8 ;  /* 0x0000000d07087227 */ /* 0x000fc80007820008 */
[----:B------:R-:W-:Y:S01]  /*1180*/  IMAD.HI.U32 R5, R7, R15, RZ ;  /* 0x0000000f07057227 */ /* 0x000fe200078e00ff */
[----:B------:R-:W-:-:S04]  /*1190*/  IADD3 R9, P2, PT, R11, R8, RZ ;  /* 0x000000080b097210 */ /* 0x000fc80007f5e0ff */
[----:B------:R-:W-:Y:S01]  /*11a0*/  IADD3.X R5, PT, PT, R5, R7, RZ, P0, !PT ;  /* 0x0000000705057210 */ /* 0x000fe200007fe4ff */
[----:B------:R-:W-:-:S03]  /*11b0*/  IMAD.WIDE.U32 R6, R9, R0, RZ ;  /* 0x0000000009067225 */ /* 0x000fc600078e00ff */
[----:B------:R-:W-:Y:S01]  /*11c0*/  IADD3.X R5, PT, PT, RZ, RZ, R5, P2, P1 ;  /* 0x000000ffff057210 */ /* 0x000fe200017e2405 */
[----:B------:R-:W-:Y:S01]  /*11d0*/  IMAD R7, R9, R3, R7 ;  /* 0x0000000309077224 */ /* 0x000fe200078e0207 */
[----:B------:R-:W-:-:S03]  /*11e0*/  IADD3 R11, P0, PT, RZ, -R6, RZ ;  /* 0x80000006ff0b7210 */ /* 0x000fc60007f1e0ff */
[----:B------:R-:W-:Y:S02]  /*11f0*/  IMAD R10, R5, R0, R7 ;  /* 0x00000000050a7224 */ /* 0x000fe400078e0207 */
[----:B------:R-:W0:Y:S01]  /*1200*/  LDC.64 R6, c[0x0][0x398] ;  /* 0x0000e600ff067b82 */ /* 0x000e220000000a00 */
[----:B------:R-:W-:Y:S02]  /*1210*/  IMAD.HI.U32 R8, R9, R11, RZ ;  /* 0x0000000b09087227 */ /* 0x000fe400078e00ff */
[----:B------:R-:W-:-:S05]  /*1220*/  IADD3.X R10, PT, PT, RZ, ~R10, RZ, P0, !PT ;  /* 0x8000000aff0a7210 */ /* 0x000fca00007fe4ff */
[----:B------:R-:W-:-:S04]  /*1230*/  IMAD.WIDE.U32 R8, P0, R9, R10, R8 ;  /* 0x0000000a09087225 */ /* 0x000fc80007800008 */
[C---:B------:R-:W-:Y:S02]  /*1240*/  IMAD R13, R5.reuse, R10, RZ ;  /* 0x0000000a050d7224 */ /* 0x040fe400078e02ff */
[----:B------:R-:W-:-:S04]  /*1250*/  IMAD.HI.U32 R8, P1, R5, R11, R8 ;  /* 0x0000000b05087227 */ /* 0x000fc80007820008 */
[----:B------:R-:W-:Y:S02]  /*1260*/  HFMA2 R9, -RZ, RZ, 0, 0 ;  /* 0x00000000ff097431 */ /* 0x000fe400000001ff */
[----:B------:R-:W-:Y:S01]  /*1270*/  IMAD.HI.U32 R10, R5, R10, RZ ;  /* 0x0000000a050a7227 */ /* 0x000fe200078e00ff */
[----:B------:R-:W-:-:S04]  /*1280*/  IADD3 R11, P2, PT, R13, R8, RZ ;  /* 0x000000080d0b7210 */ /* 0x000fc80007f5e0ff */
[----:B------:R-:W-:Y:S01]  /*1290*/  IADD3.X R5, PT, PT, R10, R5, RZ, P0, !PT ;  /* 0x000000050a057210 */ /* 0x000fe200007fe4ff */
[----:B0-----:R-:W-:-:S03]  /*12a0*/  IMAD.HI.U32 R8, R11, R6, RZ ;  /* 0x000000060b087227 */ /* 0x001fc600078e00ff */
[----:B------:R-:W-:Y:S01]  /*12b0*/  IADD3.X R5, PT, PT, RZ, RZ, R5, P2, P1 ;  /* 0x000000ffff057210 */ /* 0x000fe200017e2405 */
[----:B------:R-:W-:-:S04]  /*12c0*/  IMAD.WIDE.U32 R8, R11, R7, R8 ;  /* 0x000000070b087225 */ /* 0x000fc800078e0008 */
[C---:B------:R-:W-:Y:S02]  /*12d0*/  IMAD R11, R5.reuse, R7, RZ ;  /* 0x00000007050b7224 */ /* 0x040fe400078e02ff */
[----:B------:R-:W-:-:S04]  /*12e0*/  IMAD.HI.U32 R8, P0, R5, R6, R8 ;  /* 0x0000000605087227 */ /* 0x000fc80007800008 */
[----:B------:R-:W-:Y:S01]  /*12f0*/  IMAD.HI.U32 R5, R5, R7, RZ ;  /* 0x0000000705057227 */ /* 0x000fe200078e00ff */
[----:B------:R-:W-:-:S04]  /*1300*/  IADD3 R11, P1, PT, R11, R8, RZ ;  /* 0x000000080b0b7210 */ /* 0x000fc80007f3e0ff */
[----:B------:R-:W-:Y:S01]  /*1310*/  IADD3.X R5, PT, PT, R5, RZ, RZ, P0, !PT ;  /* 0x000000ff05057210 */ /* 0x000fe200007fe4ff */
[----:B------:R-:W-:-:S04]  /*1320*/  IMAD.WIDE.U32 R8, R11, R0, RZ ;  /* 0x000000000b087225 */ /* 0x000fc800078e00ff */
[----:B------:R-:W-:Y:S01]  /*1330*/  IMAD.X R5, RZ, RZ, R5, P1 ;  /* 0x000000ffff057224 */ /* 0x000fe200008e0605 */
[----:B------:R-:W-:Y:S01]  /*1340*/  IADD3 R13, P1, PT, -R8, R6, RZ ;  /* 0x00000006080d7210 */ /* 0x000fe20007f3e1ff */
[----:B------:R-:W-:-:S03]  /*1350*/  IMAD R9, R11, R3, R9 ;  /* 0x000000030b097224 */ /* 0x000fc600078e0209 */
[-C--:B------:R-:W-:Y:S01]  /*1360*/  ISETP.GE.U32.AND P0, PT, R13, R0.reuse, PT ;  /* 0x000000000d00720c */ /* 0x080fe20003f06070 */
[----:B------:R-:W-:-:S05]  /*1370*/  IMAD R6, R5, R0, R9 ;  /* 0x0000000005067224 */ /* 0x000fca00078e0209 */
[----:B------:R-:W-:Y:S02]  /*1380*/  IADD3.X R12, PT, PT, ~R6, R7, RZ, P1, !PT ;  /* 0x00000007060c7210 */ /* 0x000fe40000ffe5ff */
[----:B------:R-:W-:Y:S02]  /*1390*/  IADD3 R7, P2, PT, -R0, R13, RZ ;  /* 0x0000000d00077210 */ /* 0x000fe40007f5e1ff */
[----:B------:R-:W-:Y:S02]  /*13a0*/  IADD3 R6, P1, PT, R11, 0x1, RZ ;  /* 0x000000010b067810 */ /* 0x000fe40007f3e0ff */
[----:B------:R-:W-:Y:S02]  /*13b0*/  ISETP.GE.U32.AND.EX P0, PT, R12, R3, PT, P0 ;  /* 0x000000030c00720c */ /* 0x000fe40003f06100 */
[----:B------:R-:W-:Y:S02]  /*13c0*/  IADD3.X R10, PT, PT, ~R3, R12, RZ, P2, !PT ;  /* 0x0000000c030a7210 */ /* 0x000fe400017fe5ff */
[----:B------:R-:W-:-:S02]  /*13d0*/  IADD3.X R8, PT, PT, RZ, R5, RZ, P1, !PT ;  /* 0x00000005ff087210 */ /* 0x000fc40000ffe4ff */
[----:B------:R-:W-:Y:S02]  /*13e0*/  SEL R7, R7, R13, P0 ;  /* 0x0000000d07077207 */ /* 0x000fe40000000000 */
[----:B------:R-:W-:Y:S02]  /*13f0*/  SEL R11, R6, R11, P0 ;  /* 0x0000000b060b7207 */ /* 0x000fe40000000000 */
[----:B------:R-:W-:Y:S02]  /*1400*/  SEL R10, R10, R12, P0 ;  /* 0x0000000c0a0a7207 */ /* 0x000fe40000000000 */
[----:B------:R-:W-:Y:S02]  /*1410*/  SEL R6, R8, R5, P0 ;  /* 0x0000000508067207 */ /* 0x000fe40000000000 */
[----:B------:R-:W-:Y:S02]  /*1420*/  ISETP.GE.U32.AND P0, PT, R7, R0, PT ;  /* 0x000000000700720c */ /* 0x000fe40003f06070 */
[----:B------:R-:W-:-:S02]  /*1430*/  IADD3 R12, P2, PT, R11, 0x1, RZ ;  /* 0x000000010b0c7810 */ /* 0x000fc40007f5e0ff */
[----:B------:R-:W-:Y:S02]  /*1440*/  ISETP.NE.U32.AND P1, PT, R0, RZ, PT ;  /* 0x000000ff0000720c */ /* 0x000fe40003f25070 */
[----:B------:R-:W-:Y:S02]  /*1450*/  ISETP.GE.U32.AND.EX P0, PT, R10, R3, PT, P0 ;  /* 0x000000030a00720c */ /* 0x000fe40003f06100 */
[----:B------:R-:W-:Y:S02]  /*1460*/  IADD3.X R13, PT, PT, RZ, R6, RZ, P2, !PT ;  /* 0x00000006ff0d7210 */ /* 0x000fe400017fe4ff */
[----:B------:R-:W-:Y:S02]  /*1470*/  MOV R5, 0x0 ;  /* 0x0000000000057802 */ /* 0x000fe40000000f00 */
[----:B------:R-:W-:Y:S02]  /*1480*/  ISETP.NE.AND.EX P1, PT, R3, RZ, PT, P1 ;  /* 0x000000ff0300720c */ /* 0x000fe40003f25310 */
[----:B------:R-:W-:-:S02]  /*1490*/  SEL R12, R12, R11, P0 ;  /* 0x0000000b0c0c7207 */ /* 0x000fc40000000000 */
[----:B------:R-:W-:Y:S02]  /*14a0*/  SEL R13, R13, R6, P0 ;  /* 0x000000060d0d7207 */ /* 0x000fe40000000000 */
[----:B------:R-:W-:Y:S02]  /*14b0*/  SEL R12, R12, 0xffffffff, P1 ;  /* 0xffffffff0c0c7807 */ /* 0x000fe40000800000 */
[----:B------:R-:W-:Y:S01]  /*14c0*/  SEL R13, R13, 0xffffffff, P1 ;  /* 0xffffffff0d0d7807 */ /* 0x000fe20000800000 */
[----:B------:R-:W-:Y:S06]  /*14d0*/  RET.REL.NODEC R4 `(_Z27compare_random_index_accessPfPiS_mi) ;  /* 0xffffffe804c87950 */ /* 0x000fec0003c3ffff */
.L_x_12:
        /* <DEDUP_REMOVED lines=10> */
.L_x_311:


//--------------------- .text._Z24compare_multi_buffer_qkvPfS_S_S_mi --------------------------
	.section	.text._Z24compare_multi_buffer_qkvPfS_S_S_mi,"ax",@progbits
	.align	128
        .global         _Z24compare_multi_buffer_qkvPfS_S_S_mi
        .type           _Z24compare_multi_buffer_qkvPfS_S_S_mi,@function
        .size           _Z24compare_multi_buffer_qkvPfS_S_S_mi,(.L_x_312 - _Z24compare_multi_buffer_qkvPfS_S_S_mi)
        .other          _Z24compare_multi_buffer_qkvPfS_S_S_mi,@"STO_CUDA_ENTRY STV_DEFAULT"
_Z24compare_multi_buffer_qkvPfS_S_S_mi:
.text._Z24compare_multi_buffer_qkvPfS_S_S_mi:
[----:B------:R-:W-:Y:S01]  /*0000*/  LDC R1, c[0x0][0x37c] ;  /* 0x0000df00ff017b82 */ /* 0x000fe20000000800 */
[----:B------:R-:W0:Y:S01]  /*0010*/  S2R R3, SR_TID.X ;  /* 0x0000000000037919 */ /* 0x000e220000002100 */
[----:B------:R-:W1:Y:S06]  /*0020*/  LDCU UR5, c[0x0][0x3a8] ;  /* 0x00007500ff0577ac */ /* 0x000e6c0008000800 */
[----:B------:R-:W0:Y:S01]  /*0030*/  S2UR UR4, SR_CTAID.X ;  /* 0x00000000000479c3 */ /* 0x000e220000002500 */
[----:B------:R-:W-:Y:S01]  /*0040*/  IMAD.MOV.U32 R26, RZ, RZ, RZ ;  /* 0x000000ffff1a7224 */ /* 0x000fe200078e00ff */
[----:B------:R-:W2:Y:S06]  /*0050*/  LDCU.64 UR8, c[0x0][0x358] ;  /* 0x00006b00ff0877ac */ /* 0x000eac0008000a00 */
[----:B------:R-:W0:Y:S01]  /*0060*/  LDC R0, c[0x0][0x360] ;  /* 0x0000d800ff007b82 */ /* 0x000e220000000800 */
[----:B-1----:R-:W-:Y:S01]  /*0070*/  UISETP.GE.AND UP0, UPT, UR5, 0x1, UPT ;  /* 0x000000010500788c */ /* 0x002fe2000bf06270 */
[----:B0-----:R-:W-:-:S08]  /*0080*/  IMAD R0, R0, UR4, R3 ;  /* 0x0000000400007c24 */ /* 0x001fd0000f8e0203 */
[----:B--2---:R-:W-:Y:S05]  /*0090*/  BRA.U !UP0, `(.L_x_13) ;  /* 0x0000001508e07547 */ /* 0x004fea000b800000 */
[----:B------:R-:W-:Y:S01]  /*00a0*/  IMAD.SHL.U32 R2, R0, 0x20, RZ ;  /* 0x0000002000027824 */ /* 0x000fe200078e00ff */
[----:B------:R-:W-:Y:S01]  /*00b0*/  UMOV UR4, URZ ;  /* 0x000000ff00047c82 */ /* 0x000fe20008000000 */
[----:B------:R-:W-:Y:S02]  /*00c0*/  IMAD.MOV.U32 R26, RZ, RZ, RZ ;  /* 0x000000ffff1a7224 */ /* 0x000fe400078e00ff */
[----:B------:R-:W-:-:S07]  /*00d0*/  VIADD R3, R2, 0x6 ;  /* 0x0000000602037836 */ /* 0x000fce0000000000 */
.L_x_39:
[----:B------:R-:W0:Y:S01]  /*00e0*/  LDCU UR5, c[0x0][0x3a8] ;  /* 0x00007500ff0577ac */ /* 0x000e220008000800 */
[C---:B------:R-:W-:Y:S01]  /*00f0*/  IADD3 R4, PT, PT, R2.reuse, 0x3, RZ ;  /* 0x0000000302047810 */ /* 0x040fe20007ffe0ff */
[C---:B------:R-:W-:Y:S01]  /*0100*/  VIADD R5, R2.reuse, 0x5 ;  /* 0x0000000502057836 */ /* 0x040fe20000000000 */
[C---:B------:R-:W-:Y:S01]  /*0110*/  IADD3 R9, PT, PT, R2.reuse, 0x7, RZ ;  /* 0x0000000702097810 */ /* 0x040fe20007ffe0ff */
[----:B------:R-:W-:Y:S01]  /*0120*/  UIADD3 UR4, UPT, UPT, UR4, 0x1, URZ ;  /* 0x0000000104047890 */ /* 0x000fe2000fffe0ff */
[C---:B------:R-:W-:Y:S01]  /*0130*/  VIADD R6, R2.reuse, 0x1 ;  /* 0x0000000102067836 */ /* 0x040fe20000000000 */
[----:B------:R-:W1:Y:S01]  /*0140*/  LDCU UR10, c[0x0][0x3a4] ;  /* 0x00007480ff0a77ac */ /* 0x000e620008000800 */
[C---:B------:R-:W-:Y:S02]  /*0150*/  VIADD R7, R2.reuse, 0x2 ;  /* 0x0000000202077836 */ /* 0x040fe40000000000 */
[----:B------:R-:W-:Y:S01]  /*0160*/  VIADD R8, R2, 0x4 ;  /* 0x0000000402087836 */ /* 0x000fe20000000000 */
[----:B------:R-:W2:Y:S01]  /*0170*/  LDCU UR11, c[0x0][0x3a0] ;  /* 0x00007400ff0b77ac */ /* 0x000ea20008000800 */
[----:B------:R-:W-:-:S02]  /*0180*/  IMAD.MOV.U32 R10, RZ, RZ, R2 ;  /* 0x000000ffff0a7224 */ /* 0x000fc400078e0002 */
[----:B------:R-:W-:Y:S01]  /*0190*/  IMAD.MOV.U32 R11, RZ, RZ, R3 ;  /* 0x000000ffff0b7224 */ /* 0x000fe200078e0003 */
[----:B------:R-:W3:Y:S01]  /*01a0*/  LDCU.64 UR16, c[0x0][0x390] ;  /* 0x00007200ff1077ac */ /* 0x000ee20008000a00 */
[----:B0-----:R-:W-:Y:S01]  /*01b0*/  UISETP.NE.AND UP1, UPT, UR4, UR5, UPT ;  /* 0x000000050400728c */ /* 0x001fe2000bf25270 */
[----:B------:R-:W0:Y:S02]  /*01c0*/  LDCU.128 UR12, c[0x0][0x380] ;  /* 0x00007000ff0c77ac */ /* 0x000e240008000c00 */
[----:B------:R-:W-:-:S08]  /*01d0*/  UMOV UR5, URZ ;  /* 0x000000ff00057c82 */ /* 0x000fd00008000000 */
.L_x_38:
[----:B------:R-:W-:Y:S01]  /*01e0*/  SHF.R.S32.HI R25, RZ, 0x1f, R10 ;  /* 0x0000001fff197819 */ /* 0x000fe2000001140a */
[----:B------:R-:W4:Y:S01]  /*01f0*/  LDCU.64 UR6, c[0x0][0x3a0] ;  /* 0x00007400ff0677ac */ /* 0x000f220008000a00 */
[----:B------:R-:W-:Y:S01]  /*0200*/  BSSY.RECONVERGENT B0, `(.L_x_14) ;  /* 0x0000021000007945 */ /* 0x000fe20003800200 */
[----:B------:R-:W-:Y:S02]  /*0210*/  SHF.R.S32.HI R12, RZ, 0x1f, R6 ;  /* 0x0000001fff0c7819 */ /* 0x000fe40000011406 */
[----:B-1----:R-:W-:Y:S02]  /*0220*/  LOP3.LUT R13, R25, UR10, RZ, 0xfc, !PT ;  /* 0x0000000a190d7c12 */ /* 0x002fe4000f8efcff */
[----:B------:R-:W-:Y:S02]  /*0230*/  SHF.R.S32.HI R18, RZ, 0x1f, R4 ;  /* 0x0000001fff127819 */ /* 0x000fe40000011404 */
[----:B------:R-:W-:Y:S02]  /*0240*/  ISETP.NE.U32.AND P0, PT, R13, RZ, PT ;  /* 0x000000ff0d00720c */ /* 0x000fe40003f05070 */
[----:B------:R-:W-:-:S02]  /*0250*/  SHF.R.S32.HI R13, RZ, 0x1f, R7 ;  /* 0x0000001fff0d7819 */ /* 0x000fc40000011407 */
[----:B------:R-:W-:Y:S02]  /*0260*/  SHF.R.S32.HI R19, RZ, 0x1f, R8 ;  /* 0x0000001fff137819 */ /* 0x000fe40000011408 */
[----:B------:R-:W-:Y:S02]  /*0270*/  SHF.R.S32.HI R20, RZ, 0x1f, R5 ;  /* 0x0000001fff147819 */ /* 0x000fe40000011405 */
[----:B------:R-:W-:Y:S02]  /*0280*/  SHF.R.S32.HI R21, RZ, 0x1f, R11 ;  /* 0x0000001fff157819 */ /* 0x000fe4000001140b */
[----:B------:R-:W-:-:S03]  /*0290*/  SHF.R.S32.HI R22, RZ, 0x1f, R9 ;  /* 0x0000001fff167819 */ /* 0x000fc60000011409 */
[----:B----4-:R-:W-:Y:S05]  /*02a0*/  @P0 BRA `(.L_x_15) ;  /* 0x00000000004c0947 */ /* 0x010fea0003800000 */
[----:B--2---:R-:W1:Y:S01]  /*02b0*/  I2F.U32.RP R16, UR11 ;  /* 0x0000000b00107d06 */ /* 0x004e620008209000 */
[----:B------:R-:W-:-:S07]  /*02c0*/  ISETP.NE.U32.AND P1, PT, RZ, UR11, PT ;  /* 0x0000000bff007c0c */ /* 0x000fce000bf25070 */
[----:B-1----:R-:W1:Y:S02]  /*02d0*/  MUFU.RCP R16, R16 ;  /* 0x0000001000107308 */ /* 0x002e640000001000 */
[----:B-1----:R-:W-:-:S06]  /*02e0*/  VIADD R14, R16, 0xffffffe ;  /* 0x0ffffffe100e7836 */ /* 0x002fcc0000000000 */
[----:B------:R1:W2:Y:S02]  /*02f0*/  F2I.FTZ.U32.TRUNC.NTZ R15, R14 ;  /* 0x0000000e000f7305 */ /* 0x0002a4000021f000 */
[----:B-1----:R-:W-:Y:S02]  /*0300*/  HFMA2 R14, -RZ, RZ, 0, 0 ;  /* 0x00000000ff0e7431 */ /* 0x002fe400000001ff */
[----:B--2---:R-:W-:-:S04]  /*0310*/  IMAD.MOV R17, RZ, RZ, -R15 ;  /* 0x000000ffff117224 */ /* 0x004fc800078e0a0f */
[----:B------:R-:W-:-:S04]  /*0320*/  IMAD R17, R17, UR11, RZ ;  /* 0x0000000b11117c24 */ /* 0x000fc8000f8e02ff */
[----:B------:R-:W-:-:S04]  /*0330*/  IMAD.HI.U32 R15, R15, R17, R14 ;  /* 0x000000110f0f7227 */ /* 0x000fc800078e000e */
[----:B------:R-:W-:Y:S02]  /*0340*/  IMAD.MOV.U32 R17, RZ, RZ, RZ ;  /* 0x000000ffff117224 */ /* 0x000fe400078e00ff */
[----:B------:R-:W-:-:S04]  /*0350*/  IMAD.HI.U32 R15, R15, R10, RZ ;  /* 0x0000000a0f0f7227 */ /* 0x000fc800078e00ff */
[----:B------:R-:W-:-:S04]  /*0360*/  IMAD.MOV R15, RZ, RZ, -R15 ;  /* 0x000000ffff0f7224 */ /* 0x000fc800078e0a0f */
[----:B------:R-:W-:-:S05]  /*0370*/  IMAD R16, R15, UR11, R10 ;  /* 0x0000000b0f107c24 */ /* 0x000fca000f8e020a */
[----:B------:R-:W-:-:S13]  /*0380*/  ISETP.GE.U32.AND P0, PT, R16, UR11, PT ;  /* 0x0000000b10007c0c */ /* 0x000fda000bf06070 */
[----:B------:R-:W-:-:S05]  /*0390*/  @P0 VIADD R16, R16, -UR11 ;  /* 0x8000000b10100c36 */ /* 0x000fca0008000000 */
[----:B------:R-:W-:-:S13]  /*03a0*/  ISETP.GE.U32.AND P0, PT, R16, UR11, PT ;  /* 0x0000000b10007c0c */ /* 0x000fda000bf06070 */
[----:B------:R-:W-:Y:S01]  /*03b0*/  @P0 VIADD R16, R16, -UR11 ;  /* 0x8000000b10100c36 */ /* 0x000fe20008000000 */
[----:B------:R-:W-:Y:S01]  /*03c0*/  @!P1 LOP3.LUT R16, RZ, UR11, RZ, 0x33, !PT ;  /* 0x0000000bff109c12 */ /* 0x000fe2000f8e33ff */
[----:B------:R-:W-:Y:S06]  /*03d0*/  BRA `(.L_x_16) ;  /* 0x00000000000c7947 */ /* 0x000fec0003800000 */
.L_x_15:
[----:B------:R-:W-:Y:S02]  /*03e0*/  MOV R23, R10 ;  /* 0x0000000a00177202 */ /* 0x000fe40000000f00 */
[----:B------:R-:W-:-:S07]  /*03f0*/  MOV R24, 0x410 ;  /* 0x0000041000187802 */ /* 0x000fce0000000f00 */
[----:B0-23--:R-:W-:Y:S05]  /*0400*/  CALL.REL.NOINC `($__internal_1_$__cuda_sm20_rem_u64) ;  /* 0x0000001400187944 */ /* 0x00dfea0003c00000 */
.L_x_16:
[----:B0--3--:R-:W-:Y:S05]  /*0410*/  BSYNC.RECONVERGENT B0 ;  /* 0x0000000000007941 */ /* 0x009fea0003800200 */
.L_x_14:
[C---:B------:R-:W-:Y:S01]  /*0420*/  IMAD.SHL.U32 R14, R16.reuse, 0x4, RZ ;  /* 0x00000004100e7824 */ /* 0x040fe200078e00ff */
[----:B------:R-:W-:-:S04]  /*0430*/  SHF.L.U64.HI R15, R16, 0x2, R17 ;  /* 0x00000002100f7819 */ /* 0x000fc80000010211 */
[C---:B------:R-:W-:Y:S02]  /*0440*/  IADD3 R24, P0, PT, R14.reuse, UR12, RZ ;  /* 0x0000000c0e187c10 */ /* 0x040fe4000ff1e0ff */
[C---:B------:R-:W-:Y:S02]  /*0450*/  IADD3 R16, P1, PT, R14.reuse, UR14, RZ ;  /* 0x0000000e0e107c10 */ /* 0x040fe4000ff3e0ff */
[C---:B------:R-:W-:Y:S02]  /*0460*/  IADD3.X R25, PT, PT, R15.reuse, UR13, RZ, P0, !PT ;  /* 0x0000000d0f197c10 */ /* 0x040fe400087fe4ff */
[----:B------:R-:W-:Y:S02]  /*0470*/  IADD3 R14, P0, PT, R14, UR16, RZ ;  /* 0x000000100e0e7c10 */ /* 0x000fe4000ff1e0ff */
[C---:B------:R-:W-:Y:S02]  /*0480*/  IADD3.X R17, PT, PT, R15.reuse, UR15, RZ, P1, !PT ;  /* 0x0000000f0f117c10 */ /* 0x040fe40008ffe4ff */
[----:B------:R-:W2:Y:S01]  /*0490*/  LDG.E.STRONG.GPU R25, desc[UR8][R24.64] ;  /* 0x0000000818197981 */ /* 0x000ea2000c1ef900 */
[----:B------:R-:W-:-:S03]  /*04a0*/  IADD3.X R15, PT, PT, R15, UR17, RZ, P0, !PT ;  /* 0x000000110f0f7c10 */ /* 0x000fc600087fe4ff */
[----:B------:R-:W3:Y:S04]  /*04b0*/  LDG.E.STRONG.GPU R17, desc[UR8][R16.64] ;  /* 0x0000000810117981 */ /* 0x000ee8000c1ef900 */
[----:B------:R-:W4:Y:S01]  /*04c0*/  LDG.E.STRONG.GPU R15, desc[UR8][R14.64] ;  /* 0x000000080e0f7981 */ /* 0x000f22000c1ef900 */
[----:B------:R-:W-:Y:S01]  /*04d0*/  LOP3.LUT R23, R12, UR10, RZ, 0xfc, !PT ;  /* 0x0000000a0c177c12 */ /* 0x000fe2000f8efcff */
[----:B------:R-:W-:Y:S03]  /*04e0*/  BSSY.RECONVERGENT B0, `(.L_x_17) ;  /* 0x000001d000007945 */ /* 0x000fe60003800200 */
[----:B------:R-:W-:Y:S01]  /*04f0*/  ISETP.NE.U32.AND P0, PT, R23, RZ, PT ;  /* 0x000000ff1700720c */ /* 0x000fe20003f05070 */
[----:B--2---:R-:W-:-:S04]  /*0500*/  FADD R26, R25, R26 ;  /* 0x0000001a191a7221 */ /* 0x004fc80000000000 */
[----:B---3--:R-:W-:-:S04]  /*0510*/  FADD R26, R26, R17 ;  /* 0x000000111a1a7221 */ /* 0x008fc80000000000 */
[----:B----4-:R-:W-:-:S04]  /*0520*/  FADD R26, R26, R15 ;  /* 0x0000000f1a1a7221 */ /* 0x010fc80000000000 */
[----:B------:R-:W-:Y:S05]  /*0530*/  @P0 BRA `(.L_x_18) ;  /* 0x00000000004c0947 */ /* 0x000fea0003800000 */
[----:B------:R-:W0:Y:S01]  /*0540*/  I2F.U32.RP R17, UR11 ;  /* 0x0000000b00117d06 */ /* 0x000e220008209000 */
[----:B------:R-:W-:-:S07]  /*0550*/  ISETP.NE.U32.AND P1, PT, RZ, UR11, PT ;  /* 0x0000000bff007c0c */ /* 0x000fce000bf25070 */
[----:B0-----:R-:W0:Y:S02]  /*0560*/  MUFU.RCP R17, R17 ;  /* 0x0000001100117308 */ /* 0x001e240000001000 */
[----:B0-----:R-:W-:Y:S02]  /*0570*/  VIADD R14, R17, 0xffffffe ;  /* 0x0ffffffe110e7836 */ /* 0x001fe40000000000 */
[----:B------:R-:W-:-:S04]  /*0580*/  IMAD.MOV.U32 R17, RZ, RZ, RZ ;  /* 0x000000ffff117224 */ /* 0x000fc800078e00ff */
[----:B------:R0:W1:Y:S02]  /*0590*/  F2I.FTZ.U32.TRUNC.NTZ R15, R14 ;  /* 0x0000000e000f7305 */ /* 0x000064000021f000 */
[----:B0-----:R-:W-:Y:S02]  /*05a0*/  IMAD.MOV.U32 R14, RZ, RZ, RZ ;  /* 0x000000ffff0e7224 */ /* 0x001fe400078e00ff */
[----:B-1----:R-:W-:-:S04]  /*05b0*/  IMAD.MOV R23, RZ, RZ, -R15 ;  /* 0x000000ffff177224 */ /* 0x002fc800078e0a0f */
[----:B------:R-:W-:-:S04]  /*05c0*/  IMAD R23, R23, UR11, RZ ;  /* 0x0000000b17177c24 */ /* 0x000fc8000f8e02ff */
[----:B------:R-:W-:-:S06]  /*05d0*/  IMAD.HI.U32 R23, R15, R23, R14 ;  /* 0x000000170f177227 */ /* 0x000fcc00078e000e */
[----:B------:R-:W-:-:S05]  /*05e0*/  IMAD.HI.U32 R12, R23, R6, RZ ;  /* 0x00000006170c7227 */ /* 0x000fca00078e00ff */
[----:B------:R-:W-:-:S05]  /*05f0*/  IADD3 R15, PT, PT, -R12, RZ, RZ ;  /* 0x000000ff0c0f7210 */ /* 0x000fca0007ffe1ff */
[----:B------:R-:W-:-:S05]  /*0600*/  IMAD R16, R15, UR11, R6 ;  /* 0x0000000b0f107c24 */ /* 0x000fca000f8e0206 */
[----:B------:R-:W-:-:S13]  /*0610*/  ISETP.GE.U32.AND P0, PT, R16, UR11, PT ;  /* 0x0000000b10007c0c */ /* 0x000fda000bf06070 */
[----:B------:R-:W-:-:S05]  /*0620*/  @P0 VIADD R16, R16, -UR11 ;  /* 0x8000000b10100c36 */ /* 0x000fca0008000000 */
[----:B------:R-:W-:-:S13]  /*0630*/  ISETP.GE.U32.AND P0, PT, R16, UR11, PT ;  /* 0x0000000b10007c0c */ /* 0x000fda000bf06070 */
[----:B------:R-:W-:Y:S01]  /*0640*/  @P0 VIADD R16, R16, -UR11 ;  /* 0x8000000b10100c36 */ /* 0x000fe20008000000 */
[----:B------:R-:W-:Y:S01]  /*0650*/  @!P1 LOP3.LUT R16, RZ, UR11, RZ, 0x33, !PT ;  /* 0x0000000bff109c12 */ /* 0x000fe2000f8e33ff */
[----:B------:R-:W-:Y:S06]  /*0660*/  BRA `(.L_x_19) ;  /* 0x0000000000107947 */ /* 0x000fec0003800000 */
.L_x_18:
[----:B------:R-:W-:Y:S01]  /*0670*/  IMAD.MOV.U32 R25, RZ, RZ, R12 ;  /* 0x000000ffff197224 */ /* 0x000fe200078e000c */
[----:B------:R-:W-:Y:S02]  /*0680*/  MOV R23, R6 ;  /* 0x0000000600177202 */ /* 0x000fe40000000f00 */
[----:B------:R-:W-:-:S07]  /*0690*/  MOV R24, 0x6b0 ;  /* 0x000006b000187802 */ /* 0x000fce0000000f00 */
[----:B------:R-:W-:Y:S05]  /*06a0*/  CALL.REL.NOINC `($__internal_1_$__cuda_sm20_rem_u64) ;  /* 0x0000001000707944 */ /* 0x000fea0003c00000 */
.L_x_19:
[----:B------:R-:W-:Y:S05]  /*06b0*/  BSYNC.RECONVERGENT B0 ;  /* 0x0000000000007941 */ /* 0x000fea0003800200 */
.L_x_17:
[C---:B------:R-:W-:Y:S01]  /*06c0*/  IMAD.SHL.U32 R14, R16.reuse, 0x4, RZ ;  /* 0x00000004100e7824 */ /* 0x040fe200078e00ff */
[----:B------:R-:W-:-:S04]  /*06d0*/  SHF.L.U64.HI R12, R16, 0x2, R17 ;  /* 0x00000002100c7819 */ /* 0x000fc80000010211 */
[C---:B------:R-:W-:Y:S02]  /*06e0*/  IADD3 R24, P0, PT, R14.reuse, UR12, RZ ;  /* 0x0000000c0e187c10 */ /* 0x040fe4000ff1e0ff */
[----:B------:R-:W-:Y:S02]  /*06f0*/  IADD3 R16, P1, PT, R14, UR14, RZ ;  /* 0x0000000e0e107c10 */ /* 0x000fe4000ff3e0ff */
[----:B------:R-:W-:Y:S02]  /*0700*/  IADD3.X R25, PT, PT, R12, UR13, RZ, P0, !PT ;  /* 0x0000000d0c197c10 */ /* 0x000fe400087fe4ff */
        /* <DEDUP_REMOVED lines=32> */
.L_x_21:
[----:B------:R-:W-:Y:S01]  /*0910*/  IMAD.MOV.U32 R25, RZ, RZ, R13 ;  /* 0x000000ffff197224 */ /* 0x000fe200078e000d */
[----:B------:R-:W-:Y:S02]  /*0920*/  MOV R23, R7 ;  /* 0x0000000700177202 */ /* 0x000fe40000000f00 */
[----:B------:R-:W-:-:S07]  /*0930*/  MOV R24, 0x950 ;  /* 0x0000095000187802 */ /* 0x000fce0000000f00 */
[----:B------:R-:W-:Y:S05]  /*0940*/  CALL.REL.NOINC `($__internal_1_$__cuda_sm20_rem_u64) ;  /* 0x0000000c00c87944 */ /* 0x000fea0003c00000 */
.L_x_22:
[----:B------:R-:W-:Y:S05]  /*0950*/  BSYNC.RECONVERGENT B0 ;  /* 0x0000000000007941 */ /* 0x000fea0003800200 */
.L_x_20:
        /* <DEDUP_REMOVED lines=37> */
.L_x_24:
[----:B------:R-:W-:Y:S01]  /*0bb0*/  IMAD.MOV.U32 R25, RZ, RZ, R18 ;  /* 0x000000ffff197224 */ /* 0x000fe200078e0012 */
[----:B------:R-:W-:Y:S02]  /*0bc0*/  MOV R23, R4 ;  /* 0x0000000400177202 */ /* 0x000fe40000000f00 */
[----:B------:R-:W-:-:S07]  /*0bd0*/  MOV R24, 0xbf0 ;  /* 0x00000bf000187802 */ /* 0x000fce0000000f00 */
[----:B------:R-:W-:Y:S05]  /*0be0*/  CALL.REL.NOINC `($__internal_1_$__cuda_sm20_rem_u64) ;  /* 0x0000000c00207944 */ /* 0x000fea0003c00000 */
.L_x_25:
[----:B------:R-:W-:Y:S05]  /*0bf0*/  BSYNC.RECONVERGENT B0 ;  /* 0x0000000000007941 */ /* 0x000fea0003800200 */
.L_x_23:
        /* <DEDUP_REMOVED lines=37> */
.L_x_27:
[----:B------:R-:W-:Y:S01]  /*0e50*/  IMAD.MOV.U32 R25, RZ, RZ, R19 ;  /* 0x000000ffff197224 */ /* 0x000fe200078e0013 */
[----:B------:R-:W-:Y:S02]  /*0e60*/  MOV R23, R8 ;  /* 0x0000000800177202 */ /* 0x000fe40000000f00 */
[----:B------:R-:W-:-:S07]  /*0e70*/  MOV R24, 0xe90 ;  /* 0x00000e9000187802 */ /* 0x000fce0000000f00 */
[----:B------:R-:W-:Y:S05]  /*0e80*/  CALL.REL.NOINC `($__internal_1_$__cuda_sm20_rem_u64) ;  /* 0x0000000800787944 */ /* 0x000fea0003c00000 */
.L_x_28:
[----:B------:R-:W-:Y:S05]  /*0e90*/  BSYNC.RECONVERGENT B0 ;  /* 0x0000000000007941 */ /* 0x000fea0003800200 */
.L_x_26:
        /* <DEDUP_REMOVED lines=21> */
[----:B0-----:R-:W-:Y:S01]  /*0ff0*/  VIADD R14, R17, 0xffffffe ;  /* 0x0ffffffe110e7836 */ /* 0x001fe20000000000 */
[----:B------:R-:W-:-:S05]  /*1000*/  MOV R17, RZ ;  /* 0x000000ff00117202 */ /* 0x000fca0000000f00 */
[----:B------:R0:W1:Y:S02]  /*1010*/  F2I.FTZ.U32.TRUNC.NTZ R15, R14 ;  /* 0x0000000e000f7305 */ /* 0x000064000021f000 */
[----:B0-----:R-:W-:Y:S02]  /*1020*/  HFMA2 R14, -RZ, RZ, 0, 0 ;  /* 0x00000000ff0e7431 */ /* 0x001fe400000001ff */
[----:B-1----:R-:W-:-:S04]  /*1030*/  IMAD.MOV R13, RZ, RZ, -R15 ;  /* 0x000000ffff0d7224 */ /* 0x002fc800078e0a0f */
[----:B------:R-:W-:-:S04]  /*1040*/  IMAD R13, R13, UR11, RZ ;  /* 0x0000000b0d0d7c24 */ /* 0x000fc8000f8e02ff */
[----:B------:R-:W-:-:S06]  /*1050*/  IMAD.HI.U32 R16, R15, R13, R14 ;  /* 0x0000000d0f107227 */ /* 0x000fcc00078e000e */
        /* <DEDUP_REMOVED lines=9> */
.L_x_30:
[----:B------:R-:W-:Y:S01]  /*10f0*/  IMAD.MOV.U32 R25, RZ, RZ, R20 ;  /* 0x000000ffff197224 */ /* 0x000fe200078e0014 */
[----:B------:R-:W-:Y:S01]  /*1100*/  MOV R24, 0x1130 ;  /* 0x0000113000187802 */ /* 0x000fe20000000f00 */
[----:B------:R-:W-:-:S07]  /*1110*/  IMAD.MOV.U32 R23, RZ, RZ, R5 ;  /* 0x000000ffff177224 */ /* 0x000fce00078e0005 */
[----:B------:R-:W-:Y:S05]  /*1120*/  CALL.REL.NOINC `($__internal_1_$__cuda_sm20_rem_u64) ;  /* 0x0000000400d07944 */ /* 0x000fea0003c00000 */
.L_x_31:
[----:B------:R-:W-:Y:S05]  /*1130*/  BSYNC.RECONVERGENT B0 ;  /* 0x0000000000007941 */ /* 0x000fea0003800200 */
.L_x_29:
        /* <DEDUP_REMOVED lines=21> */
[----:B0-----:R-:W-:Y:S01]  /*1290*/  IADD3 R14, PT, PT, R17, 0xffffffe, RZ ;  /* 0x0ffffffe110e7810 */ /* 0x001fe20007ffe0ff */
[----:B------:R-:W-:-:S05]  /*12a0*/  IMAD.MOV.U32 R17, RZ, RZ, RZ ;  /* 0x000000ffff117224 */ /* 0x000fca00078e00ff */
[----:B------:R0:W1:Y:S02]  /*12b0*/  F2I.FTZ.U32.TRUNC.NTZ R15, R14 ;  /* 0x0000000e000f7305 */ /* 0x000064000021f000 */
[----:B0-----:R-:W-:Y:S02]  /*12c0*/  IMAD.MOV.U32 R14, RZ, RZ, RZ ;  /* 0x000000ffff0e7224 */ /* 0x001fe400078e00ff */
[----:B-1----:R-:W-:-:S04]  /*12d0*/  IMAD.MOV R13, RZ, RZ, -R15 ;  /* 0x000000ffff0d7224 */ /* 0x002fc800078e0a0f */
[----:B------:R-:W-:-:S04]  /*12e0*/  IMAD R13, R13, UR11, RZ ;  /* 0x0000000b0d0d7c24 */ /* 0x000fc8000f8e02ff */
[----:B------:R-:W-:-:S06]  /*12f0*/  IMAD.HI.U32 R16, R15, R13, R14 ;  /* 0x0000000d0f107227 */ /* 0x000fcc00078e000e */
[----:B------:R-:W-:-:S04]  /*1300*/  IMAD.HI.U32 R13, R16, R11, RZ ;  /* 0x0000000b100d7227 */ /* 0x000fc800078e00ff */
[----:B------:R-:W-:-:S04]  /*1310*/  IMAD.MOV R16, RZ, RZ, -R13 ;  /* 0x000000ffff107224 */ /* 0x000fc800078e0a0d */
[----:B------:R-:W-:-:S05]  /*1320*/  IMAD R16, R16, UR11, R11 ;  /* 0x0000000b10107c24 */ /* 0x000fca000f8e020b */
[----:B------:R-:W-:-:S13]  /*1330*/  ISETP.GE.U32.AND P0, PT, R16, UR11, PT ;  /* 0x0000000b10007c0c */ /* 0x000fda000bf06070 */
[----:B------:R-:W-:-:S04]  /*1340*/  @P0 IADD3 R16, PT, PT, R16, -UR11, RZ ;  /* 0x8000000b10100c10 */ /* 0x000fc8000fffe0ff */
[----:B------:R-:W-:-:S13]  /*1350*/  ISETP.GE.U32.AND P0, PT, R16, UR11, PT ;  /* 0x0000000b10007c0c */ /* 0x000fda000bf06070 */
[----:B------:R-:W-:Y:S01]  /*1360*/  @P0 VIADD R16, R16, -UR11 ;  /* 0x8000000b10100c36 */ /* 0x000fe20008000000 */
[----:B------:R-:W-:Y:S01]  /*1370*/  @!P1 LOP3.LUT R16, RZ, UR11, RZ, 0x33, !PT ;  /* 0x0000000bff109c12 */ /* 0x000fe2000f8e33ff */
[----:B------:R-:W-:Y:S06]  /*1380*/  BRA `(.L_x_34) ;  /* 0x0000000000107947 */ /* 0x000fec0003800000 */
.L_x_33:
[----:B------:R-:W-:Y:S01]  /*1390*/  IMAD.MOV.U32 R25, RZ, RZ, R21 ;  /* 0x000000ffff197224 */ /* 0x000fe200078e0015 */
[----:B------:R-:W-:Y:S02]  /*13a0*/  MOV R23, R11 ;  /* 0x0000000b00177202 */ /* 0x000fe40000000f00 */
[----:B------:R-:W-:-:S07]  /*13b0*/  MOV R24, 0x13d0 ;  /* 0x000013d000187802 */ /* 0x000fce0000000f00 */
[----:B------:R-:W-:Y:S05]  /*13c0*/  CALL.REL.NOINC `($__internal_1_$__cuda_sm20_rem_u64) ;  /* 0x0000000400287944 */ /* 0x000fea0003c00000 */
.L_x_34:
[----:B------:R-:W-:Y:S05]  /*13d0*/  BSYNC.RECONVERGENT B0 ;  /* 0x0000000000007941 */ /* 0x000fea0003800200 */
.L_x_32:
        /* <DEDUP_REMOVED lines=37> */
.L_x_36:
[----:B------:R-:W-:Y:S01]  /*1630*/  IMAD.MOV.U32 R25, RZ, RZ, R22 ;  /* 0x000000ffff197224 */ /* 0x000fe200078e0016 */
[----:B------:R-:W-:Y:S01]  /*1640*/  MOV R24, 0x1670 ;  /* 0x0000167000187802 */ /* 0x000fe20000000f00 */
[----:B------:R-:W-:-:S07]  /*1650*/  IMAD.MOV.U32 R23, RZ, RZ, R9 ;  /* 0x000000ffff177224 */ /* 0x000fce00078e0009 */
[----:B------:R-:W-:Y:S05]  /*1660*/  CALL.REL.NOINC `($__internal_1_$__cuda_sm20_rem_u64) ;  /* 0x0000000000807944 */ /* 0x000fea0003c00000 */
.L_x_37:
[----:B------:R-:W-:Y:S05]  /*1670*/  BSYNC.RECONVERGENT B0 ;  /* 0x0000000000007941 */ /* 0x000fea0003800200 */
.L_x_35:
        /* <DEDUP_REMOVED lines=11> */
[----:B------:R-:W-:Y:S01]  /*1730*/  UIADD3 UR5, UPT, UPT, UR5, 0x8, URZ ;  /* 0x0000000805057890 */ /* 0x000fe2000fffe0ff */
[----:B------:R-:W-:Y:S01]  /*1740*/  IADD3 R6, PT, PT, R6, 0x8, RZ ;  /* 0x0000000806067810 */ /* 0x000fe20007ffe0ff */
[----:B------:R-:W-:Y:S01]  /*1750*/  VIADD R7, R7, 0x8 ;  /* 0x0000000807077836 */ /* 0x000fe20000000000 */
[----:B------:R-:W-:Y:S01]  /*1760*/  IADD3 R5, PT, PT, R5, 0x8, RZ ;  /* 0x0000000805057810 */ /* 0x000fe20007ffe0ff */
[----:B------:R-:W-:Y:S01]  /*1770*/  UISETP.NE.AND UP0, UPT, UR5, 0x20, UPT ;  /* 0x000000200500788c */ /* 0x000fe2000bf05270 */
[----:B------:R-:W-:-:S02]  /*1780*/  VIADD R4, R4, 0x8 ;  /* 0x0000000804047836 */ /* 0x000fc40000000000 */
[----:B------:R-:W-:Y:S02]  /*1790*/  VIADD R8, R8, 0x8 ;  /* 0x0000000808087836 */ /* 0x000fe40000000000 */
[----:B------:R-:W-:Y:S02]  /*17a0*/  VIADD R11, R11, 0x8 ;  /* 0x000000080b0b7836 */ /* 0x000fe40000000000 */
[----:B------:R-:W-:Y:S02]  /*17b0*/  VIADD R9, R9, 0x8 ;  /* 0x0000000809097836 */ /* 0x000fe40000000000 */
[----:B------:R-:W-:Y:S02]  /*17c0*/  VIADD R10, R10, 0x8 ;  /* 0x000000080a0a7836 */ /* 0x000fe40000000000 */
[----:B--2---:R-:W-:-:S04]  /*17d0*/  FADD R12, R12, R19 ;  /* 0x000000130c0c7221 */ /* 0x004fc80000000000 */
[----:B---3--:R-:W-:-:S04]  /*17e0*/  FADD R12, R12, R15 ;  /* 0x0000000f0c0c7221 */ /* 0x008fc80000000000 */
[----:B----4-:R-:W-:Y:S01]  /*17f0*/  FADD R26, R12, R17 ;  /* 0x000000110c1a7221 */ /* 0x010fe20000000000 */
[----:B------:R-:W-:Y:S06]  /*1800*/  BRA.U UP0, `(.L_x_38) ;  /* 0xffffffe900747547 */ /* 0x000fec000b83ffff */
[----:B------:R-:W-:Y:S05]  /*1810*/  BRA.U UP1, `(.L_x_39) ;  /* 0xffffffe901307547 */ /* 0x000fea000b83ffff */
.L_x_13:
[----:B------:R-:W-:-:S13]  /*1820*/  ISETP.NE.AND P0, PT, R0, RZ, PT ;  /* 0x000000ff0000720c */ /* 0x000fda0003f05270 */
[----:B------:R-:W-:Y:S05]  /*1830*/  @P0 EXIT ;  /* 0x000000000000094d */ /* 0x000fea0003800000 */
[----:B------:R-:W0:Y:S02]  /*1840*/  LDC.64 R2, c[0x0][0x398] ;  /* 0x0000e600ff027b82 */ /* 0x000e240000000a00 */
[----:B0-----:R-:W-:Y:S01]  /*1850*/  STG.E desc[UR8][R2.64], R26 ;  /* 0x0000001a02007986 */ /* 0x001fe2000c101908 */
[----:B------:R-:W-:Y:S05]  /*1860*/  EXIT ;  /* 0x000000000000794d */ /* 0x000fea0003800000 */
        .weak           $__internal_1_$__cuda_sm20_rem_u64
        .type           $__internal_1_$__cuda_sm20_rem_u64,@function
        .size           $__internal_1_$__cuda_sm20_rem_u64,(.L_x_312 - $__internal_1_$__cuda_sm20_rem_u64)
$__internal_1_$__cuda_sm20_rem_u64:
[----:B------:R-:W0:Y:S08]  /*1870*/  I2F.U64.RP R15, UR6 ;  /* 0x00000006000f7d12 */ /* 0x000e300008309000 */
[----:B0-----:R-:W0:Y:S02]  /*1880*/  MUFU.RCP R14, R15 ;  /* 0x0000000f000e7308 */ /* 0x001e240000001000 */
[----:B0-----:R-:W-:-:S06]  /*1890*/  IADD3 R14, PT, PT, R14, 0x1ffffffe, RZ ;  /* 0x1ffffffe0e0e7810 */ /* 0x001fcc0007ffe0ff */
[----:B------:R-:W0:Y:S02]  /*18a0*/  F2I.U64.TRUNC R14, R14 ;  /* 0x0000000e000e7311 */ /* 0x000e24000020d800 */
[----:B0-----:R-:W-:-:S04]  /*18b0*/  IMAD.WIDE.U32 R16, R14, UR6, RZ ;  /* 0x000000060e107c25 */ /* 0x001fc8000f8e00ff */
[C---:B------:R-:W-:Y:S01]  /*18c0*/  IMAD R27, R14.reuse, UR7, R17 ;  /* 0x000000070e1b7c24 */ /* 0x040fe2000f8e0211 */
[----:B------:R-:W-:Y:S01]  /*18d0*/  IADD3 R17, P0, PT, RZ, -R16, RZ ;  /* 0x80000010ff117210 */ /* 0x000fe20007f1e0ff */
[----:B------:R-:W-:Y:S02]  /*18e0*/  IMAD.MOV.U32 R29, RZ, RZ, R14 ;  /* 0x000000ffff1d7224 */ /* 0x000fe400078e000e */
[----:B------:R-:W-:Y:S02]  /*18f0*/  IMAD R27, R15, UR6, R27 ;  /* 0x000000060f1b7c24 */ /* 0x000fe4000f8e021b */
[----:B------:R-:W-:-:S04]  /*1900*/  IMAD.HI.U32 R28, R14, R17, RZ ;  /* 0x000000110e1c7227 */ /* 0x000fc800078e00ff */
[----:B------:R-:W-:-:S04]  /*1910*/  IMAD.X R27, RZ, RZ, ~R27, P0 ;  /* 0x000000ffff1b7224 */ /* 0x000fc800000e0e1b */
[----:B------:R-:W-:-:S04]  /*1920*/  IMAD.WIDE.U32 R28, P0, R14, R27, R28 ;  /* 0x0000001b0e1c7225 */ /* 0x000fc8000780001c */
[----:B------:R-:W-:-:S04]  /*1930*/  IMAD.HI.U32 R16, P1, R15, R17, R28 ;  /* 0x000000110f107227 */ /* 0x000fc8000782001c */
[CC--:B------:R-:W-:Y:S02]  /*1940*/  IMAD R17, R15.reuse, R27.reuse, RZ ;  /* 0x0000001b0f117224 */ /* 0x0c0fe400078e02ff */
[----:B------:R-:W-:-:S03]  /*1950*/  IMAD.HI.U32 R27, R15, R27, RZ ;  /* 0x0000001b0f1b7227 */ /* 0x000fc600078e00ff */
[----:B------:R-:W-:Y:S01]  /*1960*/  IADD3 R17, P2, PT, R17, R16, RZ ;  /* 0x0000001011117210 */ /* 0x000fe20007f5e0ff */
[----:B------:R-:W-:-:S04]  /*1970*/  IMAD.X R14, R27, 0x1, R15, P0 ;  /* 0x000000011b0e7824 */ /* 0x000fc800000e060f */
[----:B------:R-:W-:Y:S01]  /*1980*/  IMAD.WIDE.U32 R28, R17, UR6, RZ ;  /* 0x00000006111c7c25 */ /* 0x000fe2000f8e00ff */
[----:B------:R-:W-:-:S03]  /*1990*/  IADD3.X R14, PT, PT, RZ, RZ, R14, P2, P1 ;  /* 0x000000ffff0e7210 */ /* 0x000fc600017e240e */
[C---:B------:R-:W-:Y:S01]  /*19a0*/  IMAD R27, R17.reuse, UR7, R29 ;  /* 0x00000007111b7c24 */ /* 0x040fe2000f8e021d */
[----:B------:R-:W-:Y:S01]  /*19b0*/  IADD3 R15, P0, PT, RZ, -R28, RZ ;  /* 0x8000001cff0f7210 */ /* 0x000fe20007f1e0ff */
[----:B------:R-:W-:Y:S02]  /*19c0*/  IMAD.MOV.U32 R29, RZ, RZ, RZ ;  /* 0x000000ffff1d7224 */ /* 0x000fe400078e00ff */
[----:B------:R-:W-:Y:S02]  /*19d0*/  IMAD R27, R14, UR6, R27 ;  /* 0x000000060e1b7c24 */ /* 0x000fe4000f8e021b */
[----:B------:R-:W-:-:S03]  /*19e0*/  IMAD.HI.U32 R16, R17, R15, RZ ;  /* 0x0000000f11107227 */ /* 0x000fc600078e00ff */
[----:B------:R-:W-:-:S05]  /*19f0*/  IADD3.X R27, PT, PT, RZ, ~R27, RZ, P0, !PT ;  /* 0x8000001bff1b7210 */ /* 0x000fca00007fe4ff */
[----:B------:R-:W-:-:S04]  /*1a00*/  IMAD.WIDE.U32 R16, P0, R17, R27, R16 ;  /* 0x0000001b11107225 */ /* 0x000fc80007800010 */
[----:B------:R-:W-:-:S04]  /*1a10*/  IMAD.HI.U32 R15, P1, R14, R15, R16 ;  /* 0x0000000f0e0f7227 */ /* 0x000fc80007820010 */
[CC--:B------:R-:W-:Y:S02]  /*1a20*/  IMAD R16, R14.reuse, R27.reuse, RZ ;  /* 0x0000001b0e107224 */ /* 0x0c0fe400078e02ff */
[----:B------:R-:W-:-:S03]  /*1a30*/  IMAD.HI.U32 R27, R14, R27, RZ ;  /* 0x0000001b0e1b7227 */ /* 0x000fc600078e00ff */
[----:B------:R-:W-:Y:S01]  /*1a40*/  IADD3 R16, P2, PT, R16, R15, RZ ;  /* 0x0000000f10107210 */ /* 0x000fe20007f5e0ff */
[----:B------:R-:W-:-:S04]  /*1a50*/  IMAD.X R27, R27, 0x1, R14, P0 ;  /* 0x000000011b1b7824 */ /* 0x000fc800000e060e */
[----:B------:R-:W-:-:S04]  /*1a60*/  IMAD.HI.U32 R28, R16, R23, RZ ;  /* 0x00000017101c7227 */ /* 0x000fc800078e00ff */
[----:B------:R-:W-:Y:S01]  /*1a70*/  IMAD.WIDE.U32 R14, R16, R25, R28 ;  /* 0x00000019100e7225 */ /* 0x000fe200078e001c */
[----:B------:R-:W-:-:S05]  /*1a80*/  IADD3.X R16, PT, PT, RZ, RZ, R27, P2, P1 ;  /* 0x000000ffff107210 */ /* 0x000fca00017e241b */
[----:B------:R-:W-:-:S04]  /*1a90*/  IMAD.HI.U32 R14, P0, R16, R23, R14 ;  /* 0x00000017100e7227 */ /* 0x000fc8000780000e */
[CC--:B------:R-:W-:Y:S02]  /*1aa0*/  IMAD R27, R16.reuse, R25.reuse, RZ ;  /* 0x00000019101b7224 */ /* 0x0c0fe400078e02ff */
[----:B------:R-:W-:-:S03]  /*1ab0*/  IMAD.HI.U32 R15, R16, R25, RZ ;  /* 0x00000019100f7227 */ /* 0x000fc600078e00ff */
[----:B------:R-:W-:Y:S01]  /*1ac0*/  IADD3 R27, P1, PT, R27, R14, RZ ;  /* 0x0000000e1b1b7210 */ /* 0x000fe20007f3e0ff */
[----:B------:R-:W-:-:S04]  /*1ad0*/  IMAD.X R15, RZ, RZ, R15, P0 ;  /* 0x000000ffff0f7224 */ /* 0x000fc800000e060f */
[----:B------:R-:W-:Y:S01]  /*1ae0*/  IMAD.WIDE.U32 R16, R27, UR6, RZ ;  /* 0x000000061b107c25 */ /* 0x000fe2000f8e00ff */
[----:B------:R-:W-:-:S03]  /*1af0*/  IADD3.X R15, PT, PT, RZ, R15, RZ, P1, !PT ;  /* 0x0000000fff0f7210 */ /* 0x000fc60000ffe4ff */
[----:B------:R-:W-:Y:S01]  /*1b00*/  IMAD R14, R27, UR7, R17 ;  /* 0x000000071b0e7c24 */ /* 0x000fe2000f8e0211 */
[----:B------:R-:W-:-:S03]  /*1b10*/  IADD3 R16, P1, PT, -R16, R23, RZ ;  /* 0x0000001710107210 */ /* 0x000fc60007f3e1ff */
[----:B------:R-:W-:Y:S01]  /*1b20*/  IMAD R14, R15, UR6, R14 ;  /* 0x000000060f0e7c24 */ /* 0x000fe2000f8e020e */
[----:B------:R-:W-:-:S03]  /*1b30*/  ISETP.GE.U32.AND P0, PT, R16, UR6, PT ;  /* 0x0000000610007c0c */ /* 0x000fc6000bf06070 */
[----:B------:R-:W-:Y:S01]  /*1b40*/  IMAD.X R14, R25, 0x1, ~R14, P1 ;  /* 0x00000001190e7824 */ /* 0x000fe200008e0e0e */
[----:B------:R-:W-:Y:S01]  /*1b50*/  IADD3 R17, P1, PT, R16, -UR6, RZ ;  /* 0x8000000610117c10 */ /* 0x000fe2000ff3e0ff */
[----:B------:R-:W-:-:S03]  /*1b60*/  IMAD.MOV.U32 R25, RZ, RZ, 0x0 ;  /* 0x00000000ff197424 */ /* 0x000fc600078e00ff */
[C---:B------:R-:W-:Y:S02]  /*1b70*/  ISETP.GE.U32.AND.EX P0, PT, R14.reuse, UR7, PT, P0 ;  /* 0x000000070e007c0c */ /* 0x040fe4000bf06100 */
[----:B------:R-:W-:Y:S02]  /*1b80*/  IADD3.X R15, PT, PT, R14, ~UR7, RZ, P1, !PT ;  /* 0x800000070e0f7c10 */ /* 0x000fe40008ffe4ff */
[----:B------:R-:W-:Y:S02]  /*1b90*/  SEL R17, R17, R16, P0 ;  /* 0x0000001011117207 */ /* 0x000fe40000000000 */
[----:B------:R-:W-:Y:S02]  /*1ba0*/  SEL R15, R15, R14, P0 ;  /* 0x0000000e0f0f7207 */ /* 0x000fe40000000000 */
[C---:B------:R-:W-:Y:S02]  /*1bb0*/  ISETP.GE.U32.AND P0, PT, R17.reuse, UR6, PT ;  /* 0x0000000611007c0c */ /* 0x040fe4000bf06070 */
[----:B------:R-:W-:-:S02]  /*1bc0*/  IADD3 R16, P2, PT, R17, -UR6, RZ ;  /* 0x8000000611107c10 */ /* 0x000fc4000ff5e0ff */
[----:B------:R-:W-:Y:S02]  /*1bd0*/  ISETP.NE.U32.AND P1, PT, RZ, UR6, PT ;  /* 0x00000006ff007c0c */ /* 0x000fe4000bf25070 */
[C---:B------:R-:W-:Y:S02]  /*1be0*/  ISETP.GE.U32.AND.EX P0, PT, R15.reuse, UR7, PT, P0 ;  /* 0x000000070f007c0c */ /* 0x040fe4000bf06100 */
[----:B------:R-:W-:Y:S02]  /*1bf0*/  IADD3.X R14, PT, PT, R15, ~UR7, RZ, P2, !PT ;  /* 0x800000070f0e7c10 */ /* 0x000fe400097fe4ff */
[----:B------:R-:W-:Y:S02]  /*1c00*/  ISETP.NE.AND.EX P1, PT, RZ, UR7, PT, P1 ;  /* 0x00000007ff007c0c */ /* 0x000fe4000bf25310 */
[----:B------:R-:W-:Y:S02]  /*1c10*/  SEL R16, R16, R17, P0 ;  /* 0x0000001110107207 */ /* 0x000fe40000000000 */
[----:B------:R-:W-:-:S02]  /*1c20*/  SEL R14, R14, R15, P0 ;  /* 0x0000000f0e0e7207 */ /* 0x000fc40000000000 */
[----:B------:R-:W-:Y:S02]  /*1c30*/  SEL R16, R16, 0xffffffff, P1 ;  /* 0xffffffff10107807 */ /* 0x000fe40000800000 */
[----:B------:R-:W-:Y:S01]  /*1c40*/  SEL R17, R14, 0xffffffff, P1 ;  /* 0xffffffff0e117807 */ /* 0x000fe20000800000 */
[----:B------:R-:W-:Y:S06]  /*1c50*/  RET.REL.NODEC R24 `(_Z24compare_multi_buffer_qkvPfS_S_S_mi) ;  /* 0xffffffe018e87950 */ /* 0x000fec0003c3ffff */
.L_x_40:
        /* <DEDUP_REMOVED lines=10> */
.L_x_312:


//--------------------- .text._Z24compare_single_buffer_3xPfS_mi --------------------------
	.section	.text._Z24compare_single_buffer_3xPfS_mi,"ax",@progbits
	.align	128
        .global         _Z24compare_single_buffer_3xPfS_mi
        .type           _Z24compare_single_buffer_3xPfS_mi,@function
        .size           _Z24compare_single_buffer_3xPfS_mi,(.L_x_313 - _Z24compare_single_buffer_3xPfS_mi)
        .other          _Z24compare_single_buffer_3xPfS_mi,@"STO_CUDA_ENTRY STV_DEFAULT"
_Z24compare_single_buffer_3xPfS_mi:
.text._Z24compare_single_buffer_3xPfS_mi:
        /* <DEDUP_REMOVED lines=10> */
[----:B------:R-:W0:Y:S01]  /*00a0*/  LDCU UR6, c[0x0][0x394] ;  /* 0x00007280ff0677ac */ /* 0x000e220008000800 */
[----:B------:R-:W-:Y:S01]  /*00b0*/  IMAD.SHL.U32 R51, R0, 0x20, RZ ;  /* 0x0000002000337824 */ /* 0x000fe200078e00ff */
[----:B------:R-:W-:Y:S01]  /*00c0*/  BSSY.RECONVERGENT B0, `(.L_x_42) ;  /* 0x000001c000007945 */ /* 0x000fe20003800200 */
[----:B------:R-:W1:Y:S03]  /*00d0*/  LDCU.64 UR4, c[0x0][0x390] ;  /* 0x00007200ff0477ac */ /* 0x000e660008000a00 */
[----:B------:R-:W-:-:S04]  /*00e0*/  SHF.R.S32.HI R50, RZ, 0x1f, R51 ;  /* 0x0000001fff327819 */ /* 0x000fc80000011433 */
[----:B0-----:R-:W-:-:S04]  /*00f0*/  LOP3.LUT R0, R50, UR6, RZ, 0xfc, !PT ;  /* 0x0000000632007c12 */ /* 0x001fc8000f8efcff */
[----:B------:R-:W-:-:S13]  /*0100*/  ISETP.NE.U32.AND P0, PT, R0, RZ, PT ;  /* 0x000000ff0000720c */ /* 0x000fda0003f05070 */
[----:B-1----:R-:W-:Y:S05]  /*0110*/  @P0 BRA `(.L_x_43) ;  /* 0x0000000000500947 */ /* 0x002fea0003800000 */
[----:B------:R-:W0:Y:S02]  /*0120*/  LDCU UR6, c[0x0][0x390] ;  /* 0x00007200ff0677ac */ /* 0x000e240008000800 */
[----:B0-----:R-:W0:Y:S01]  /*0130*/  I2F.U32.RP R0, UR6 ;  /* 0x0000000600007d06 */ /* 0x001e220008209000 */
[----:B------:R-:W-:-:S07]  /*0140*/  ISETP.NE.U32.AND P1, PT, RZ, UR6, PT ;  /* 0x00000006ff007c0c */ /* 0x000fce000bf25070 */
[----:B0-----:R-:W0:Y:S02]  /*0150*/  MUFU.RCP R0, R0 ;  /* 0x0000000000007308 */ /* 0x001e240000001000 */
[----:B0-----:R-:W-:-:S06]  /*0160*/  IADD3 R2, PT, PT, R0, 0xffffffe, RZ ;  /* 0x0ffffffe00027810 */ /* 0x001fcc0007ffe0ff */
[----:B------:R0:W1:Y:S02]  /*0170*/  F2I.FTZ.U32.TRUNC.NTZ R3, R2 ;  /* 0x0000000200037305 */ /* 0x000064000021f000 */
[----:B0-----:R-:W-:Y:S02]  /*0180*/  IMAD.MOV.U32 R2, RZ, RZ, RZ ;  /* 0x000000ffff027224 */ /* 0x001fe400078e00ff */
[----:B-1----:R-:W-:-:S04]  /*0190*/  IMAD.MOV R5, RZ, RZ, -R3 ;  /* 0x000000ffff057224 */ /* 0x002fc800078e0a03 */
[----:B------:R-:W-:-:S04]  /*01a0*/  IMAD R5, R5, UR6, RZ ;  /* 0x0000000605057c24 */ /* 0x000fc8000f8e02ff */
[----:B------:R-:W-:-:S06]  /*01b0*/  IMAD.HI.U32 R4, R3, R5, R2 ;  /* 0x0000000503047227 */ /* 0x000fcc00078e0002 */
[----:B------:R-:W-:-:S05]  /*01c0*/  IMAD.HI.U32 R4, R4, R51, RZ ;  /* 0x0000003304047227 */ /* 0x000fca00078e00ff */
[----:B------:R-:W-:-:S05]  /*01d0*/  IADD3 R4, PT, PT, -R4, RZ, RZ ;  /* 0x000000ff04047210 */ /* 0x000fca0007ffe1ff */
[----:B------:R-:W-:Y:S02]  /*01e0*/  IMAD R50, R4, UR6, R51 ;  /* 0x0000000604327c24 */ /* 0x000fe4000f8e0233 */
[----:B------:R-:W-:-:S03]  /*01f0*/  HFMA2 R51, -RZ, RZ, 0, 0 ;  /* 0x00000000ff337431 */ /* 0x000fc600000001ff */
[----:B------:R-:W-:-:S13]  /*0200*/  ISETP.GE.U32.AND P0, PT, R50, UR6, PT ;  /* 0x0000000632007c0c */ /* 0x000fda000bf06070 */
[----:B------:R-:W-:-:S05]  /*0210*/  @P0 VIADD R50, R50, -UR6 ;  /* 0x8000000632320c36 */ /* 0x000fca0008000000 */
[----:B------:R-:W-:-:S13]  /*0220*/  ISETP.GE.U32.AND P0, PT, R50, UR6, PT ;  /* 0x0000000632007c0c */ /* 0x000fda000bf06070 */
[----:B------:R-:W-:Y:S01]  /*0230*/  @P0 VIADD R50, R50, -UR6 ;  /* 0x8000000632320c36 */ /* 0x000fe20008000000 */
[----:B------:R-:W-:Y:S01]  /*0240*/  @!P1 LOP3.LUT R50, RZ, UR6, RZ, 0x33, !PT ;  /* 0x00000006ff329c12 */ /* 0x000fe2000f8e33ff */
[----:B------:R-:W-:Y:S06]  /*0250*/  BRA `(.L_x_44) ;  /* 0x0000000000087947 */ /* 0x000fec0003800000 */
.L_x_43:
[----:B------:R-:W-:-:S07]  /*0260*/  MOV R52, 0x280 ;  /* 0x0000028000347802 */ /* 0x000fce0000000f00 */
[----:B------:R-:W-:Y:S05]  /*0270*/  CALL.REL.NOINC `($__internal_2_$__cuda_sm20_rem_u64) ;  /* 0x0000004400f87944 */ /* 0x000fea0003c00000 */
.L_x_44:
[----:B------:R-:W-:Y:S05]  /*0280*/  BSYNC.RECONVERGENT B0 ;  /* 0x0000000000007941 */ /* 0x000fea0003800200 */
.L_x_42:
[----:B------:R-:W0:Y:S01]  /*0290*/  S2R R3, SR_TID.X ;  /* 0x0000000000037919 */ /* 0x000e220000002100 */
[----:B------:R-:W0:Y:S01]  /*02a0*/  S2UR UR7, SR_CTAID.X ;  /* 0x00000000000779c3 */ /* 0x000e220000002500 */
[----:B------:R-:W1:Y:S01]  /*02b0*/  LDCU.64 UR10, c[0x0][0x380] ;  /* 0x00007000ff0a77ac */ /* 0x000e620008000a00 */
[----:B------:R-:W2:Y:S06]  /*02c0*/  LDCU UR6, c[0x0][0x398] ;  /* 0x00007300ff0677ac */ /* 0x000eac0008000800 */
[----:B------:R-:W0:Y:S01]  /*02d0*/  LDC R0, c[0x0][0x360] ;  /* 0x0000d800ff007b82 */ /* 0x000e220000000800 */
[----:B------:R-:W3:Y:S01]  /*02e0*/  LDCU UR12, c[0x0][0x394] ;  /* 0x00007280ff0c77ac */ /* 0x000ee20008000800 */
[----:B------:R-:W4:Y:S01]  /*02f0*/  LDCU.64 UR14, c[0x0][0x380] ;  /* 0x00007000ff0e77ac */ /* 0x000f220008000a00 */
[C---:B-1----:R-:W-:Y:S01]  /*0300*/  LEA R30, P0, R50.reuse, UR10, 0x2 ;  /* 0x0000000a321e7c11 */ /* 0x042fe2000f8010ff */
[----:B------:R-:W1:Y:S03]  /*0310*/  LDCU UR10, c[0x0][0x390] ;  /* 0x00007200ff0a77ac */ /* 0x000e660008000800 */
[----:B------:R-:W-:Y:S01]  /*0320*/  LEA.HI.X R31, R50, UR11, R51, 0x2, P0 ;  /* 0x0000000b321f7c11 */ /* 0x000fe200080f1433 */
[----:B------:R-:W-:Y:S01]  /*0330*/  IMAD.MOV.U32 R51, RZ, RZ, RZ ;  /* 0x000000ffff337224 */ /* 0x000fe200078e00ff */
[----:B--2---:R-:W-:Y:S01]  /*0340*/  UIADD3 UR6, UPT, UPT, -UR6, URZ, URZ ;  /* 0x000000ff06067290 */ /* 0x004fe2000fffe1ff */
[----:B0-----:R-:W-:-:S04]  /*0350*/  IMAD R0, R0, UR7, R3 ;  /* 0x0000000700007c24 */ /* 0x001fc8000f8e0203 */
[----:B------:R-:W-:-:S04]  /*0360*/  IMAD.SHL.U32 R0, R0, 0x20, RZ ;  /* 0x0000002000007824 */ /* 0x000fc800078e00ff */
[C---:B------:R-:W-:Y:S01]  /*0370*/  VIADD R48, R0.reuse, 0x2 ;  /* 0x0000000200307836 */ /* 0x040fe20000000000 */
[C---:B------:R-:W-:Y:S01]  /*0380*/  IADD3 R49, PT, PT, R0.reuse, 0x1, RZ ;  /* 0x0000000100317810 */ /* 0x040fe20007ffe0ff */
        /* <DEDUP_REMOVED lines=15> */
[----:B------:R-:W-:Y:S01]  /*0480*/  SHF.R.S32.HI R23, RZ, 0x1f, R49 ;  /* 0x0000001fff177819 */ /* 0x000fe20000011431 */
        /* <DEDUP_REMOVED lines=8> */
[----:B------:R-:W-:Y:S01]  /*0510*/  VIADD R25, R0, 0x1e ;  /* 0x0000001e00197836 */ /* 0x000fe20000000000 */
[----:B------:R-:W-:-:S02]  /*0520*/  SHF.R.S32.HI R18, RZ, 0x1f, R44 ;  /* 0x0000001fff127819 */ /* 0x000fc4000001142c */
[----:B------:R-:W-:Y:S02]  /*0530*/  SHF.R.S32.HI R17, RZ, 0x1f, R43 ;  /* 0x0000001fff117819 */ /* 0x000fe4000001142b */
[----:B------:R-:W-:Y:S02]  /*0540*/  SHF.R.S32.HI R16, RZ, 0x1f, R42 ;  /* 0x0000001fff107819 */ /* 0x000fe4000001142a */
[----:B------:R-:W-:Y:S02]  /*0550*/  SHF.R.S32.HI R15, RZ, 0x1f, R41 ;  /* 0x0000001fff0f7819 */ /* 0x000fe40000011429 */
[----:B------:R-:W-:Y:S02]  /*0560*/  SHF.R.S32.HI R14, RZ, 0x1f, R40 ;  /* 0x0000001fff0e7819 */ /* 0x000fe40000011428 */
[----:B------:R-:W-:Y:S02]  /*0570*/  SHF.R.S32.HI R13, RZ, 0x1f, R39 ;  /* 0x0000001fff0d7819 */ /* 0x000fe40000011427 */
        /* <DEDUP_REMOVED lines=10> */
[----:B-1-34-:R-:W-:-:S07]  /*0620*/  SHF.R.S32.HI R2, RZ, 0x1f, R24 ;  /* 0x0000001fff027819 */ /* 0x01afce0000011418 */
.L_x_138:
[----:B------:R-:W2:Y:S01]  /*0630*/  LDG.E.STRONG.GPU R0, desc[UR8][R30.64] ;  /* 0x000000081e007981 */ /* 0x000ea2000c1ef900 */
[----:B------:R-:W-:Y:S01]  /*0640*/  LOP3.LUT R32, R23, UR12, RZ, 0xfc, !PT ;  /* 0x0000000c17207c12 */ /* 0x000fe2000f8efcff */
[----:B------:R-:W-:Y:S03]  /*0650*/  BSSY.RECONVERGENT B0, `(.L_x_45) ;  /* 0x000001d000007945 */ /* 0x000fe60003800200 */
[----:B------:R-:W-:Y:S01]  /*0660*/  ISETP.NE.U32.AND P0, PT, R32, RZ, PT ;  /* 0x000000ff2000720c */ /* 0x000fe20003f05070 */
[----:B--2---:R-:W-:-:S04]  /*0670*/  FADD R51, R0, R51 ;  /* 0x0000003300337221 */ /* 0x004fc80000000000 */
[----:B------:R-:W-:-:S04]  /*0680*/  FADD R51, R0, R51 ;  /* 0x0000003300337221 */ /* 0x000fc80000000000 */
[----:B------:R-:W-:-:S04]  /*0690*/  FADD R0, R0, R51 ;  /* 0x0000003300007221 */ /* 0x000fc80000000000 */
[----:B------:R-:W-:Y:S05]  /*06a0*/  @P0 BRA `(.L_x_46) ;  /* 0x00000000004c0947 */ /* 0x000fea0003800000 */
[----:B------:R-:W0:Y:S01]  /*06b0*/  I2F.U32.RP R51, UR10 ;  /* 0x0000000a00337d06 */ /* 0x000e220008209000 */
[----:B------:R-:W-:Y:S02]  /*06c0*/  MOV R32, RZ ;  /* 0x000000ff00207202 */ /* 0x000fe40000000f00 */
[----:B------:R-:W-:-:S05]  /*06d0*/  ISETP.NE.U32.AND P1, PT, RZ, UR10, PT ;  /* 0x0000000aff007c0c */ /* 0x000fca000bf25070 */
[----:B0-----:R-:W0:Y:S02]  /*06e0*/  MUFU.RCP R51, R51 ;  /* 0x0000003300337308 */ /* 0x001e240000001000 */
[----:B0-----:R-:W-:Y:S02]  /*06f0*/  VIADD R33, R51, 0xffffffe ;  /* 0x0ffffffe33217836 */ /* 0x001fe40000000000 */
[----:B------:R-:W-:-:S04]  /*0700*/  IMAD.MOV.U32 R51, RZ, RZ, RZ ;  /* 0x000000ffff337224 */ /* 0x000fc800078e00ff */
[----:B------:R-:W0:Y:S02]  /*0710*/  F2I.FTZ.U32.TRUNC.NTZ R33, R33 ;  /* 0x0000002100217305 */ /* 0x000e24000021f000 */
[----:B0-----:R-:W-:-:S04]  /*0720*/  IMAD.MOV R53, RZ, RZ, -R33 ;  /* 0x000000ffff357224 */ /* 0x001fc800078e0a21 */
        /* <DEDUP_REMOVED lines=8> */
[----:B------:R-:W-:Y:S02]  /*07b0*/  @P0 IADD3 R50, PT, PT, R50, -UR10, RZ ;  /* 0x8000000a32320c10 */ /* 0x000fe4000fffe0ff */
[----:B------:R-:W-:Y:S01]  /*07c0*/  @!P1 LOP3.LUT R50, RZ, UR10, RZ, 0x33, !PT ;  /* 0x0000000aff329c12 */ /* 0x000fe2000f8e33ff */
[----:B------:R-:W-:Y:S06]  /*07d0*/  BRA `(.L_x_47) ;  /* 0x0000000000107947 */ /* 0x000fec0003800000 */
.L_x_46:
[----:B------:R-:W-:Y:S01]  /*07e0*/  IMAD.MOV.U32 R51, RZ, RZ, R49 ;  /* 0x000000ffff337224 */ /* 0x000fe200078e0031 */
[----:B------:R-:W-:Y:S02]  /*07f0*/  MOV R50, R23 ;  /* 0x0000001700327202 */ /* 0x000fe40000000f00 */
[----:B------:R-:W-:-:S07]  /*0800*/  MOV R52, 0x820 ;  /* 0x0000082000347802 */ /* 0x000fce0000000f00 */
[----:B------:R-:W-:Y:S05]  /*0810*/  CALL.REL.NOINC `($__internal_2_$__cuda_sm20_rem_u64) ;  /* 0x0000004000907944 */ /* 0x000fea0003c00000 */
.L_x_47:
[----:B------:R-:W-:Y:S05]  /*0820*/  BSYNC.RECONVERGENT B0 ;  /* 0x0000000000007941 */ /* 0x000fea0003800200 */
.L_x_45:
[----:B------:R-:W-:-:S04]  /*0830*/  LEA R32, P0, R50, UR14, 0x2 ;  /* 0x0000000e32207c11 */ /* 0x000fc8000f8010ff */
[----:B------:R-:W-:-:S06]  /*0840*/  LEA.HI.X R33, R50, UR15, R51, 0x2, P0 ;  /* 0x0000000f32217c11 */ /* 0x000fcc00080f1433 */
        /* <DEDUP_REMOVED lines=9> */
[----:B------:R-:W-:Y:S01]  /*08e0*/  HFMA2 R32, -RZ, RZ, 0, 0 ;  /* 0x00000000ff207431 */ /* 0x000fe200000001ff */
[----:B------:R-:W-:-:S06]  /*08f0*/  ISETP.NE.U32.AND P1, PT, RZ, UR10, PT ;  /* 0x0000000aff007c0c */ /* 0x000fcc000bf25070 */
        /* <DEDUP_REMOVED lines=16> */
.L_x_49:
[----:B------:R-:W-:Y:S01]  /*0a00*/  IMAD.MOV.U32 R51, RZ, RZ, R48 ;  /* 0x000000ffff337224 */ /* 0x000fe200078e0030 */
[----:B------:R-:W-:Y:S02]  /*0a10*/  MOV R50, R22 ;  /* 0x0000001600327202 */ /* 0x000fe40000000f00 */
[----:B------:R-:W-:-:S07]  /*0a20*/  MOV R52, 0xa40 ;  /* 0x00000a4000347802 */ /* 0x000fce0000000f00 */
[----:B------:R-:W-:Y:S05]  /*0a30*/  CALL.REL.NOINC `($__internal_2_$__cuda_sm20_rem_u64) ;  /* 0x0000004000087944 */ /* 0x000fea0003c00000 */
.L_x_50:
[----:B------:R-:W-:Y:S05]  /*0a40*/  BSYNC.RECONVERGENT B0 ;  /* 0x0000000000007941 */ /* 0x000fea0003800200 */
.L_x_48:
        /* <DEDUP_REMOVED lines=29> */
.L_x_52:
[----:B------:R-:W-:Y:S01]  /*0c20*/  IMAD.MOV.U32 R51, RZ, RZ, R47 ;  /* 0x000000ffff337224 */ /* 0x000fe200078e002f */
[----:B------:R-:W-:Y:S02]  /*0c30*/  MOV R50, R21 ;  /* 0x0000001500327202 */ /* 0x000fe40000000f00 */
[----:B------:R-:W-:-:S07]  /*0c40*/  MOV R52, 0xc60 ;  /* 0x00000c6000347802 */ /* 0x000fce0000000f00 */
[----:B------:R-:W-:Y:S05]  /*0c50*/  CALL.REL.NOINC `($__internal_2_$__cuda_sm20_rem_u64) ;  /* 0x0000003c00807944 */ /* 0x000fea0003c00000 */
.L_x_53:
[----:B------:R-:W-:Y:S05]  /*0c60*/  BSYNC.RECONVERGENT B0 ;  /* 0x0000000000007941 */ /* 0x000fea0003800200 */
.L_x_51:
        /* <DEDUP_REMOVED lines=11> */
[----:B------:R-:W-:-:S07]  /*0d20*/  ISETP.NE.U32.AND P1, PT, RZ, UR10, PT ;  /* 0x0000000aff007c0c */ /* 0x000fce000bf25070 */
[----:B0-----:R-:W0:Y:S02]  /*0d30*/  MUFU.RCP R51, R51 ;  /* 0x0000003300337308 */ /* 0x001e240000001000 */
[----:B0-----:R-:W-:Y:S02]  /*0d40*/  VIADD R32, R51, 0xffffffe ;  /* 0x0ffffffe33207836 */ /* 0x001fe40000000000 */
[----:B------:R-:W-:-:S04]  /*0d50*/  IMAD.MOV.U32 R51, RZ, RZ, RZ ;  /* 0x000000ffff337224 */ /* 0x000fc800078e00ff */
        /* <DEDUP_REMOVED lines=14> */
.L_x_55:
[----:B------:R-:W-:Y:S01]  /*0e40*/  IMAD.MOV.U32 R51, RZ, RZ, R46 ;  /* 0x000000ffff337224 */ /* 0x000fe200078e002e */
[----:B------:R-:W-:Y:S02]  /*0e50*/  MOV R50, R20 ;  /* 0x0000001400327202 */ /* 0x000fe40000000f00 */
[----:B------:R-:W-:-:S07]  /*0e60*/  MOV R52, 0xe80 ;  /* 0x00000e8000347802 */ /* 0x000fce0000000f00 */
[----:B------:R-:W-:Y:S05]  /*0e70*/  CALL.REL.NOINC `($__internal_2_$__cuda_sm20_rem_u64) ;  /* 0x0000003800f87944 */ /* 0x000fea0003c00000 */
.L_x_56:
[----:B------:R-:W-:Y:S05]  /*0e80*/  BSYNC.RECONVERGENT B0 ;  /* 0x0000000000007941 */ /* 0x000fea0003800200 */
.L_x_54:
[----:B------:R-:W-:-:S04]  /*0e90*/  LEA R32, P0, R50, UR14, 0x2 ;  /* 0x0000000e32207c11 */ /* 0x000fc8000f8010ff */
[----:B------:R-:W-:-:S05]  /*0ea0*/  LEA.HI.X R33, R50, UR15, R51, 0x2, P0 ;  /* 0x0000000f32217c11 */ /* 0x000fca00080f1433 */
[----:B------:R-:W2:Y:S01]  /*0eb0*/  LDG.E.STRONG.GPU R32, desc[UR8][R32.64] ;  /* 0x0000000820207981 */ /* 0x000ea2000c1ef900 */
[----:B------:R-:W0:Y:S01]  /*0ec0*/  S2UR UR7, SR_CTAID.X ;  /* 0x00000000000779c3 */ /* 0x000e220000002500 */
[----:B------:R-:W-:Y:S01]  /*0ed0*/  BSSY.RECONVERGENT B0, `(.L_x_57) ;  /* 0x0000024000007945 */ /* 0x000fe20003800200 */
[----:B------:R-:W0:Y:S06]  /*0ee0*/  S2R R51, SR_TID.X ;  /* 0x0000000000337919 */ /* 0x000e2c0000002100 */
[----:B------:R-:W0:Y:S02]  /*0ef0*/  LDC R0, c[0x0][0x360] ;  /* 0x0000d800ff007b82 */ /* 0x000e240000000800 */
[----:B0-----:R-:W-:-:S04]  /*0f00*/  IMAD R0, R0, UR7, R51 ;  /* 0x0000000700007c24 */ /* 0x001fc8000f8e0233 */
[----:B------:R-:W-:-:S05]  /*0f10*/  IMAD.SHL.U32 R0, R0, 0x20, RZ ;  /* 0x0000002000007824 */ /* 0x000fca00078e00ff */
[----:B------:R-:W-:-:S04]  /*0f20*/  SHF.R.S32.HI R50, RZ, 0x1f, R0 ;  /* 0x0000001fff327819 */ /* 0x000fc80000011400 */
[----:B------:R-:W-:-:S04]  /*0f30*/  LOP3.LUT R50, R50, UR12, RZ, 0xfc, !PT ;  /* 0x0000000c32327c12 */ /* 0x000fc8000f8efcff */
[----:B------:R-:W-:Y:S01]  /*0f40*/  ISETP.NE.U32.AND P0, PT, R50, RZ, PT ;  /* 0x000000ff3200720c */ /* 0x000fe20003f05070 */
[----:B--2---:R-:W-:-:S04]  /*0f50*/  FADD R55, R55, R32 ;  /* 0x0000002037377221 */ /* 0x004fc80000000000 */
[----:B------:R-:W-:-:S04]  /*0f60*/  FADD R55, R32, R55 ;  /* 0x0000003720377221 */ /* 0x000fc80000000000 */
[----:B------:R-:W-:-:S04]  /*0f70*/  FADD R55, R32, R55 ;  /* 0x0000003720377221 */ /* 0x000fc80000000000 */
[----:B------:R-:W-:Y:S05]  /*0f80*/  @P0 BRA `(.L_x_58) ;  /* 0x0000000000500947 */ /* 0x000fea0003800000 */
[----:B------:R-:W0:Y:S01]  /*0f90*/  I2F.U32.RP R50, UR10 ;  /* 0x0000000a00327d06 */ /* 0x000e220008209000 */
[----:B------:R-:W-:Y:S01]  /*0fa0*/  IMAD.MOV.U32 R32, RZ, RZ, RZ ;  /* 0x000000ffff207224 */ /* 0x000fe200078e00ff */
[----:B------:R-:W-:-:S06]  /*0fb0*/  ISETP.NE.U32.AND P1, PT, RZ, UR10, PT ;  /* 0x0000000aff007c0c */ /* 0x000fcc000bf25070 */
[----:B0-----:R-:W0:Y:S02]  /*0fc0*/  MUFU.RCP R50, R50 ;  /* 0x0000003200327308 */ /* 0x001e240000001000 */
[----:B0-----:R-:W-:-:S06]  /*0fd0*/  VIADD R51, R50, 0xffffffe ;  /* 0x0ffffffe32337836 */ /* 0x001fcc0000000000 */
[----:B------:R0:W1:Y:S02]  /*0fe0*/  F2I.FTZ.U32.TRUNC.NTZ R33, R51 ;  /* 0x0000003300217305 */ /* 0x000064000021f000 */
[----:B0-----:R-:W-:Y:S01]  /*0ff0*/  HFMA2 R51, -RZ, RZ, 0, 0 ;  /* 0x00000000ff337431 */ /* 0x001fe200000001ff */
[----:B-1----:R-:W-:-:S05]  /*1000*/  IADD3 R53, PT, PT, RZ, -R33, RZ ;  /* 0x80000021ff357210 */ /* 0x002fca0007ffe0ff */
[----:B------:R-:W-:-:S04]  /*1010*/  IMAD R53, R53, UR10, RZ ;  /* 0x0000000a35357c24 */ /* 0x000fc8000f8e02ff */
[----:B------:R-:W-:-:S04]  /*1020*/  IMAD.HI.U32 R33, R33, R53, R32 ;  /* 0x0000003521217227 */ /* 0x000fc800078e0020 */
[----:B------:R-:W-:-:S04]  /*1030*/  VIADD R32, R0, 0x5 ;  /* 0x0000000500207836 */ /* 0x000fc80000000000 */
        /* <DEDUP_REMOVED lines=9> */
.L_x_58:
[----:B------:R-:W-:Y:S01]  /*10d0*/  VIADD R51, R0, 0x5 ;  /* 0x0000000500337836 */ /* 0x000fe20000000000 */
[----:B------:R-:W-:-:S04]  /*10e0*/  MOV R52, 0x1110 ;  /* 0x0000111000347802 */ /* 0x000fc80000000f00 */
[----:B------:R-:W-:-:S07]  /*10f0*/  SHF.R.S32.HI R50, RZ, 0x1f, R51 ;  /* 0x0000001fff327819 */ /* 0x000fce0000011433 */
[----:B------:R-:W-:Y:S05]  /*1100*/  CALL.REL.NOINC `($__internal_2_$__cuda_sm20_rem_u64) ;  /* 0x0000003800547944 */ /* 0x000fea0003c00000 */
.L_x_59:
[----:B------:R-:W-:Y:S05]  /*1110*/  BSYNC.RECONVERGENT B0 ;  /* 0x0000000000007941 */ /* 0x000fea0003800200 */
.L_x_57:
[----:B------:R-:W-:-:S04]  /*1120*/  LEA R32, P0, R50, UR14, 0x2 ;  /* 0x0000000e32207c11 */ /* 0x000fc8000f8010ff */
[----:B------:R-:W-:-:S05]  /*1130*/  LEA.HI.X R33, R50, UR15, R51, 0x2, P0 ;  /* 0x0000000f32217c11 */ /* 0x000fca00080f1433 */
[----:B------:R-:W2:Y:S01]  /*1140*/  LDG.E.STRONG.GPU R32, desc[UR8][R32.64] ;  /* 0x0000000820207981 */ /* 0x000ea2000c1ef900 */
[----:B------:R-:W-:Y:S01]  /*1150*/  SHF.R.S32.HI R50, RZ, 0x1f, R0 ;  /* 0x0000001fff327819 */ /* 0x000fe20000011400 */
[----:B------:R-:W-:Y:S03]  /*1160*/  BSSY.RECONVERGENT B0, `(.L_x_60) ;  /* 0x000001f000007945 */ /* 0x000fe60003800200 */
        /* <DEDUP_REMOVED lines=12> */
[----:B0-----:R-:W-:Y:S02]  /*1230*/  MOV R51, RZ ;  /* 0x000000ff00337202 */ /* 0x001fe40000000f00 */
        /* <DEDUP_REMOVED lines=13> */
.L_x_61:
[----:B------:R-:W-:Y:S01]  /*1310*/  VIADD R51, R0, 0x6 ;  /* 0x0000000600337836 */ /* 0x000fe20000000000 */
[----:B------:R-:W-:-:S04]  /*1320*/  MOV R52, 0x1350 ;  /* 0x0000135000347802 */ /* 0x000fc80000000f00 */
[----:B------:R-:W-:-:S07]  /*1330*/  SHF.R.S32.HI R50, RZ, 0x1f, R51 ;  /* 0x0000001fff327819 */ /* 0x000fce0000011433 */
[----:B------:R-:W-:Y:S05]  /*1340*/  CALL.REL.NOINC `($__internal_2_$__cuda_sm20_rem_u64) ;  /* 0x0000003400c47944 */ /* 0x000fea0003c00000 */
.L_x_62:
[----:B------:R-:W-:Y:S05]  /*1350*/  BSYNC.RECONVERGENT B0 ;  /* 0x0000000000007941 */ /* 0x000fea0003800200 */
.L_x_60:
        /* <DEDUP_REMOVED lines=31> */
.L_x_64:
[----:B------:R-:W-:Y:S01]  /*1550*/  VIADD R51, R0, 0x7 ;  /* 0x0000000700337836 */ /* 0x000fe20000000000 */
[----:B------:R-:W-:-:S04]  /*1560*/  MOV R52, 0x1590 ;  /* 0x0000159000347802 */ /* 0x000fc80000000f00 */
[----:B------:R-:W-:-:S07]  /*1570*/  SHF.R.S32.HI R50, RZ, 0x1f, R51 ;  /* 0x0000001fff327819 */ /* 0x000fce0000011433 */
[----:B------:R-:W-:Y:S05]  /*1580*/  CALL.REL.NOINC `($__internal_2_$__cuda_sm20_rem_u64) ;  /* 0x0000003400347944 */ /* 0x000fea0003c00000 */
.L_x_65:
[----:B------:R-:W-:Y:S05]  /*1590*/  BSYNC.RECONVERGENT B0 ;  /* 0x0000000000007941 */ /* 0x000fea0003800200 */
.L_x_63:
        /* <DEDUP_REMOVED lines=31> */
.L_x_67:
[----:B------:R-:W-:Y:S01]  /*1790*/  VIADD R51, R0, 0x8 ;  /* 0x0000000800337836 */ /* 0x000fe20000000000 */
[----:B------:R-:W-:-:S04]  /*17a0*/  MOV R52, 0x17d0 ;  /* 0x000017d000347802 */ /* 0x000fc80000000f00 */
[----:B------:R-:W-:-:S07]  /*17b0*/  SHF.R.S32.HI R50, RZ, 0x1f, R51 ;  /* 0x0000001fff327819 */ /* 0x000fce0000011433 */
[----:B------:R-:W-:Y:S05]  /*17c0*/  CALL.REL.NOINC `($__internal_2_$__cuda_sm20_rem_u64) ;  /* 0x0000003000a47944 */ /* 0x000fea0003c00000 */
.L_x_68:
[----:B------:R-:W-:Y:S05]  /*17d0*/  BSYNC.RECONVERGENT B0 ;  /* 0x0000000000007941 */ /* 0x000fea0003800200 */
.L_x_66:
[----:B------:R-:W-:-:S04]  /*17e0*/  LEA R32, P0, R50, UR14, 0x2 ;  /* 0x0000000e32207c11 */ /* 0x000fc8000f8010ff */
[----:B------:R-:W-:-:S05]  /*17f0*/  LEA.HI.X R33, R50, UR15, R51, 0x2, P0 ;  /* 0x0000000f32217c11 */ /* 0x000fca00080f1433 */
        /* <DEDUP_REMOVED lines=12> */
[----:B0-----:R-:W-:Y:S02]  /*18c0*/  VIADD R33, R51, 0xffffffe ;  /* 0x0ffffffe33217836 */ /* 0x001fe40000000000 */
[----:B------:R-:W-:-:S04]  /*18d0*/  IMAD.MOV.U32 R51, RZ, RZ, RZ ;  /* 0x000000ffff337224 */ /* 0x000fc800078e00ff */
[----:B------:R-:W0:Y:S02]  /*18e0*/  F2I.FTZ.U32.TRUNC.NTZ R33, R33 ;  /* 0x0000002100217305 */ /* 0x000e24000021f000 */
[----:B0-----:R-:W-:-:S05]  /*18f0*/  IADD3 R53, PT, PT, RZ, -R33, RZ ;  /* 0x80000021ff357210 */ /* 0x001fca0007ffe0ff */
        /* <DEDUP_REMOVED lines=11> */
.L_x_70:
[----:B------:R-:W-:Y:S01]  /*19b0*/  MOV R51, R45 ;  /* 0x0000002d00337202 */ /* 0x000fe20000000f00 */
[----:B------:R-:W-:Y:S01]  /*19c0*/  IMAD.MOV.U32 R50, RZ, RZ, R19 ;  /* 0x000000ffff327224 */ /* 0x000fe200078e0013 */
[----:B------:R-:W-:-:S07]  /*19d0*/  MOV R52, 0x19f0 ;  /* 0x000019f000347802 */ /* 0x000fce0000000f00 */
[----:B------:R-:W-:Y:S05]  /*19e0*/  CALL.REL.NOINC `($__internal_2_$__cuda_sm20_rem_u64) ;  /* 0x00000030001c7944 */ /* 0x000fea0003c00000 */
.L_x_71:
[----:B------:R-:W-:Y:S05]  /*19f0*/  BSYNC.RECONVERGENT B0 ;  /* 0x0000000000007941 */ /* 0x000fea0003800200 */
.L_x_69:
        /* <DEDUP_REMOVED lines=29> */
.L_x_73:
[----:B------:R-:W-:Y:S01]  /*1bd0*/  MOV R51, R44 ;  /* 0x0000002c00337202 */ /* 0x000fe20000000f00 */
[----:B------:R-:W-:Y:S01]  /*1be0*/  IMAD.MOV.U32 R50, RZ, RZ, R18 ;  /* 0x000000ffff327224 */ /* 0x000fe200078e0012 */
[----:B------:R-:W-:-:S07]  /*1bf0*/  MOV R52, 0x1c10 ;  /* 0x00001c1000347802 */ /* 0x000fce0000000f00 */
[----:B------:R-:W-:Y:S05]  /*1c00*/  CALL.REL.NOINC `($__internal_2_$__cuda_sm20_rem_u64) ;  /* 0x0000002c00947944 */ /* 0x000fea0003c00000 */
.L_x_74:
[----:B------:R-:W-:Y:S05]  /*1c10*/  BSYNC.RECONVERGENT B0 ;  /* 0x0000000000007941 */ /* 0x000fea0003800200 */
.L_x_72:
        /* <DEDUP_REMOVED lines=29> */
.L_x_76:
[----:B------:R-:W-:Y:S01]  /*1df0*/  MOV R51, R43 ;  /* 0x0000002b00337202 */ /* 0x000fe20000000f00 */
[----:B------:R-:W-:Y:S01]  /*1e00*/  IMAD.MOV.U32 R50, RZ, RZ, R17 ;  /* 0x000000ffff327224 */ /* 0x000fe200078e0011 */
[----:B------:R-:W-:-:S07]  /*1e10*/  MOV R52, 0x1e30 ;  /* 0x00001e3000347802 */ /* 0x000fce0000000f00 */
[----:B------:R-:W-:Y:S05]  /*1e20*/  CALL.REL.NOINC `($__internal_2_$__cuda_sm20_rem_u64) ;  /* 0x0000002c000c7944 */ /* 0x000fea0003c00000 */
.L_x_77:
[----:B------:R-:W-:Y:S05]  /*1e30*/  BSYNC.RECONVERGENT B0 ;  /* 0x0000000000007941 */ /* 0x000fea0003800200 */
.L_x_75:
        /* <DEDUP_REMOVED lines=29> */
.L_x_79:
[----:B------:R-:W-:Y:S01]  /*2010*/  MOV R51, R42 ;  /* 0x0000002a00337202 */ /* 0x000fe20000000f00 */
[----:B------:R-:W-:Y:S01]  /*2020*/  IMAD.MOV.U32 R50, RZ, RZ, R16 ;  /* 0x000000ffff327224 */ /* 0x000fe200078e0010 */
[----:B------:R-:W-:-:S07]  /*2030*/  MOV R52, 0x2050 ;  /* 0x0000205000347802 */ /* 0x000fce0000000f00 */
[----:B------:R-:W-:Y:S05]  /*2040*/  CALL.REL.NOINC `($__internal_2_$__cuda_sm20_rem_u64) ;  /* 0x0000002800847944 */ /* 0x000fea0003c00000 */
.L_x_80:
[----:B------:R-:W-:Y:S05]  /*2050*/  BSYNC.RECONVERGENT B0 ;  /* 0x0000000000007941 */ /* 0x000fea0003800200 */
.L_x_78:
        /* <DEDUP_REMOVED lines=29> */
.L_x_82:
[----:B------:R-:W-:Y:S01]  /*2230*/  MOV R51, R41 ;  /* 0x0000002900337202 */ /* 0x000fe20000000f00 */
[----:B------:R-:W-:Y:S01]  /*2240*/  IMAD.MOV.U32 R50, RZ, RZ, R15 ;  /* 0x000000ffff327224 */ /* 0x000fe200078e000f */
[----:B------:R-:W-:-:S07]  /*2250*/  MOV R52, 0x2270 ;  /* 0x0000227000347802 */ /* 0x000fce0000000f00 */
[----:B------:R-:W-:Y:S05]  /*2260*/  CALL.REL.NOINC `($__internal_2_$__cuda_sm20_rem_u64) ;  /* 0x0000002400fc7944 */ /* 0x000fea0003c00000 */
.L_x_83:
[----:B------:R-:W-:Y:S05]  /*2270*/  BSYNC.RECONVERGENT B0 ;  /* 0x0000000000007941 */ /* 0x000fea0003800200 */
.L_x_81:
        /* <DEDUP_REMOVED lines=29> */
.L_x_85:
[----:B------:R-:W-:Y:S01]  /*2450*/  MOV R51, R40 ;  /* 0x0000002800337202 */ /* 0x000fe20000000f00 */
[----:B------:R-:W-:Y:S01]  /*2460*/  IMAD.MOV.U32 R50, RZ, RZ, R14 ;  /* 0x000000ffff327224 */ /* 0x000fe200078e000e */
[----:B------:R-:W-:-:S07]  /*2470*/  MOV R52, 0x2490 ;  /* 0x0000249000347802 */ /* 0x000fce0000000f00 */
[----:B------:R-:W-:Y:S05]  /*2480*/  CALL.REL.NOINC `($__internal_2_$__cuda_sm20_rem_u64) ;  /* 0x0000002400747944 */ /* 0x000fea0003c00000 */
.L_x_86:
[----:B------:R-:W-:Y:S05]  /*2490*/  BSYNC.RECONVERGENT B0 ;  /* 0x0000000000007941 */ /* 0x000fea0003800200 */
.L_x_84:
        /* <DEDUP_REMOVED lines=29> */
.L_x_88:
[----:B------:R-:W-:Y:S01]  /*2670*/  MOV R51, R39 ;  /* 0x0000002700337202 */ /* 0x000fe20000000f00 */
[----:B------:R-:W-:Y:S01]  /*2680*/  IMAD.MOV.U32 R50, RZ, RZ, R13 ;  /* 0x000000ffff327224 */ /* 0x000fe200078e000d */
[----:B------:R-:W-:-:S07]  /*2690*/  MOV R52, 0x26b0 ;  /* 0x000026b000347802 */ /* 0x000fce0000000f00 */
[----:B------:R-:W-:Y:S05]  /*26a0*/  CALL.REL.NOINC `($__internal_2_$__cuda_sm20_rem_u64) ;  /* 0x0000002000ec7944 */ /* 0x000fea0003c00000 */
.L_x_89:
[----:B------:R-:W-:Y:S05]  /*26b0*/  BSYNC.RECONVERGENT B0 ;  /* 0x0000000000007941 */ /* 0x000fea0003800200 */
.L_x_87:
        /* <DEDUP_REMOVED lines=29> */
.L_x_91:
[----:B------:R-:W-:Y:S01]  /*2890*/  MOV R51, R38 ;  /* 0x0000002600337202 */ /* 0x000fe20000000f00 */
[----:B------:R-:W-:Y:S01]  /*28a0*/  IMAD.MOV.U32 R50, RZ, RZ, R12 ;  /* 0x000000ffff327224 */ /* 0x000fe200078e000c */
[----:B------:R-:W-:-:S07]  /*28b0*/  MOV R52, 0x28d0 ;  /* 0x000028d000347802 */ /* 0x000fce0000000f00 */
[----:B------:R-:W-:Y:S05]  /*28c0*/  CALL.REL.NOINC `($__internal_2_$__cuda_sm20_rem_u64) ;  /* 0x0000002000647944 */ /* 0x000fea0003c00000 */
.L_x_92:
[----:B------:R-:W-:Y:S05]  /*28d0*/  BSYNC.RECONVERGENT B0 ;  /* 0x0000000000007941 */ /* 0x000fea0003800200 */
.L_x_90:
        /* <DEDUP_REMOVED lines=29> */
.L_x_94:
[----:B------:R-:W-:Y:S01]  /*2ab0*/  MOV R51, R37 ;  /* 0x0000002500337202 */ /* 0x000fe20000000f00 */
[----:B------:R-:W-:Y:S01]  /*2ac0*/  IMAD.MOV.U32 R50, RZ, RZ, R11 ;  /* 0x000000ffff327224 */ /* 0x000fe200078e000b */
[----:B------:R-:W-:-:S07]  /*2ad0*/  MOV R52, 0x2af0 ;  /* 0x00002af000347802 */ /* 0x000fce0000000f00 */
[----:B------:R-:W-:Y:S05]  /*2ae0*/  CALL.REL.NOINC `($__internal_2_$__cuda_sm20_rem_u64) ;  /* 0x0000001c00dc7944 */ /* 0x000fea0003c00000 */
.L_x_95:
[----:B------:R-:W-:Y:S05]  /*2af0*/  BSYNC.RECONVERGENT B0 ;  /* 0x0000000000007941 */ /* 0x000fea0003800200 */
.L_x_93:
        /* <DEDUP_REMOVED lines=29> */
.L_x_97:
[----:B------:R-:W-:Y:S01]  /*2cd0*/  MOV R51, R36 ;  /* 0x0000002400337202 */ /* 0x000fe20000000f00 */
[----:B------:R-:W-:Y:S01]  /*2ce0*/  IMAD.MOV.U32 R50, RZ, RZ, R10 ;  /* 0x000000ffff327224 */ /* 0x000fe200078e000a */
[----:B------:R-:W-:-:S07]  /*2cf0*/  MOV R52, 0x2d10 ;  /* 0x00002d1000347802 */ /* 0x000fce0000000f00 */
[----:B------:R-:W-:Y:S05]  /*2d00*/  CALL.REL.NOINC `($__internal_2_$__cuda_sm20_rem_u64) ;  /* 0x0000001c00547944 */ /* 0x000fea0003c00000 */
.L_x_98:
[----:B------:R-:W-:Y:S05]  /*2d10*/  BSYNC.RECONVERGENT B0 ;  /* 0x0000000000007941 */ /* 0x000fea0003800200 */
.L_x_96:
        /* <DEDUP_REMOVED lines=29> */
.L_x_100:
[----:B------:R-:W-:Y:S01]  /*2ef0*/  MOV R51, R35 ;  /* 0x0000002300337202 */ /* 0x000fe20000000f00 */
[----:B------:R-:W-:Y:S01]  /*2f00*/  IMAD.MOV.U32 R50, RZ, RZ, R9 ;  /* 0x000000ffff327224 */ /* 0x000fe200078e0009 */
[----:B------:R-:W-:-:S07]  /*2f10*/  MOV R52, 0x2f30 ;  /* 0x00002f3000347802 */ /* 0x000fce0000000f00 */
[----:B------:R-:W-:Y:S05]  /*2f20*/  CALL.REL.NOINC `($__internal_2_$__cuda_sm20_rem_u64) ;  /* 0x0000001800cc7944 */ /* 0x000fea0003c00000 */
.L_x_101:
[----:B------:R-:W-:Y:S05]  /*2f30*/  BSYNC.RECONVERGENT B0 ;  /* 0x0000000000007941 */ /* 0x000fea0003800200 */
.L_x_99:
[----:B------:R-:W-:-:S04]  /*2f40*/  LEA R32, P0, R50, UR14, 0x2 ;  /* 0x0000000e32207c11 */ /* 0x000fc8000f8010ff */
[----:B------:R-:W-:-:S05]  /*2f50*/  LEA.HI.X R33, R50, UR15, R51, 0x2, P0 ;  /* 0x0000000f32217c11 */ /* 0x000fca00080f1433 */
[----:B------:R-:W2:Y:S01]  /*2f60*/  LDG.E.STRONG.GPU R32, desc[UR8][R32.64] ;  /* 0x0000000820207981 */ /* 0x000ea2000c1ef900 */
[----:B------:R-:W-:Y:S01]  /*2f70*/  VIADD R51, R0, 0x14 ;  /* 0x0000001400337836 */ /* 0x000fe20000000000 */
[----:B------:R-:W-:Y:S04]  /*2f80*/  BSSY.RECONVERGENT B0, `(.L_x_102) ;  /* 0x000001d000007945 */ /* 0x000fe80003800200 */
        /* <DEDUP_REMOVED lines=11> */
[----:B0-----:R-:W-:-:S06]  /*3040*/  IADD3 R33, PT, PT, R52, 0xffffffe, RZ ;  /* 0x0ffffffe34217810 */ /* 0x001fcc0007ffe0ff */
[----:B------:R-:W0:Y:S02]  /*3050*/  F2I.FTZ.U32.TRUNC.NTZ R33, R33 ;  /* 0x0000002100217305 */ /* 0x000e24000021f000 */
[----:B0-----:R-:W-:-:S04]  /*3060*/  IMAD.MOV R53, RZ, RZ, -R33 ;  /* 0x000000ffff357224 */ /* 0x001fc800078e0a21 */
        /* <DEDUP_REMOVED lines=12> */
.L_x_103:
[----:B------:R-:W-:-:S07]  /*3130*/  MOV R52, 0x3150 ;  /* 0x0000315000347802 */ /* 0x000fce0000000f00 */
[----:B------:R-:W-:Y:S05]  /*3140*/  CALL.REL.NOINC `($__internal_2_$__cuda_sm20_rem_u64) ;  /* 0x0000001800447944 */ /* 0x000fea0003c00000 */
.L_x_104:
[----:B------:R-:W-:Y:S05]  /*3150*/  BSYNC.RECONVERGENT B0 ;  /* 0x0000000000007941 */ /* 0x000fea0003800200 */
.L_x_102:
        /* <DEDUP_REMOVED lines=15> */
[----:B0-----:R-:W-:-:S06]  /*3250*/  VIADD R51, R50, 0xffffffe ;  /* 0x0ffffffe32337836 */ /* 0x001fcc0000000000 */
[----:B------:R0:W1:Y:S02]  /*3260*/  F2I.FTZ.U32.TRUNC.NTZ R33, R51 ;  /* 0x0000003300217305 */ /* 0x000064000021f000 */
[----:B0-----:R-:W-:Y:S02]  /*3270*/  IMAD.MOV.U32 R51, RZ, RZ, RZ ;  /* 0x000000ffff337224 */ /* 0x001fe400078e00ff */
[----:B-1----:R-:W-:-:S04]  /*3280*/  IMAD.MOV R53, RZ, RZ, -R33 ;  /* 0x000000ffff357224 */ /* 0x002fc800078e0a21 */
[----:B------:R-:W-:-:S04]  /*3290*/  IMAD R53, R53, UR10, RZ ;  /* 0x0000000a35357c24 */ /* 0x000fc8000f8e02ff */
[----:B------:R-:W-:-:S04]  /*32a0*/  IMAD.HI.U32 R33, R33, R53, R32 ;  /* 0x0000003521217227 */ /* 0x000fc800078e0020 */
[----:B------:R-:W-:-:S04]  /*32b0*/  VIADD R32, R0, 0x15 ;  /* 0x0000001500207836 */ /* 0x000fc80000000000 */
        /* <DEDUP_REMOVED lines=9> */
.L_x_106:
[----:B------:R-:W-:Y:S02]  /*3350*/  IADD3 R51, PT, PT, R0, 0x15, RZ ;  /* 0x0000001500337810 */ /* 0x000fe40007ffe0ff */
[----:B------:R-:W-:Y:S02]  /*3360*/  MOV R52, 0x3390 ;  /* 0x0000339000347802 */ /* 0x000fe40000000f00 */
[----:B------:R-:W-:-:S07]  /*3370*/  SHF.R.S32.HI R50, RZ, 0x1f, R51 ;  /* 0x0000001fff327819 */ /* 0x000fce0000011433 */
[----:B------:R-:W-:Y:S05]  /*3380*/  CALL.REL.NOINC `($__internal_2_$__cuda_sm20_rem_u64) ;  /* 0x0000001400b47944 */ /* 0x000fea0003c00000 */
.L_x_107:
[----:B------:R-:W-:Y:S05]  /*3390*/  BSYNC.RECONVERGENT B0 ;  /* 0x0000000000007941 */ /* 0x000fea0003800200 */
.L_x_105:
        /* <DEDUP_REMOVED lines=31> */
.L_x_109:
[----:B------:R-:W-:Y:S02]  /*3590*/  IADD3 R51, PT, PT, R0, 0x16, RZ ;  /* 0x0000001600337810 */ /* 0x000fe40007ffe0ff */
[----:B------:R-:W-:Y:S02]  /*35a0*/  MOV R52, 0x35d0 ;  /* 0x000035d000347802 */ /* 0x000fe40000000f00 */
[----:B------:R-:W-:-:S07]  /*35b0*/  SHF.R.S32.HI R50, RZ, 0x1f, R51 ;  /* 0x0000001fff327819 */ /* 0x000fce0000011433 */
[----:B------:R-:W-:Y:S05]  /*35c0*/  CALL.REL.NOINC `($__internal_2_$__cuda_sm20_rem_u64) ;  /* 0x0000001400247944 */ /* 0x000fea0003c00000 */
.L_x_110:
[----:B------:R-:W-:Y:S05]  /*35d0*/  BSYNC.RECONVERGENT B0 ;  /* 0x0000000000007941 */ /* 0x000fea0003800200 */
.L_x_108:
        /* <DEDUP_REMOVED lines=31> */
.L_x_112:
[----:B------:R-:W-:Y:S02]  /*37d0*/  IADD3 R51, PT, PT, R0, 0x17, RZ ;  /* 0x0000001700337810 */ /* 0x000fe40007ffe0ff */
[----:B------:R-:W-:Y:S02]  /*37e0*/  MOV R52, 0x3810 ;  /* 0x0000381000347802 */ /* 0x000fe40000000f00 */
[----:B------:R-:W-:-:S07]  /*37f0*/  SHF.R.S32.HI R50, RZ, 0x1f, R51 ;  /* 0x0000001fff327819 */ /* 0x000fce0000011433 */
[----:B------:R-:W-:Y:S05]  /*3800*/  CALL.REL.NOINC `($__internal_2_$__cuda_sm20_rem_u64) ;  /* 0x0000001000947944 */ /* 0x000fea0003c00000 */
.L_x_113:
[----:B------:R-:W-:Y:S05]  /*3810*/  BSYNC.RECONVERGENT B0 ;  /* 0x0000000000007941 */ /* 0x000fea0003800200 */
.L_x_111:
        /* <DEDUP_REMOVED lines=12> */
[----:B------:R-:W-:Y:S02]  /*38e0*/  HFMA2 R32, -RZ, RZ, 0, 0 ;  /* 0x00000000ff207431 */ /* 0x000fe400000001ff */
[----:B------:R-:W-:Y:S01]  /*38f0*/  VIADD R0, R0, 0x18 ;  /* 0x0000001800007836 */ /* 0x000fe20000000000 */
[----:B------:R-:W-:-:S04]  /*3900*/  ISETP.NE.U32.AND P1, PT, RZ, UR10, PT ;  /* 0x0000000aff007c0c */ /* 0x000fc8000bf25070 */
[----:B0-----:R-:W0:Y:S02]  /*3910*/  MUFU.RCP R50, R50 ;  /* 0x0000003200327308 */ /* 0x001e240000001000 */
[----:B0-----:R-:W-:-:S06]  /*3920*/  VIADD R51, R50, 0xffffffe ;  /* 0x0ffffffe32337836 */ /* 0x001fcc0000000000 */
        /* <DEDUP_REMOVED lines=14> */
.L_x_115:
[----:B------:R-:W-:Y:S02]  /*3a10*/  IADD3 R51, PT, PT, R0, 0x18, RZ ;  /* 0x0000001800337810 */ /* 0x000fe40007ffe0ff */
[----:B------:R-:W-:Y:S02]  /*3a20*/  MOV R52, 0x3a50 ;  /* 0x00003a5000347802 */ /* 0x000fe40000000f00 */
[----:B------:R-:W-:-:S07]  /*3a30*/  SHF.R.S32.HI R50, RZ, 0x1f, R51 ;  /* 0x0000001fff327819 */ /* 0x000fce0000011433 */
[----:B------:R-:W-:Y:S05]  /*3a40*/  CALL.REL.NOINC `($__internal_2_$__cuda_sm20_rem_u64) ;  /* 0x0000001000047944 */ /* 0x000fea0003c00000 */
.L_x_116:
[----:B------:R-:W-:Y:S05]  /*3a50*/  BSYNC.RECONVERGENT B0 ;  /* 0x0000000000007941 */ /* 0x000fea0003800200 */
.L_x_114:
        /* <DEDUP_REMOVED lines=29> */
.L_x_118:
[----:B------:R-:W-:Y:S01]  /*3c30*/  IMAD.MOV.U32 R51, RZ, RZ, R34 ;  /* 0x000000ffff337224 */ /* 0x000fe200078e0022 */
[----:B------:R-:W-:Y:S02]  /*3c40*/  MOV R50, R8 ;  /* 0x0000000800327202 */ /* 0x000fe40000000f00 */
[----:B------:R-:W-:-:S07]  /*3c50*/  MOV R52, 0x3c70 ;  /* 0x00003c7000347802 */ /* 0x000fce0000000f00 */
[----:B------:R-:W-:Y:S05]  /*3c60*/  CALL.REL.NOINC `($__internal_2_$__cuda_sm20_rem_u64) ;  /* 0x0000000c007c7944 */ /* 0x000fea0003c00000 */
.L_x_119:
[----:B------:R-:W-:Y:S05]  /*3c70*/  BSYNC.RECONVERGENT B0 ;  /* 0x0000000000007941 */ /* 0x000fea0003800200 */
.L_x_117:
        /* <DEDUP_REMOVED lines=29> */
.L_x_121:
[----:B------:R-:W-:Y:S01]  /*3e50*/  IMAD.MOV.U32 R51, RZ, RZ, R29 ;  /* 0x000000ffff337224 */ /* 0x000fe200078e001d */
[----:B------:R-:W-:Y:S02]  /*3e60*/  MOV R50, R7 ;  /* 0x0000000700327202 */ /* 0x000fe40000000f00 */
[----:B------:R-:W-:-:S07]  /*3e70*/  MOV R52, 0x3e90 ;  /* 0x00003e9000347802 */ /* 0x000fce0000000f00 */
[----:B------:R-:W-:Y:S05]  /*3e80*/  CALL.REL.NOINC `($__internal_2_$__cuda_sm20_rem_u64) ;  /* 0x0000000800f47944 */ /* 0x000fea0003c00000 */
.L_x_122:
[----:B------:R-:W-:Y:S05]  /*3e90*/  BSYNC.RECONVERGENT B0 ;  /* 0x0000000000007941 */ /* 0x000fea0003800200 */
.L_x_120:
        /* <DEDUP_REMOVED lines=29> */
.L_x_124:
[----:B------:R-:W-:Y:S01]  /*4070*/  IMAD.MOV.U32 R51, RZ, RZ, R28 ;  /* 0x000000ffff337224 */ /* 0x000fe200078e001c */
[----:B------:R-:W-:Y:S02]  /*4080*/  MOV R50, R6 ;  /* 0x0000000600327202 */ /* 0x000fe40000000f00 */
[----:B------:R-:W-:-:S07]  /*4090*/  MOV R52, 0x40b0 ;  /* 0x000040b000347802 */ /* 0x000fce0000000f00 */
[----:B------:R-:W-:Y:S05]  /*40a0*/  CALL.REL.NOINC `($__internal_2_$__cuda_sm20_rem_u64) ;  /* 0x00000008006c7944 */ /* 0x000fea0003c00000 */
.L_x_125:
[----:B------:R-:W-:Y:S05]  /*40b0*/  BSYNC.RECONVERGENT B0 ;  /* 0x0000000000007941 */ /* 0x000fea0003800200 */
.L_x_123:
        /* <DEDUP_REMOVED lines=29> */
.L_x_127:
[----:B------:R-:W-:Y:S01]  /*4290*/  IMAD.MOV.U32 R51, RZ, RZ, R27 ;  /* 0x000000ffff337224 */ /* 0x000fe200078e001b */
[----:B------:R-:W-:Y:S02]  /*42a0*/  MOV R50, R5 ;  /* 0x0000000500327202 */ /* 0x000fe40000000f00 */
[----:B------:R-:W-:-:S07]  /*42b0*/  MOV R52, 0x42d0 ;  /* 0x000042d000347802 */ /* 0x000fce0000000f00 */
[----:B------:R-:W-:Y:S05]  /*42c0*/  CALL.REL.NOINC `($__internal_2_$__cuda_sm20_rem_u64) ;  /* 0x0000000400e47944 */ /* 0x000fea0003c00000 */
.L_x_128:
[----:B------:R-:W-:Y:S05]  /*42d0*/  BSYNC.RECONVERGENT B0 ;  /* 0x0000000000007941 */ /* 0x000fea0003800200 */
.L_x_126:
        /* <DEDUP_REMOVED lines=29> */
.L_x_130:
[----:B------:R-:W-:Y:S01]  /*44b0*/  IMAD.MOV.U32 R51, RZ, RZ, R26 ;  /* 0x000000ffff337224 */ /* 0x000fe200078e001a */
[----:B------:R-:W-:Y:S02]  /*44c0*/  MOV R50, R4 ;  /* 0x0000000400327202 */ /* 0x000fe40000000f00 */
[----:B------:R-:W-:-:S07]  /*44d0*/  MOV R52, 0x44f0 ;  /* 0x000044f000347802 */ /* 0x000fce0000000f00 */
[----:B------:R-:W-:Y:S05]  /*44e0*/  CALL.REL.NOINC `($__internal_2_$__cuda_sm20_rem_u64) ;  /* 0x00000004005c7944 */ /* 0x000fea0003c00000 */
.L_x_131:
[----:B------:R-:W-:Y:S05]  /*44f0*/  BSYNC.RECONVERGENT B0 ;  /* 0x0000000000007941 */ /* 0x000fea0003800200 */
.L_x_129:
        /* <DEDUP_REMOVED lines=14> */
[----:B0-----:R-:W-:Y:S01]  /*45e0*/  VIADD R33, R51, 0xffffffe ;  /* 0x0ffffffe33217836 */ /* 0x001fe20000000000 */
[----:B------:R-:W-:-:S05]  /*45f0*/  MOV R51, RZ ;  /* 0x000000ff00337202 */ /* 0x000fca0000000f00 */
        /* <DEDUP_REMOVED lines=13> */
.L_x_133:
[----:B------:R-:W-:Y:S01]  /*46d0*/  IMAD.MOV.U32 R51, RZ, RZ, R25 ;  /* 0x000000ffff337224 */ /* 0x000fe200078e0019 */
[----:B------:R-:W-:Y:S02]  /*46e0*/  MOV R50, R3 ;  /* 0x0000000300327202 */ /* 0x000fe40000000f00 */
[----:B------:R-:W-:-:S07]  /*46f0*/  MOV R52, 0x4710 ;  /* 0x0000471000347802 */ /* 0x000fce0000000f00 */
[----:B------:R-:W-:Y:S05]  /*4700*/  CALL.REL.NOINC `($__internal_2_$__cuda_sm20_rem_u64) ;  /* 0x0000000000d47944 */ /* 0x000fea0003c00000 */
.L_x_134:
[----:B------:R-:W-:Y:S05]  /*4710*/  BSYNC.RECONVERGENT B0 ;  /* 0x0000000000007941 */ /* 0x000fea0003800200 */
.L_x_132:
        /* <DEDUP_REMOVED lines=26> */
[----:B------:R-:W-:Y:S02]  /*48c0*/  @P0 IADD3 R50, PT, PT, R50, -UR10, RZ ;  /* 0x8000000a32320c10 */ /* 0x000fe4000fffe0ff */
[----:B------:R-:W-:Y:S01]  /*48d0*/  @!P1 LOP3.LUT R50, RZ, UR10, RZ, 0x33, !PT ;  /* 0x0000000aff329c12 */ /* 0x000fe2000f8e33ff */
[----:B------:R-:W-:Y:S06]  /*48e0*/  BRA `(.L_x_137) ;  /* 0x0000000000107947 */ /* 0x000fec0003800000 */
.L_x_136:
[----:B------:R-:W-:Y:S01]  /*48f0*/  MOV R51, R24 ;  /* 0x0000001800337202 */ /* 0x000fe20000000f00 */
[----:B------:R-:W-:Y:S01]  /*4900*/  IMAD.MOV.U32 R50, RZ, RZ, R2 ;  /* 0x000000ffff327224 */ /* 0x000fe200078e0002 */
[----:B------:R-:W-:-:S07]  /*4910*/  MOV R52, 0x4930 ;  /* 0x0000493000347802 */ /* 0x000fce0000000f00 */
[----:B------:R-:W-:Y:S05]  /*4920*/  CALL.REL.NOINC `($__internal_2_$__cuda_sm20_rem_u64) ;  /* 0x00000000004c7944 */ /* 0x000fea0003c00000 */
.L_x_137:
[----:B------:R-:W-:Y:S05]  /*4930*/  BSYNC.RECONVERGENT B0 ;  /* 0x0000000000007941 */ /* 0x000fea0003800200 */
.L_x_135:
[----:B------:R-:W-:-:S04]  /*4940*/  LEA R32, P0, R50, UR14, 0x2 ;  /* 0x0000000e32207c11 */ /* 0x000fc8000f8010ff */
[----:B------:R-:W-:-:S06]  /*4950*/  LEA.HI.X R33, R50, UR15, R51, 0x2, P0 ;  /* 0x0000000f32217c11 */ /* 0x000fcc00080f1433 */
[----:B------:R-:W2:Y:S01]  /*4960*/  LDG.E.STRONG.GPU R33, desc[UR8][R32.64] ;  /* 0x0000000820217981 */ /* 0x000ea2000c1ef900 */
[----:B------:R-:W-:-:S04]  /*4970*/  UIADD3 UR6, UPT, UPT, UR6, 0x1, URZ ;  /* 0x0000000106067890 */ /* 0x000fc8000fffe0ff */
[----:B------:R-:W-:Y:S01]  /*4980*/  UISETP.NE.AND UP0, UPT, UR6, URZ, UPT ;  /* 0x000000ff0600728c */ /* 0x000fe2000bf05270 */
[----:B--2---:R-:W-:-:S04]  /*4990*/  FADD R0, R0, R33 ;  /* 0x0000002100007221 */ /* 0x004fc80000000000 */
[----:B------:R-:W-:-:S04]  /*49a0*/  FADD R0, R33, R0 ;  /* 0x0000000021007221 */ /* 0x000fc80000000000 */
[----:B------:R-:W-:Y:S01]  /*49b0*/  FADD R51, R33, R0 ;  /* 0x0000000021337221 */ /* 0x000fe20000000000 */
[----:B------:R-:W-:Y:S06]  /*49c0*/  BRA.U UP0, `(.L_x_138) ;  /* 0xffffffbd00187547 */ /* 0x000fec000b83ffff */
.L_x_41:
[----:B------:R-:W0:Y:S01]  /*49d0*/  S2R R3, SR_TID.X ;  /* 0x0000000000037919 */ /* 0x000e220000002100 */
[----:B------:R-:W0:Y:S08]  /*49e0*/  S2UR UR7, SR_CTAID.X ;  /* 0x00000000000779c3 */ /* 0x000e300000002500 */
[----:B------:R-:W0:Y:S02]  /*49f0*/  LDC R0, c[0x0][0x360] ;  /* 0x0000d800ff007b82 */ /* 0x000e240000000800 */
[----:B0-----:R-:W-:-:S05]  /*4a00*/  IMAD R0, R0, UR7, R3 ;  /* 0x0000000700007c24 */ /* 0x001fca000f8e0203 */
[----:B------:R-:W-:-:S13]  /*4a10*/  ISETP.NE.AND P0, PT, R0, RZ, PT ;  /* 0x000000ff0000720c */ /* 0x000fda0003f05270 */
[----:B------:R-:W-:Y:S05]  /*4a20*/  @P0 EXIT ;  /* 0x000000000000094d */ /* 0x000fea0003800000 */
[----:B------:R-:W0:Y:S02]  /*4a30*/  LDC.64 R2, c[0x0][0x388] ;  /* 0x0000e200ff027b82 */ /* 0x000e240000000a00 */
[----:B0-----:R-:W-:Y:S01]  /*4a40*/  STG.E desc[UR8][R2.64], R51 ;  /* 0x0000003302007986 */ /* 0x001fe2000c101908 */
[----:B------:R-:W-:Y:S05]  /*4a50*/  EXIT ;  /* 0x000000000000794d */ /* 0x000fea0003800000 */
        .weak           $__internal_2_$__cuda_sm20_rem_u64
        .type           $__internal_2_$__cuda_sm20_rem_u64,@function
        .size           $__internal_2_$__cuda_sm20_rem_u64,(.L_x_313 - $__internal_2_$__cuda_sm20_rem_u64)
$__internal_2_$__cuda_sm20_rem_u64:
[----:B------:R-:W0:Y:S08]  /*4a60*/  I2F.U64.RP R54, UR4 ;  /* 0x0000000400367d12 */ /* 0x000e300008309000 */
[----:B0-----:R-:W0:Y:S02]  /*4a70*/  MUFU.RCP R56, R54 ;  /* 0x0000003600387308 */ /* 0x001e240000001000 */
[----:B0-----:R-:W-:-:S06]  /*4a80*/  IADD3 R56, PT, PT, R56, 0x1ffffffe, RZ ;  /* 0x1ffffffe38387810 */ /* 0x001fcc0007ffe0ff */
[----:B------:R-:W0:Y:S02]  /*4a90*/  F2I.U64.TRUNC R56, R56 ;  /* 0x0000003800387311 */ /* 0x000e24000020d800 */
[----:B0-----:R-:W-:Y:S01]  /*4aa0*/  IMAD.WIDE.U32 R32, R56, UR4, RZ ;  /* 0x0000000438207c25 */ /* 0x001fe2000f8e00ff */
[----:B------:R-:W-:-:S03]  /*4ab0*/  MOV R59, R56 ;  /* 0x00000038003b7202 */ /* 0x000fc60000000f00 */
[----:B------:R-:W-:Y:S01]  /*4ac0*/  IMAD R53, R56, UR5, R33 ;  /* 0x0000000538357c24 */ /* 0x000fe2000f8e0221 */
[----:B------:R-:W-:-:S03]  /*4ad0*/  IADD3 R33, P0, PT, RZ, -R32, RZ ;  /* 0x80000020ff217210 */ /* 0x000fc60007f1e0ff */
        /* <DEDUP_REMOVED lines=11> */
[----:B------:R-:W-:Y:S01]  /*4b90*/  IMAD R32, R33, UR5, R57 ;  /* 0x0000000521207c24 */ /* 0x000fe2000f8e0239 */
[----:B------:R-:W-:Y:S01]  /*4ba0*/  IADD3 R54, P0, PT, RZ, -R56, RZ ;  /* 0x80000038ff367210 */ /* 0x000fe20007f1e0ff */
[----:B------:R-:W-:Y:S02]  /*4bb0*/  HFMA2 R57, -RZ, RZ, 0, 0 ;  /* 0x00000000ff397431 */ /* 0x000fe400000001ff */
        /* <DEDUP_REMOVED lines=9> */
[----:B------:R-:W-:Y:S01]  /*4c50*/  IMAD.HI.U32 R56, R32, R51, RZ ;  /* 0x0000003320387227 */ /* 0x000fe200078e00ff */
[----:B------:R-:W-:-:S03]  /*4c60*/  IADD3.X R33, PT, PT, RZ, RZ, R33, P2, P1 ;  /* 0x000000ffff217210 */ /* 0x000fc600017e2421 */
[----:B------:R-:W-:-:S04]  /*4c70*/  IMAD.WIDE.U32 R56, R32, R50, R56 ;  /* 0x0000003220387225 */ /* 0x000fc800078e0038 */
[C---:B------:R-:W-:Y:S02]  /*4c80*/  IMAD R32, R33.reuse, R50, RZ ;  /* 0x0000003221207224 */ /* 0x040fe400078e02ff */
[----:B------:R-:W-:-:S04]  /*4c90*/  IMAD.HI.U32 R53, P0, R33, R51, R56 ;  /* 0x0000003321357227 */ /* 0x000fc80007800038 */
[----:B------:R-:W-:Y:S01]  /*4ca0*/  IMAD.HI.U32 R33, R33, R50, RZ ;  /* 0x0000003221217227 */ /* 0x000fe200078e00ff */
[----:B------:R-:W-:Y:S02]  /*4cb0*/  IADD3 R32, P1, PT, R32, R53, RZ ;  /* 0x0000003520207210 */ /* 0x000fe40007f3e0ff */
[----:B------:R-:W-:Y:S01]  /*4cc0*/  MOV R53, 0x0 ;  /* 0x0000000000357802 */ /* 0x000fe20000000f00 */
[----:B------:R-:W-:Y:S02]  /*4cd0*/  IMAD.X R33, RZ, RZ, R33, P0 ;  /* 0x000000ffff217224 */ /* 0x000fe400000e0621 */
[----:B------:R-:W-:-:S03]  /*4ce0*/  IMAD.WIDE.U32 R56, R32, UR4, RZ ;  /* 0x0000000420387c25 */ /* 0x000fc6000f8e00ff */
[----:B------:R-:W-:Y:S01]  /*4cf0*/  IADD3.X R33, PT, PT, RZ, R33, RZ, P1, !PT ;  /* 0x00000021ff217210 */ /* 0x000fe20000ffe4ff */
[----:B------:R-:W-:Y:S01]  /*4d00*/  IMAD R32, R32, UR5, R57 ;  /* 0x0000000520207c24 */ /* 0x000fe2000f8e0239 */
[----:B------:R-:W-:-:S03]  /*4d10*/  IADD3 R56, P1, PT, -R56, R51, RZ ;  /* 0x0000003338387210 */ /* 0x000fc60007f3e1ff */
[----:B------:R-:W-:Y:S01]  /*4d20*/  IMAD R33, R33, UR4, R32 ;  /* 0x0000000421217c24 */ /* 0x000fe2000f8e0220 */
[----:B------:R-:W-:-:S03]  /*4d30*/  ISETP.GE.U32.AND P0, PT, R56, UR4, PT ;  /* 0x0000000438007c0c */ /* 0x000fc6000bf06070 */
[----:B------:R-:W-:Y:S01]  /*4d40*/  IMAD.X R32, R50, 0x1, ~R33, P1 ;  /* 0x0000000132207824 */ /* 0x000fe200008e0e21 */
[----:B------:R-:W-:-:S04]  /*4d50*/  IADD3 R51, P1, PT, R56, -UR4, RZ ;  /* 0x8000000438337c10 */ /* 0x000fc8000ff3e0ff */
        /* <DEDUP_REMOVED lines=14> */
[----:B------:R-:W-:Y:S06]  /*4e40*/  RET.REL.NODEC R52 `(_Z24compare_single_buffer_3xPfS_mi) ;  /* 0xffffffb0346c7950 */ /* 0x000fec0003c3ffff */
.L_x_139:
        /* <DEDUP_REMOVED lines=11> */
.L_x_313:


//--------------------- .text._Z23compare_cross_partitionPfS_mim --------------------------
	.section	.text._Z23compare_cross_partitionPfS_mim,"ax",@progbits
	.align	128
        .global         _Z23compare_cross_partitionPfS_mim
        .type           _Z23compare_cross_partitionPfS_mim,@function
        .size           _Z23compare_cross_partitionPfS_mim,(.L_x_315 - _Z23compare_cross_partitionPfS_mim)
        .other          _Z23compare_cross_partitionPfS_mim,@"STO_CUDA_ENTRY STV_DEFAULT"
_Z23compare_cross_partitionPfS_mim:
.text._Z23compare_cross_partitionPfS_mim:
        /* <DEDUP_REMOVED lines=14> */
[----:B------:R-:W-:Y:S01]  /*00e0*/  IMAD.MOV R7, RZ, RZ, -R2 ;  /* 0x000000ffff077224 */ /* 0x000fe200078e0a02 */
[----:B------:R-:W-:Y:S01]  /*00f0*/  ISETP.NE.U32.AND P2, PT, R2, RZ, PT ;  /* 0x000000ff0200720c */ /* 0x000fe20003f45070 */
[----:B------:R-:W-:-:S04]  /*0100*/  IMAD.MOV.U32 R15, RZ, RZ, RZ ;  /* 0x000000ffff0f7224 */ /* 0x000fc800078e00ff */
[----:B0-----:R-:W0:Y:S02]  /*0110*/  MUFU.RCP R0, R0 ;  /* 0x0000000000007308 */ /* 0x001e240000001000 */
[----:B0-----:R-:W-:-:S06]  /*0120*/  VIADD R4, R0, 0xffffffe ;  /* 0x0ffffffe00047836 */ /* 0x001fcc0000000000 */
[----:B------:R0:W2:Y:S02]  /*0130*/  F2I.FTZ.U32.TRUNC.NTZ R5, R4 ;  /* 0x0000000400057305 */ /* 0x0000a4000021f000 */
[----:B0-----:R-:W-:Y:S02]  /*0140*/  IMAD.MOV.U32 R4, RZ, RZ, RZ ;  /* 0x000000ffff047224 */ /* 0x001fe400078e00ff */
[----:B--2---:R-:W-:-:S04]  /*0150*/  IMAD R7, R7, R5, RZ ;  /* 0x0000000507077224 */ /* 0x004fc800078e02ff */
[----:B------:R-:W-:-:S06]  /*0160*/  IMAD.HI.U32 R5, R5, R7, R4 ;  /* 0x0000000705057227 */ /* 0x000fcc00078e0004 */
[----:B-1----:R-:W-:-:S04]  /*0170*/  IMAD.HI.U32 R14, R5, UR4, RZ ;  /* 0x00000004050e7c27 */ /* 0x002fc8000f8e00ff */
[----:B------:R-:W-:-:S04]  /*0180*/  IMAD.MOV R5, RZ, RZ, -R14 ;  /* 0x000000ffff057224 */ /* 0x000fc800078e0a0e */
[----:B------:R-:W-:-:S05]  /*0190*/  IMAD R5, R2, R5, UR4 ;  /* 0x0000000402057e24 */ /* 0x000fca000f8e0205 */
[----:B------:R-:W-:-:S13]  /*01a0*/  ISETP.GE.U32.AND P0, PT, R5, R2, PT ;  /* 0x000000020500720c */ /* 0x000fda0003f06070 */
[----:B------:R-:W-:Y:S01]  /*01b0*/  @P0 IADD3 R5, PT, PT, -R2, R5, RZ ;  /* 0x0000000502050210 */ /* 0x000fe20007ffe1ff */
[----:B------:R-:W-:-:S03]  /*01c0*/  @P0 VIADD R14, R14, 0x1 ;  /* 0x000000010e0e0836 */ /* 0x000fc60000000000 */
[----:B------:R-:W-:-:S13]  /*01d0*/  ISETP.GE.U32.AND P1, PT, R5, R2, PT ;  /* 0x000000020500720c */ /* 0x000fda0003f26070 */
[----:B------:R-:W-:Y:S01]  /*01e0*/  @P1 VIADD R14, R14, 0x1 ;  /* 0x000000010e0e1836 */ /* 0x000fe20000000000 */
[----:B------:R-:W-:Y:S01]  /*01f0*/  @!P2 LOP3.LUT R14, RZ, R2, RZ, 0x33, !PT ;  /* 0x00000002ff0ea212 */ /* 0x000fe200078e33ff */
[----:B------:R-:W-:Y:S06]  /*0200*/  BRA `(.L_x_141) ;  /* 0x0000000000087947 */ /* 0x000fec0003800000 */
.L_x_140:
[----:B------:R-:W-:-:S07]  /*0210*/  MOV R0, 0x230 ;  /* 0x0000023000007802 */ /* 0x000fce0000000f00 */
[----:B------:R-:W-:Y:S05]  /*0220*/  CALL.REL.NOINC `($__internal_3_$__cuda_sm20_div_u64) ;  /* 0x0000001000cc7944 */ /* 0x000fea0003c00000 */
.L_x_141:
[----:B------:R-:W0:Y:S01]  /*0230*/  LDCU UR4, c[0x0][0x398] ;  /* 0x00007300ff0477ac */ /* 0x000e220008000800 */
[----:B------:R-:W-:Y:S01]  /*0240*/  IMAD.MOV.U32 R9, RZ, RZ, RZ ;  /* 0x000000ffff097224 */ /* 0x000fe200078e00ff */
[----:B------:R-:W1:Y:S01]  /*0250*/  LDCU.64 UR8, c[0x0][0x358] ;  /* 0x00006b00ff0877ac */ /* 0x000e620008000a00 */
[----:B0-----:R-:W-:-:S09]  /*0260*/  UISETP.GE.AND UP0, UPT, UR4, 0x1, UPT ;  /* 0x000000010400788c */ /* 0x001fd2000bf06270 */
[----:B-1----:R-:W-:Y:S05]  /*0270*/  BRA.U !UP0, `(.L_x_142) ;  /* 0x0000001108a47547 */ /* 0x002fea000b800000 */
[----:B------:R-:W0:Y:S01]  /*0280*/  LDC.64 R12, c[0x0][0x3a0] ;  /* 0x0000e800ff0c7b82 */ /* 0x000e220000000a00 */
[----:B------:R-:W-:Y:S01]  /*0290*/  ISETP.GT.U32.AND P0, PT, R14, 0x1, PT ;  /* 0x000000010e00780c */ /* 0x000fe20003f04070 */
[----:B------:R-:W-:Y:S01]  /*02a0*/  HFMA2 R9, -RZ, RZ, 0, 0 ;  /* 0x00000000ff097431 */ /* 0x000fe200000001ff */
[----:B------:R-:W-:Y:S02]  /*02b0*/  UMOV UR4, URZ ;  /* 0x000000ff00047c82 */ /* 0x000fe40008000000 */
[----:B------:R-:W-:-:S04]  /*02c0*/  ISETP.GT.U32.AND.EX P0, PT, R15, RZ, PT, P0 ;  /* 0x000000ff0f00720c */ /* 0x000fc80003f04100 */
[----:B------:R-:W-:Y:S02]  /*02d0*/  SEL R6, R14, 0x1, P0 ;  /* 0x000000010e067807 */ /* 0x000fe40000000000 */
[----:B------:R-:W-:Y:S02]  /*02e0*/  SEL R4, R15, RZ, P0 ;  /* 0x000000ff0f047207 */ /* 0x000fe40000000000 */
[C---:B------:R-:W-:Y:S02]  /*02f0*/  LOP3.LUT R5, R6.reuse, 0x3, RZ, 0xc0, !PT ;  /* 0x0000000306057812 */ /* 0x040fe400078ec0ff */
[----:B------:R-:W-:Y:S02]  /*0300*/  LOP3.LUT R6, R6, 0xfffffffc, RZ, 0xc0, !PT ;  /* 0xfffffffc06067812 */ /* 0x000fe400078ec0ff */
[----:B0-----:R-:W-:-:S07]  /*0310*/  SHF.L.U64.HI R0, R12, 0x1, R13 ;  /* 0x000000010c007819 */ /* 0x001fce000001020d */
.L_x_167:
[----:B0-----:R-:W0:Y:S01]  /*0320*/  LDCU.64 UR6, c[0x0][0x390] ;  /* 0x00007200ff0677ac */ /* 0x001e220008000a00 */
[----:B------:R-:W1:Y:S01]  /*0330*/  LDCU UR5, c[0x0][0x398] ;  /* 0x00007300ff0577ac */ /* 0x000e620008000800 */
[----:B------:R-:W-:Y:S01]  /*0340*/  UIADD3 UR4, UPT, UPT, UR4, 0x1, URZ ;  /* 0x0000000104047890 */ /* 0x000fe2000fffe0ff */
[----:B0-----:R-:W-:-:S04]  /*0350*/  ISETP.GT.U32.AND P0, PT, R2, UR6, PT ;  /* 0x0000000602007c0c */ /* 0x001fc8000bf04070 */
[----:B------:R-:W-:Y:S01]  /*0360*/  ISETP.GT.U32.AND.EX P0, PT, R3, UR7, PT, P0 ;  /* 0x0000000703007c0c */ /* 0x000fe2000bf04100 */
[----:B-1----:R-:W-:-:S12]  /*0370*/  UISETP.NE.AND UP0, UPT, UR4, UR5, UPT ;  /* 0x000000050400728c */ /* 0x002fd8000bf05270 */
[----:B------:R-:W-:Y:S05]  /*0380*/  @P0 BRA `(.L_x_143) ;  /* 0x00000010005c0947 */ /* 0x000fea0003800000 */
[----:B------:R-:W-:Y:S01]  /*0390*/  ISETP.GE.U32.AND P0, PT, R14, 0x4, PT ;  /* 0x000000040e00780c */ /* 0x000fe20003f06070 */
[----:B------:R-:W0:Y:S01]  /*03a0*/  LDCU.64 UR6, c[0x0][0x390] ;  /* 0x00007200ff0677ac */ /* 0x000e220008000a00 */
[----:B------:R-:W-:Y:S02]  /*03b0*/  IMAD.MOV.U32 R7, RZ, RZ, RZ ;  /* 0x000000ffff077224 */ /* 0x000fe400078e00ff */
[----:B------:R-:W-:Y:S01]  /*03c0*/  ISETP.GE.U32.AND.EX P0, PT, R15, RZ, PT, P0 ;  /* 0x000000ff0f00720c */ /* 0x000fe20003f06100 */
[----:B------:R-:W-:-:S12]  /*03d0*/  IMAD.MOV.U32 R8, RZ, RZ, RZ ;  /* 0x000000ffff087224 */ /* 0x000fd800078e00ff */
[----:B------:R-:W-:Y:S05]  /*03e0*/  @!P0 BRA `(.L_x_144) ;  /* 0x0000000800608947 */ /* 0x000fea0003800000 */
[----:B------:R-:W1:Y:S01]  /*03f0*/  LDC.64 R10, c[0x0][0x3a0] ;  /* 0x0000e800ff0a7b82 */ /* 0x000e620000000a00 */
[--C-:B------:R-:W-:Y:S01]  /*0400*/  SHF.R.S32.HI R7, RZ, 0x1f, R16.reuse ;  /* 0x0000001fff077819 */ /* 0x100fe20000011410 */
[----:B------:R-:W-:Y:S01]  /*0410*/  IMAD.MOV.U32 R8, RZ, RZ, R16 ;  /* 0x000000ffff087224 */ /* 0x000fe200078e0010 */
[----:B------:R-:W-:Y:S01]  /*0420*/  MOV R20, R4 ;  /* 0x0000000400147202 */ /* 0x000fe20000000f00 */
[----:B------:R-:W-:Y:S01]  /*0430*/  IMAD.MOV.U32 R13, RZ, RZ, R6 ;  /* 0x000000ffff0d7224 */ /* 0x000fe200078e0006 */
[----:B------:R-:W2:Y:S01]  /*0440*/  LDCU UR5, c[0x0][0x394] ;  /* 0x00007280ff0577ac */ /* 0x000ea20008000800 */
[----:B------:R-:W3:Y:S01]  /*0450*/  LDCU UR14, c[0x0][0x390] ;  /* 0x00007200ff0e77ac */ /* 0x000ee20008000800 */
[----:B------:R-:W4:Y:S01]  /*0460*/  LDCU.64 UR10, c[0x0][0x380] ;  /* 0x00007000ff0a77ac */ /* 0x000f220008000a00 */
[----:B------:R-:W0:Y:S03]  /*0470*/  LDCU.64 UR12, c[0x0][0x3a0] ;  /* 0x00007400ff0c77ac */ /* 0x000e260008000a00 */
.L_x_157:
[----:B--2---:R-:W-:Y:S01]  /*0480*/  LOP3.LUT R18, R7, UR5, RZ, 0xfc, !PT ;  /* 0x0000000507127c12 */ /* 0x004fe2000f8efcff */
[----:B------:R-:W-:Y:S03]  /*0490*/  BSSY.RECONVERGENT B0, `(.L_x_145) ;  /* 0x000001a000007945 */ /* 0x000fe60003800200 */
[----:B------:R-:W-:-:S13]  /*04a0*/  ISETP.NE.U32.AND P0, PT, R18, RZ, PT ;  /* 0x000000ff1200720c */ /* 0x000fda0003f05070 */
[----:B------:R-:W-:Y:S05]  /*04b0*/  @P0 BRA `(.L_x_146) ;  /* 0x00000000004c0947 */ /* 0x000fea0003800000 */
[----:B---3--:R-:W2:Y:S01]  /*04c0*/  I2F.U32.RP R21, UR14 ;  /* 0x0000000e00157d06 */ /* 0x008ea20008209000 */
[----:B------:R-:W-:Y:S01]  /*04d0*/  ISETP.NE.U32.AND P1, PT, RZ, UR14, PT ;  /* 0x0000000eff007c0c */ /* 0x000fe2000bf25070 */
[----:B------:R-:W-:-:S06]  /*04e0*/  IMAD.MOV.U32 R27, RZ, RZ, RZ ;  /* 0x000000ffff1b7224 */ /* 0x000fcc00078e00ff */
[----:B--2---:R-:W2:Y:S02]  /*04f0*/  MUFU.RCP R21, R21 ;  /* 0x0000001500157308 */ /* 0x004ea40000001000 */
[----:B--2---:R-:W-:-:S06]  /*0500*/  VIADD R18, R21, 0xffffffe ;  /* 0x0ffffffe15127836 */ /* 0x004fcc0000000000 */
[----:B------:R2:W3:Y:S02]  /*0510*/  F2I.FTZ.U32.TRUNC.NTZ R19, R18 ;  /* 0x0000001200137305 */ /* 0x0004e4000021f000 */
[----:B--2---:R-:W-:Y:S02]  /*0520*/  IMAD.MOV.U32 R18, RZ, RZ, RZ ;  /* 0x000000ffff127224 */ /* 0x004fe400078e00ff */
[----:B---3--:R-:W-:-:S04]  /*0530*/  IMAD.MOV R23, RZ, RZ, -R19 ;  /* 0x000000ffff177224 */ /* 0x008fc800078e0a13 */
        /* <DEDUP_REMOVED lines=11> */
.L_x_146:
[----:B------:R-:W-:Y:S01]  /*05f0*/  IMAD.MOV.U32 R22, RZ, RZ, R8 ;  /* 0x000000ffff167224 */ /* 0x000fe200078e0008 */
[----:B------:R-:W-:Y:S01]  /*0600*/  MOV R24, 0x630 ;  /* 0x0000063000187802 */ /* 0x000fe20000000f00 */
[----:B------:R-:W-:-:S07]  /*0610*/  IMAD.MOV.U32 R21, RZ, RZ, R7 ;  /* 0x000000ffff157224 */ /* 0x000fce00078e0007 */
[----:B01-34-:R-:W-:Y:S05]  /*0620*/  CALL.REL.NOINC `($__internal_4_$__cuda_sm20_rem_u64) ;  /* 0x0000001000e07944 */ /* 0x01bfea0003c00000 */
.L_x_147:
[----:B0---4-:R-:W-:Y:S05]  /*0630*/  BSYNC.RECONVERGENT B0 ;  /* 0x0000000000007941 */ /* 0x011fea0003800200 */
.L_x_145:
[----:B------:R-:W-:-:S04]  /*0640*/  LEA R18, P0, R26, UR10, 0x2 ;  /* 0x0000000a1a127c11 */ /* 0x000fc8000f8010ff */
[----:B------:R-:W-:-:S05]  /*0650*/  LEA.HI.X R19, R26, UR11, R27, 0x2, P0 ;  /* 0x0000000b1a137c11 */ /* 0x000fca00080f141b */
[----:B------:R-:W2:Y:S01]  /*0660*/  LDG.E.STRONG.GPU R18, desc[UR8][R18.64] ;  /* 0x0000000812127981 */ /* 0x000ea2000c1ef900 */
[----:B------:R-:W-:Y:S01]  /*0670*/  IADD3 R22, P0, PT, R8, UR12, RZ ;  /* 0x0000000c08167c10 */ /* 0x000fe2000ff1e0ff */
[----:B------:R-:W-:Y:S03]  /*0680*/  BSSY.RECONVERGENT B0, `(.L_x_148) ;  /* 0x000001c000007945 */ /* 0x000fe60003800200 */
[----:B------:R-:W-:-:S04]  /*0690*/  IADD3.X R23, PT, PT, R7, UR13, RZ, P0, !PT ;  /* 0x0000000d07177c10 */ /* 0x000fc800087fe4ff */
[----:B------:R-:W-:-:S04]  /*06a0*/  LOP3.LUT R21, R23, UR5, RZ, 0xfc, !PT ;  /* 0x0000000517157c12 */ /* 0x000fc8000f8efcff */
[----:B------:R-:W-:Y:S01]  /*06b0*/  ISETP.NE.U32.AND P0, PT, R21, RZ, PT ;  /* 0x000000ff1500720c */ /* 0x000fe20003f05070 */
[----:B--2---:R-:W-:-:S12]  /*06c0*/  FADD R9, R18, R9 ;  /* 0x0000000912097221 */ /* 0x004fd80000000000 */
[----:B------:R-:W-:Y:S05]  /*06d0*/  @P0 BRA `(.L_x_149) ;  /* 0x00000000004c0947 */ /* 0x000fea0003800000 */
[----:B------:R-:W0:Y:S01]  /*06e0*/  I2F.U32.RP R21, UR14 ;  /* 0x0000000e00157d06 */ /* 0x000e220008209000 */
[----:B------:R-:W-:Y:S01]  /*06f0*/  IMAD.MOV.U32 R18, RZ, RZ, RZ ;  /* 0x000000ffff127224 */ /* 0x000fe200078e00ff */
[----:B------:R-:W-:Y:S01]  /*0700*/  ISETP.NE.U32.AND P1, PT, RZ, UR14, PT ;  /* 0x0000000eff007c0c */ /* 0x000fe2000bf25070 */
[----:B------:R-:W-:-:S05]  /*0710*/  IMAD.MOV.U32 R27, RZ, RZ, RZ ;  /* 0x000000ffff1b7224 */ /* 0x000fca00078e00ff */
[----:B0-----:R-:W0:Y:S02]  /*0720*/  MUFU.RCP R21, R21 ;  /* 0x0000001500157308 */ /* 0x001e240000001000 */
[----:B0-----:R-:W-:-:S06]  /*0730*/  IADD3 R23, PT, PT, R21, 0xffffffe, RZ ;  /* 0x0ffffffe15177810 */ /* 0x001fcc0007ffe0ff */
        /* <DEDUP_REMOVED lines=13> */
.L_x_149:
[----:B------:R-:W-:Y:S01]  /*0810*/  IMAD.MOV.U32 R21, RZ, RZ, R23 ;  /* 0x000000ffff157224 */ /* 0x000fe200078e0017 */
[----:B------:R-:W-:-:S07]  /*0820*/  MOV R24, 0x840 ;  /* 0x0000084000187802 */ /* 0x000fce0000000f00 */
[----:B-1----:R-:W-:Y:S05]  /*0830*/  CALL.REL.NOINC `($__internal_4_$__cuda_sm20_rem_u64) ;  /* 0x00000010005c7944 */ /* 0x002fea0003c00000 */
.L_x_150:
[----:B------:R-:W-:Y:S05]  /*0840*/  BSYNC.RECONVERGENT B0 ;  /* 0x0000000000007941 */ /* 0x000fea0003800200 */
.L_x_148:
[----:B------:R-:W-:-:S04]  /*0850*/  LEA R18, P0, R26, UR10, 0x2 ;  /* 0x0000000a1a127c11 */ /* 0x000fc8000f8010ff */
[----:B------:R-:W-:-:S05]  /*0860*/  LEA.HI.X R19, R26, UR11, R27, 0x2, P0 ;  /* 0x0000000b1a137c11 */ /* 0x000fca00080f141b */
[----:B------:R-:W2:Y:S01]  /*0870*/  LDG.E.STRONG.GPU R18, desc[UR8][R18.64] ;  /* 0x0000000812127981 */ /* 0x000ea2000c1ef900 */
[----:B------:R-:W-:Y:S01]  /*0880*/  LEA R22, P0, R12, R8, 0x1 ;  /* 0x000000080c167211 */ /* 0x000fe200078008ff */
[----:B------:R-:W-:Y:S04]  /*0890*/  BSSY.RECONVERGENT B0, `(.L_x_151) ;  /* 0x000001c000007945 */ /* 0x000fe80003800200 */
[----:B------:R-:W-:-:S05]  /*08a0*/  IMAD.X R23, R7, 0x1, R0, P0 ;  /* 0x0000000107177824 */ /* 0x000fca00000e0600 */
[----:B------:R-:W-:-:S04]  /*08b0*/  LOP3.LUT R21, R23, UR5, RZ, 0xfc, !PT ;  /* 0x0000000517157c12 */ /* 0x000fc8000f8efcff */
[----:B------:R-:W-:Y:S01]  /*08c0*/  ISETP.NE.U32.AND P0, PT, R21, RZ, PT ;  /* 0x000000ff1500720c */ /* 0x000fe20003f05070 */
[----:B--2---:R-:W-:-:S12]  /*08d0*/  FADD R9, R9, R18 ;  /* 0x0000001209097221 */ /* 0x004fd80000000000 */
[----:B------:R-:W-:Y:S05]  /*08e0*/  @P0 BRA `(.L_x_152) ;  /* 0x00000000004c0947 */ /* 0x000fea0003800000 */
[----:B------:R-:W0:Y:S01]  /*08f0*/  I2F.U32.RP R21, UR14 ;  /* 0x0000000e00157d06 */ /* 0x000e220008209000 */
[----:B------:R-:W-:Y:S01]  /*0900*/  IMAD.MOV.U32 R18, RZ, RZ, RZ ;  /* 0x000000ffff127224 */ /* 0x000fe200078e00ff */
[----:B------:R-:W-:Y:S01]  /*0910*/  ISETP.NE.U32.AND P1, PT, RZ, UR14, PT ;  /* 0x0000000eff007c0c */ /* 0x000fe2000bf25070 */
[----:B------:R-:W-:-:S05]  /*0920*/  HFMA2 R27, -RZ, RZ, 0, 0 ;  /* 0x00000000ff1b7431 */ /* 0x000fca00000001ff */
[----:B0-----:R-:W0:Y:S02]  /*0930*/  MUFU.RCP R21, R21 ;  /* 0x0000001500157308 */ /* 0x001e240000001000 */
[----:B0-----:R-:W-:-:S06]  /*0940*/  VIADD R23, R21, 0xffffffe ;  /* 0x0ffffffe15177836 */ /* 0x001fcc0000000000 */
        /* <DEDUP_REMOVED lines=13> */
.L_x_152:
[----:B------:R-:W-:Y:S01]  /*0a20*/  IMAD.MOV.U32 R21, RZ, RZ, R23 ;  /* 0x000000ffff157224 */ /* 0x000fe200078e0017 */
[----:B------:R-:W-:-:S07]  /*0a30*/  MOV R24, 0xa50 ;  /* 0x00000a5000187802 */ /* 0x000fce0000000f00 */
[----:B-1----:R-:W-:Y:S05]  /*0a40*/  CALL.REL.NOINC `($__internal_4_$__cuda_sm20_rem_u64) ;  /* 0x0000000c00d87944 */ /* 0x002fea0003c00000 */
.L_x_153:
[----:B------:R-:W-:Y:S05]  /*0a50*/  BSYNC.RECONVERGENT B0 ;  /* 0x0000000000007941 */ /* 0x000fea0003800200 */
.L_x_151:
[----:B------:R-:W-:-:S04]  /*0a60*/  LEA R18, P0, R26, UR10, 0x2 ;  /* 0x0000000a1a127c11 */ /* 0x000fc8000f8010ff */
[----:B------:R-:W-:-:S05]  /*0a70*/  LEA.HI.X R19, R26, UR11, R27, 0x2, P0 ;  /* 0x0000000b1a137c11 */ /* 0x000fca00080f141b */
[----:B------:R0:W2:Y:S01]  /*0a80*/  LDG.E.STRONG.GPU R24, desc[UR8][R18.64] ;  /* 0x0000000812187981 */ /* 0x0000a2000c1ef900 */
[----:B-1----:R-:W-:Y:S01]  /*0a90*/  IMAD R21, R11, 0x3, RZ ;  /* 0x000000030b157824 */ /* 0x002fe200078e02ff */
[----:B------:R-:W-:Y:S01]  /*0aa0*/  BSSY.RECONVERGENT B0, `(.L_x_154) ;  /* 0x000001f000007945 */ /* 0x000fe20003800200 */
[----:B0-----:R-:W-:Y:S02]  /*0ab0*/  IMAD.MOV.U32 R18, RZ, RZ, R8 ;  /* 0x000000ffff127224 */ /* 0x001fe400078e0008 */
[----:B------:R-:W-:Y:S02]  /*0ac0*/  IMAD.MOV.U32 R19, RZ, RZ, R7 ;  /* 0x000000ffff137224 */ /* 0x000fe400078e0007 */
[----:B------:R-:W-:-:S04]  /*0ad0*/  IMAD.WIDE.U32 R22, R10, 0x3, R18 ;  /* 0x000000030a167825 */ /* 0x000fc800078e0012 */
[----:B------:R-:W-:-:S05]  /*0ae0*/  IMAD.IADD R25, R23, 0x1, R21 ;  /* 0x0000000117197824 */ /* 0x000fca00078e0215 */
        /* <DEDUP_REMOVED lines=23> */
.L_x_155:
[----:B------:R-:W-:Y:S01]  /*0c60*/  IMAD.MOV.U32 R21, RZ, RZ, R25 ;  /* 0x000000ffff157224 */ /* 0x000fe200078e0019 */
[----:B------:R-:W-:-:S07]  /*0c70*/  MOV R24, 0xc90 ;  /* 0x00000c9000187802 */ /* 0x000fce0000000f00 */
[----:B------:R-:W-:Y:S05]  /*0c80*/  CALL.REL.NOINC `($__internal_4_$__cuda_sm20_rem_u64) ;  /* 0x0000000c00487944 */ /* 0x000fea0003c00000 */
.L_x_156:
[----:B------:R-:W-:Y:S05]  /*0c90*/  BSYNC.RECONVERGENT B0 ;  /* 0x0000000000007941 */ /* 0x000fea0003800200 */
.L_x_154:
[----:B------:R-:W-:-:S04]  /*0ca0*/  LEA R18, P0, R26, UR10, 0x2 ;  /* 0x0000000a1a127c11 */ /* 0x000fc8000f8010ff */
[----:B------:R-:W-:-:S05]  /*0cb0*/  LEA.HI.X R19, R26, UR11, R27, 0x2, P0 ;  /* 0x0000000b1a137c11 */ /* 0x000fca00080f141b */
[----:B------:R-:W2:Y:S01]  /*0cc0*/  LDG.E.STRONG.GPU R18, desc[UR8][R18.64] ;  /* 0x0000000812127981 */ /* 0x000ea2000c1ef900 */
[----:B------:R-:W-:Y:S02]  /*0cd0*/  IADD3 R13, P0, PT, R13, -0x4, RZ ;  /* 0xfffffffc0d0d7810 */ /* 0x000fe40007f1e0ff */
[----:B------:R-:W-:Y:S02]  /*0ce0*/  LEA R8, P1, R10, R8, 0x2 ;  /* 0x000000080a087211 */ /* 0x000fe400078210ff */
[----:B------:R-:W-:Y:S02]  /*0cf0*/  IADD3.X R20, PT, PT, R20, -0x1, RZ, P0, !PT ;  /* 0xffffffff14147810 */ /* 0x000fe400007fe4ff */
[----:B------:R-:W-:Y:S02]  /*0d00*/  ISETP.NE.U32.AND P0, PT, R13, RZ, PT ;  /* 0x000000ff0d00720c */ /* 0x000fe40003f05070 */
[----:B------:R-:W-:Y:S02]  /*0d10*/  LEA.HI.X R7, R10, R7, R11, 0x2, P1 ;  /* 0x000000070a077211 */ /* 0x000fe400008f140b */
[----:B------:R-:W-:Y:S01]  /*0d20*/  ISETP.NE.AND.EX P0, PT, R20, RZ, PT, P0 ;  /* 0x000000ff1400720c */ /* 0x000fe20003f05300 */
[----:B--2---:R-:W-:-:S12]  /*0d30*/  FADD R9, R9, R18 ;  /* 0x0000001209097221 */ /* 0x004fd80000000000 */
[----:B------:R-:W-:Y:S05]  /*0d40*/  @P0 BRA `(.L_x_157) ;  /* 0xfffffff400cc0947 */ /* 0x000fea000383ffff */
[----:B------:R-:W-:Y:S01]  /*0d50*/  MOV R7, R6 ;  /* 0x0000000600077202 */ /* 0x000fe20000000f00 */
[----:B------:R-:W-:-:S07]  /*0d60*/  IMAD.MOV.U32 R8, RZ, RZ, R4 ;  /* 0x000000ffff087224 */ /* 0x000fce00078e0004 */
.L_x_144:
[----:B------:R-:W-:-:S04]  /*0d70*/  ISETP.NE.U32.AND P0, PT, R5, RZ, PT ;  /* 0x000000ff0500720c */ /* 0x000fc80003f05070 */
[----:B------:R-:W-:-:S13]  /*0d80*/  ISETP.NE.AND.EX P0, PT, RZ, RZ, PT, P0 ;  /* 0x000000ffff00720c */ /* 0x000fda0003f05300 */
[----:B------:R-:W-:Y:S05]  /*0d90*/  @!P0 BRA `(.L_x_143) ;  /* 0x0000000400d88947 */ /* 0x000fea0003800000 */
[----:B------:R-:W1:Y:S01]  /*0da0*/  LDCU.64 UR10, c[0x0][0x3a0] ;  /* 0x00007400ff0a77ac */ /* 0x000e620008000a00 */
[--C-:B------:R-:W-:Y:S01]  /*0db0*/  SHF.R.S32.HI R17, RZ, 0x1f, R16.reuse ;  /* 0x0000001fff117819 */ /* 0x100fe20000011410 */
[----:B------:R-:W-:Y:S01]  /*0dc0*/  BSSY.RECONVERGENT B0, `(.L_x_158) ;  /* 0x0000020000007945 */ /* 0x000fe20003800200 */
[----:B------:R-:W2:Y:S01]  /*0dd0*/  LDCU UR5, c[0x0][0x394] ;  /* 0x00007280ff0577ac */ /* 0x000ea20008000800 */
[----:B-1----:R-:W-:Y:S02]  /*0de0*/  IMAD R8, R8, UR10, RZ ;  /* 0x0000000a08087c24 */ /* 0x002fe4000f8e02ff */
[----:B------:R-:W-:-:S04]  /*0df0*/  IMAD.WIDE.U32 R10, R7, UR10, R16 ;  /* 0x0000000a070a7c25 */ /* 0x000fc8000f8e0010 */
[----:B------:R-:W-:-:S04]  /*0e00*/  IMAD R21, R7, UR11, R8 ;  /* 0x0000000b07157c24 */ /* 0x000fc8000f8e0208 */
[----:B------:R-:W-:-:S05]  /*0e10*/  IMAD.IADD R21, R11, 0x1, R21 ;  /* 0x000000010b157824 */ /* 0x000fca00078e0215 */
[----:B--2---:R-:W-:-:S04]  /*0e20*/  LOP3.LUT R7, R21, UR5, RZ, 0xfc, !PT ;  /* 0x0000000515077c12 */ /* 0x004fc8000f8efcff */
[----:B------:R-:W-:-:S13]  /*0e30*/  ISETP.NE.U32.AND P0, PT, R7, RZ, PT ;  /* 0x000000ff0700720c */ /* 0x000fda0003f05070 */
[----:B------:R-:W-:Y:S05]  /*0e40*/  @P0 BRA `(.L_x_159) ;  /* 0x0000000000500947 */ /* 0x000fea0003800000 */
[----:B------:R-:W1:Y:S01]  /*0e50*/  LDCU UR5, c[0x0][0x390] ;  /* 0x00007200ff0577ac */ /* 0x000e620008000800 */
[----:B------:R-:W-:Y:S01]  /*0e60*/  IMAD.MOV.U32 R27, RZ, RZ, RZ ;  /* 0x000000ffff1b7224 */ /* 0x000fe200078e00ff */
[----:B-1----:R-:W1:Y:S01]  /*0e70*/  I2F.U32.RP R8, UR5 ;  /* 0x0000000500087d06 */ /* 0x002e620008209000 */
[----:B------:R-:W-:-:S07]  /*0e80*/  ISETP.NE.U32.AND P1, PT, RZ, UR5, PT ;  /* 0x00000005ff007c0c */ /* 0x000fce000bf25070 */
[----:B-1----:R-:W1:Y:S02]  /*0e90*/  MUFU.RCP R8, R8 ;  /* 0x0000000800087308 */ /* 0x002e640000001000 */
[----:B-1----:R-:W-:-:S06]  /*0ea0*/  VIADD R18, R8, 0xffffffe ;  /* 0x0ffffffe08127836 */ /* 0x002fcc0000000000 */
[----:B------:R1:W2:Y:S02]  /*0eb0*/  F2I.FTZ.U32.TRUNC.NTZ R19, R18 ;  /* 0x0000001200137305 */ /* 0x0002a4000021f000 */
[----:B-1----:R-:W-:Y:S01]  /*0ec0*/  IMAD.MOV.U32 R18, RZ, RZ, RZ ;  /* 0x000000ffff127224 */ /* 0x002fe200078e00ff */
[----:B--2---:R-:W-:-:S05]  /*0ed0*/  IADD3 R7, PT, PT, RZ, -R19, RZ ;  /* 0x80000013ff077210 */ /* 0x004fca0007ffe0ff */
        /* <DEDUP_REMOVED lines=11> */
.L_x_159:
[----:B------:R-:W-:Y:S01]  /*0f90*/  IMAD.MOV.U32 R22, RZ, RZ, R10 ;  /* 0x000000ffff167224 */ /* 0x000fe200078e000a */
[----:B------:R-:W-:-:S07]  /*0fa0*/  MOV R24, 0xfc0 ;  /* 0x00000fc000187802 */ /* 0x000fce0000000f00 */
[----:B0-----:R-:W-:Y:S05]  /*0fb0*/  CALL.REL.NOINC `($__internal_4_$__cuda_sm20_rem_u64) ;  /* 0x00000008007c7944 */ /* 0x001fea0003c00000 */
.L_x_160:
[----:B0-----:R-:W-:Y:S05]  /*0fc0*/  BSYNC.RECONVERGENT B0 ;  /* 0x0000000000007941 */ /* 0x001fea0003800200 */
.L_x_158:
[----:B------:R-:W0:Y:S02]  /*0fd0*/  LDCU.64 UR10, c[0x0][0x380] ;  /* 0x00007000ff0a77ac */ /* 0x000e240008000a00 */
[----:B0-----:R-:W-:-:S04]  /*0fe0*/  LEA R18, P0, R26, UR10, 0x2 ;  /* 0x0000000a1a127c11 */ /* 0x001fc8000f8010ff */
[----:B------:R-:W-:-:S05]  /*0ff0*/  LEA.HI.X R19, R26, UR11, R27, 0x2, P0 ;  /* 0x0000000b1a137c11 */ /* 0x000fca00080f141b */
[----:B------:R-:W2:Y:S01]  /*1000*/  LDG.E.STRONG.GPU R18, desc[UR8][R18.64] ;  /* 0x0000000812127981 */ /* 0x000ea2000c1ef900 */
[----:B------:R-:W-:-:S04]  /*1010*/  ISETP.NE.U32.AND P0, PT, R5, 0x1, PT ;  /* 0x000000010500780c */ /* 0x000fc80003f05070 */
[----:B------:R-:W-:Y:S01]  /*1020*/  ISETP.NE.AND.EX P0, PT, RZ, RZ, PT, P0 ;  /* 0x000000ffff00720c */ /* 0x000fe20003f05300 */
[----:B--2---:R-:W-:-:S12]  /*1030*/  FADD R9, R9, R18 ;  /* 0x0000001209097221 */ /* 0x004fd80000000000 */
[----:B------:R-:W-:Y:S05]  /*1040*/  @!P0 BRA `(.L_x_143) ;  /* 0x00000004002c8947 */ /* 0x000fea0003800000 */
[----:B------:R-:W0:Y:S01]  /*1050*/  LDCU.64 UR10, c[0x0][0x3a0] ;  /* 0x00007400ff0a77ac */ /* 0x000e220008000a00 */
[----:B------:R-:W-:Y:S01]  /*1060*/  BSSY.RECONVERGENT B0, `(.L_x_161) ;  /* 0x000001d000007945 */ /* 0x000fe20003800200 */
[----:B------:R-:W1:Y:S01]  /*1070*/  LDCU UR5, c[0x0][0x394] ;  /* 0x00007280ff0577ac */ /* 0x000e620008000800 */
[----:B0-----:R-:W-:-:S04]  /*1080*/  IADD3 R22, P0, PT, R10, UR10, RZ ;  /* 0x0000000a0a167c10 */ /* 0x001fc8000ff1e0ff */
[----:B------:R-:W-:-:S04]  /*1090*/  IADD3.X R21, PT, PT, R21, UR11, RZ, P0, !PT ;  /* 0x0000000b15157c10 */ /* 0x000fc800087fe4ff */
[----:B-1----:R-:W-:-:S04]  /*10a0*/  LOP3.LUT R7, R21, UR5, RZ, 0xfc, !PT ;  /* 0x0000000515077c12 */ /* 0x002fc8000f8efcff */
[----:B------:R-:W-:-:S13]  /*10b0*/  ISETP.NE.U32.AND P0, PT, R7, RZ, PT ;  /* 0x000000ff0700720c */ /* 0x000fda0003f05070 */
[----:B------:R-:W-:Y:S05]  /*10c0*/  @P0 BRA `(.L_x_162) ;  /* 0x0000000000500947 */ /* 0x000fea0003800000 */
[----:B------:R-:W0:Y:S01]  /*10d0*/  LDCU UR5, c[0x0][0x390] ;  /* 0x00007200ff0577ac */ /* 0x000e220008000800 */
[----:B------:R-:W-:Y:S01]  /*10e0*/  IMAD.MOV.U32 R27, RZ, RZ, RZ ;  /* 0x000000ffff1b7224 */ /* 0x000fe200078e00ff */
[----:B0-----:R-:W0:Y:S01]  /*10f0*/  I2F.U32.RP R8, UR5 ;  /* 0x0000000500087d06 */ /* 0x001e220008209000 */
[----:B------:R-:W-:-:S07]  /*1100*/  ISETP.NE.U32.AND P1, PT, RZ, UR5, PT ;  /* 0x00000005ff007c0c */ /* 0x000fce000bf25070 */
[----:B0-----:R-:W0:Y:S02]  /*1110*/  MUFU.RCP R8, R8 ;  /* 0x0000000800087308 */ /* 0x001e240000001000 */
[----:B0-----:R-:W-:-:S06]  /*1120*/  VIADD R10, R8, 0xffffffe ;  /* 0x0ffffffe080a7836 */ /* 0x001fcc0000000000 */
[----:B------:R0:W1:Y:S02]  /*1130*/  F2I.FTZ.U32.TRUNC.NTZ R11, R10 ;  /* 0x0000000a000b7305 */ /* 0x000064000021f000 */
[----:B0-----:R-:W-:Y:S01]  /*1140*/  IMAD.MOV.U32 R10, RZ, RZ, RZ ;  /* 0x000000ffff0a7224 */ /* 0x001fe200078e00ff */
[----:B-1----:R-:W-:-:S05]  /*1150*/  IADD3 R7, PT, PT, RZ, -R11, RZ ;  /* 0x8000000bff077210 */ /* 0x002fca0007ffe0ff */
        /* <DEDUP_REMOVED lines=11> */
.L_x_162:
[----:B------:R-:W-:-:S07]  /*1210*/  MOV R24, 0x1230 ;  /* 0x0000123000187802 */ /* 0x000fce0000000f00 */
[----:B------:R-:W-:Y:S05]  /*1220*/  CALL.REL.NOINC `($__internal_4_$__cuda_sm20_rem_u64) ;  /* 0x0000000400e07944 */ /* 0x000fea0003c00000 */
.L_x_163:
[----:B------:R-:W-:Y:S05]  /*1230*/  BSYNC.RECONVERGENT B0 ;  /* 0x0000000000007941 */ /* 0x000fea0003800200 */
.L_x_161:
        /* <DEDUP_REMOVED lines=17> */
[----:B------:R-:W-:Y:S01]  /*1350*/  MOV R27, RZ ;  /* 0x000000ff001b7202 */ /* 0x000fe20000000f00 */
[----:B0-----:R-:W0:Y:S01]  /*1360*/  I2F.U32.RP R8, UR5 ;  /* 0x0000000500087d06 */ /* 0x001e220008209000 */
[----:B------:R-:W-:-:S07]  /*1370*/  ISETP.NE.U32.AND P1, PT, RZ, UR5, PT ;  /* 0x00000005ff007c0c */ /* 0x000fce000bf25070 */
[----:B0-----:R-:W0:Y:S02]  /*1380*/  MUFU.RCP R8, R8 ;  /* 0x0000000800087308 */ /* 0x001e240000001000 */
[----:B0-----:R-:W-:-:S06]  /*1390*/  VIADD R10, R8, 0xffffffe ;  /* 0x0ffffffe080a7836 */ /* 0x001fcc0000000000 */
        /* <DEDUP_REMOVED lines=14> */
.L_x_165:
[----:B------:R-:W-:-:S07]  /*1480*/  MOV R24, 0x14a0 ;  /* 0x000014a000187802 */ /* 0x000fce0000000f00 */
[----:B------:R-:W-:Y:S05]  /*1490*/  CALL.REL.NOINC `($__internal_4_$__cuda_sm20_rem_u64) ;  /* 0x0000000400447944 */ /* 0x000fea0003c00000 */
.L_x_166:
[----:B------:R-:W-:Y:S05]  /*14a0*/  BSYNC.RECONVERGENT B0 ;  /* 0x0000000000007941 */ /* 0x000fea0003800200 */
.L_x_164:
[----:B------:R-:W0:Y:S02]  /*14b0*/  LDCU.64 UR6, c[0x0][0x380] ;  /* 0x00007000ff0677ac */ /* 0x000e240008000a00 */
[----:B0-----:R-:W-:-:S04]  /*14c0*/  LEA R10, P0, R26, UR6, 0x2 ;  /* 0x000000061a0a7c11 */ /* 0x001fc8000f8010ff */
[----:B------:R-:W-:-:S05]  /*14d0*/  LEA.HI.X R11, R26, UR7, R27, 0x2, P0 ;  /* 0x000000071a0b7c11 */ /* 0x000fca00080f141b */
[----:B------:R-:W2:Y:S02]  /*14e0*/  LDG.E.STRONG.GPU R10, desc[UR8][R10.64] ;  /* 0x000000080a0a7981 */ /* 0x000ea4000c1ef900 */
[----:B--2---:R-:W-:-:S07]  /*14f0*/  FADD R9, R9, R10 ;  /* 0x0000000a09097221 */ /* 0x004fce0000000000 */
.L_x_143:
[----:B------:R-:W-:Y:S05]  /*1500*/  BRA.U UP0, `(.L_x_167) ;  /* 0xffffffed00847547 */ /* 0x000fea000b83ffff */
.L_x_142:
[----:B------:R-:W-:-:S13]  /*1510*/  ISETP.NE.AND P0, PT, R16, RZ, PT ;  /* 0x000000ff1000720c */ /* 0x000fda0003f05270 */
[----:B0-----:R-:W-:Y:S05]  /*1520*/  @P0 EXIT ;  /* 0x000000000000094d */ /* 0x001fea0003800000 */
[----:B------:R-:W0:Y:S02]  /*1530*/  LDC.64 R2, c[0x0][0x388] ;  /* 0x0000e200ff027b82 */ /* 0x000e240000000a00 */
[----:B0-----:R-:W-:Y:S01]  /*1540*/  STG.E desc[UR8][R2.64], R9 ;  /* 0x0000000902007986 */ /* 0x001fe2000c101908 */
[----:B------:R-:W-:Y:S05]  /*1550*/  EXIT ;  /* 0x000000000000794d */ /* 0x000fea0003800000 */
        .weak           $__internal_3_$__cuda_sm20_div_u64
        .type           $__internal_3_$__cuda_sm20_div_u64,@function
        .size           $__internal_3_$__cuda_sm20_div_u64,($__internal_4_$__cuda_sm20_rem_u64 - $__internal_3_$__cuda_sm20_div_u64)
$__internal_3_$__cuda_sm20_div_u64:
[----:B------:R-:W0:Y:S08]  /*1560*/  I2F.U64.RP R8, R2 ;  /* 0x0000000200087312 */ /* 0x000e300000309000 */
[----:B0-----:R-:W0:Y:S02]  /*1570*/  MUFU.RCP R8, R8 ;  /* 0x0000000800087308 */ /* 0x001e240000001000 */
[----:B0-----:R-:W-:-:S06]  /*1580*/  VIADD R4, R8, 0x1ffffffe ;  /* 0x1ffffffe08047836 */ /* 0x001fcc0000000000 */
[----:B------:R-:W0:Y:S02]  /*1590*/  F2I.U64.TRUNC R4, R4 ;  /* 0x0000000400047311 */ /* 0x000e24000020d800 */
[----:B0-----:R-:W-:-:S04]  /*15a0*/  IMAD.WIDE.U32 R6, R4, R2, RZ ;  /* 0x0000000204067225 */ /* 0x001fc800078e00ff */
[----:B------:R-:W-:Y:S01]  /*15b0*/  IMAD R7, R4, R3, R7 ;  /* 0x0000000304077224 */ /* 0x000fe200078e0207 */
[----:B------:R-:W-:-:S03]  /*15c0*/  IADD3 R9, P0, PT, RZ, -R6, RZ ;  /* 0x80000006ff097210 */ /* 0x000fc60007f1e0ff */
[----:B------:R-:W-:Y:S02]  /*15d0*/  IMAD R7, R5, R2, R7 ;  /* 0x0000000205077224 */ /* 0x000fe400078e0207 */
[----:B------:R-:W-:-:S04]  /*15e0*/  IMAD.HI.U32 R6, R4, R9, RZ ;  /* 0x0000000904067227 */ /* 0x000fc800078e00ff */
[----:B------:R-:W-:Y:S02]  /*15f0*/  IMAD.X R11, RZ, RZ, ~R7, P0 ;  /* 0x000000ffff0b7224 */ /* 0x000fe400000e0e07 */
[----:B------:R-:W-:Y:S02]  /*1600*/  IMAD.MOV.U32 R7, RZ, RZ, R4 ;  /* 0x000000ffff077224 */ /* 0x000fe400078e0004 */
[-C--:B------:R-:W-:Y:S02]  /*1610*/  IMAD R13, R5, R11.reuse, RZ ;  /* 0x0000000b050d7224 */ /* 0x080fe400078e02ff */
[----:B------:R-:W-:-:S04]  /*1620*/  IMAD.WIDE.U32 R6, P0, R4, R11, R6 ;  /* 0x0000000b04067225 */ /* 0x000fc80007800006 */
[----:B------:R-:W-:-:S04]  /*1630*/  IMAD.HI.U32 R11, R5, R11, RZ ;  /* 0x0000000b050b7227 */ /* 0x000fc800078e00ff */
[----:B------:R-:W-:-:S05]  /*1640*/  IMAD.HI.U32 R6, P1, R5, R9, R6 ;  /* 0x0000000905067227 */ /* 0x000fca0007820006 */
[----:B------:R-:W-:Y:S02]  /*1650*/  IADD3 R7, P2, PT, R13, R6, RZ ;  /* 0x000000060d077210 */ /* 0x000fe40007f5e0ff */
[----:B------:R-:W-:-:S03]  /*1660*/  IADD3.X R6, PT, PT, R11, R5, RZ, P0, !PT ;  /* 0x000000050b067210 */ /* 0x000fc600007fe4ff */
[----:B------:R-:W-:Y:S01]  /*1670*/  IMAD.WIDE.U32 R4, R7, R2, RZ ;  /* 0x0000000207047225 */ /* 0x000fe200078e00ff */
[----:B------:R-:W-:-:S03]  /*1680*/  IADD3.X R9, PT, PT, RZ, RZ, R6, P2, P1 ;  /* 0x000000ffff097210 */ /* 0x000fc600017e2406 */
[----:B------:R-:W-:Y:S01]  /*1690*/  IMAD R5, R7, R3, R5 ;  /* 0x0000000307057224 */ /* 0x000fe200078e0205 */
[----:B------:R-:W-:-:S03]  /*16a0*/  IADD3 R11, P0, PT, RZ, -R4, RZ ;  /* 0x80000004ff0b7210 */ /* 0x000fc60007f1e0ff */
[----:B------:R-:W-:Y:S02]  /*16b0*/  IMAD R8, R9, R2, R5 ;  /* 0x0000000209087224 */ /* 0x000fe400078e0205 */
[----:B------:R-:W0:Y:S01]  /*16c0*/  LDC.64 R4, c[0x0][0x390] ;  /* 0x0000e400ff047b82 */ /* 0x000e220000000a00 */
[----:B------:R-:W-:-:S04]  /*16d0*/  IMAD.HI.U32 R6, R7, R11, RZ ;  /* 0x0000000b07067227 */ /* 0x000fc800078e00ff */
[----:B------:R-:W-:-:S04]  /*16e0*/  IMAD.X R8, RZ, RZ, ~R8, P0 ;  /* 0x000000ffff087224 */ /* 0x000fc800000e0e08 */
[----:B------:R-:W-:-:S04]  /*16f0*/  IMAD.WIDE.U32 R6, P0, R7, R8, R6 ;  /* 0x0000000807067225 */ /* 0x000fc80007800006 */
[C---:B------:R-:W-:Y:S02]  /*1700*/  IMAD R13, R9.reuse, R8, RZ ;  /* 0x00000008090d7224 */ /* 0x040fe400078e02ff */
[----:B------:R-:W-:-:S04]  /*1710*/  IMAD.HI.U32 R6, P1, R9, R11, R6 ;  /* 0x0000000b09067227 */ /* 0x000fc80007820006 */
[----:B------:R-:W-:Y:S01]  /*1720*/  IMAD.HI.U32 R8, R9, R8, RZ ;  /* 0x0000000809087227 */ /* 0x000fe200078e00ff */
[----:B------:R-:W-:-:S03]  /*1730*/  IADD3 R11, P2, PT, R13, R6, RZ ;  /* 0x000000060d0b7210 */ /* 0x000fc60007f5e0ff */
[----:B------:R-:W-:Y:S02]  /*1740*/  IMAD.X R9, R8, 0x1, R9, P0 ;  /* 0x0000000108097824 */ /* 0x000fe400000e0609 */
[----:B0-----:R-:W-:-:S03]  /*1750*/  IMAD.HI.U32 R6, R11, R4, RZ ;  /* 0x000000040b067227 */ /* 0x001fc600078e00ff */
[----:B------:R-:W-:Y:S01]  /*1760*/  IADD3.X R9, PT, PT, RZ, RZ, R9, P2, P1 ;  /* 0x000000ffff097210 */ /* 0x000fe200017e2409 */
[----:B------:R-:W-:Y:S02]  /*1770*/  IMAD.MOV.U32 R7, RZ, RZ, RZ ;  /* 0x000000ffff077224 */ /* 0x000fe400078e00ff */
        /* <DEDUP_REMOVED lines=11> */
[----:B------:R-:W-:-:S04]  /*1830*/  IMAD R4, R11, R2, R7 ;  /* 0x000000020b047224 */ /* 0x000fc800078e0207 */
[----:B------:R-:W-:Y:S01]  /*1840*/  IMAD.X R10, R5, 0x1, ~R4, P1 ;  /* 0x00000001050a7824 */ /* 0x000fe200008e0e04 */
[----:B------:R-:W-:Y:S02]  /*1850*/  IADD3 R5, P2, PT, -R2, R13, RZ ;  /* 0x0000000d02057210 */ /* 0x000fe40007f5e1ff */
[----:B------:R-:W-:Y:S02]  /*1860*/  IADD3 R4, P1, PT, R9, 0x1, RZ ;  /* 0x0000000109047810 */ /* 0x000fe40007f3e0ff */
[C---:B------:R-:W-:Y:S01]  /*1870*/  ISETP.GE.U32.AND.EX P0, PT, R10.reuse, R3, PT, P0 ;  /* 0x000000030a00720c */ /* 0x040fe20003f06100 */
[----:B------:R-:W-:Y:S01]  /*1880*/  IMAD.X R8, R10, 0x1, ~R3, P2 ;  /* 0x000000010a087824 */ /* 0x000fe200010e0e03 */
[----:B------:R-:W-:Y:S02]  /*1890*/  IADD3.X R6, PT, PT, RZ, R11, RZ, P1, !PT ;  /* 0x0000000bff067210 */ /* 0x000fe40000ffe4ff */
[----:B------:R-:W-:Y:S02]  /*18a0*/  SEL R9, R4, R9, P0 ;  /* 0x0000000904097207 */ /* 0x000fe40000000000 */
[----:B------:R-:W-:-:S02]  /*18b0*/  SEL R5, R5, R13, P0 ;  /* 0x0000000d05057207 */ /* 0x000fc40000000000 */
[----:B------:R-:W-:Y:S02]  /*18c0*/  SEL R4, R6, R11, P0 ;  /* 0x0000000b06047207 */ /* 0x000fe40000000000 */
[----:B------:R-:W-:Y:S02]  /*18d0*/  IADD3 R14, P2, PT, R9, 0x1, RZ ;  /* 0x00000001090e7810 */ /* 0x000fe40007f5e0ff */
[----:B------:R-:W-:Y:S02]  /*18e0*/  SEL R8, R8, R10, P0 ;  /* 0x0000000a08087207 */ /* 0x000fe40000000000 */
[----:B------:R-:W-:Y:S01]  /*18f0*/  ISETP.GE.U32.AND P0, PT, R5, R2, PT ;  /* 0x000000020500720c */ /* 0x000fe20003f06070 */
[----:B------:R-:W-:Y:S01]  /*1900*/  IMAD.X R15, RZ, RZ, R4, P2 ;  /* 0x000000ffff0f7224 */ /* 0x000fe200010e0604 */
[----:B------:R-:W-:Y:S01]  /*1910*/  ISETP.NE.U32.AND P1, PT, R2, RZ, PT ;  /* 0x000000ff0200720c */ /* 0x000fe20003f25070 */
[----:B------:R-:W-:Y:S01]  /*1920*/  IMAD.MOV.U32 R5, RZ, RZ, 0x0 ;  /* 0x00000000ff057424 */ /* 0x000fe200078e00ff */
[----:B------:R-:W-:-:S02]  /*1930*/  ISETP.GE.U32.AND.EX P0, PT, R8, R3, PT, P0 ;  /* 0x000000030800720c */ /* 0x000fc40003f06100 */
[----:B------:R-:W-:Y:S02]  /*1940*/  ISETP.NE.AND.EX P1, PT, R3, RZ, PT, P1 ;  /* 0x000000ff0300720c */ /* 0x000fe40003f25310 */
[----:B------:R-:W-:Y:S01]  /*1950*/  SEL R15, R15, R4, P0 ;  /* 0x000000040f0f7207 */ /* 0x000fe20000000000 */
[----:B------:R-:W-:Y:S01]  /*1960*/  IMAD.MOV.U32 R4, RZ, RZ, R0 ;  /* 0x000000ffff047224 */ /* 0x000fe200078e0000 */
[----:B------:R-:W-:Y:S02]  /*1970*/  SEL R14, R14, R9, P0 ;  /* 0x000000090e0e7207 */ /* 0x000fe40000000000 */
[----:B------:R-:W-:Y:S02]  /*1980*/  SEL R15, R15, 0xffffffff, P1 ;  /* 0xffffffff0f0f7807 */ /* 0x000fe40000800000 */
[----:B------:R-:W-:Y:S01]  /*1990*/  SEL R14, R14, 0xffffffff, P1 ;  /* 0xffffffff0e0e7807 */ /* 0x000fe20000800000 */
[----:B------:R-:W-:Y:S06]  /*19a0*/  RET.REL.NODEC R4 `(_Z23compare_cross_partitionPfS_mim) ;  /* 0xffffffe404947950 */ /* 0x000fec0003c3ffff */
        .weak           $__internal_4_$__cuda_sm20_rem_u64
        .type           $__internal_4_$__cuda_sm20_rem_u64,@function
        .size           $__internal_4_$__cuda_sm20_rem_u64,(.L_x_315 - $__internal_4_$__cuda_sm20_rem_u64)
$__internal_4_$__cuda_sm20_rem_u64:
        /* <DEDUP_REMOVED lines=17> */
[----:B------:R-:W-:-:S03]  /*1ac0*/  IMAD.WIDE.U32 R26, R19, UR6, RZ ;  /* 0x00000006131a7c25 */ /* 0x000fc6000f8e00ff */
[----:B------:R-:W-:Y:S01]  /*1ad0*/  IADD3.X R23, PT, PT, RZ, RZ, R18, P2, P1 ;  /* 0x000000ffff177210 */ /* 0x000fe200017e2412 */
[----:B------:R-:W-:Y:S01]  /*1ae0*/  IMAD R18, R19, UR7, R27 ;  /* 0x0000000713127c24 */ /* 0x000fe2000f8e021b */
        /* <DEDUP_REMOVED lines=10> */
[----:B------:R-:W-:Y:S02]  /*1b90*/  IMAD.X R26, R26, 0x1, R23, P0 ;  /* 0x000000011a1a7824 */ /* 0x000fe400000e0617 */
[----:B------:R-:W-:Y:S02]  /*1ba0*/  IMAD.MOV.U32 R25, RZ, RZ, 0x0 ;  /* 0x00000000ff197424 */ /* 0x000fe400078e00ff */
[----:B------:R-:W-:Y:S01]  /*1bb0*/  IMAD.HI.U32 R28, R18, R22, RZ ;  /* 0x00000016121c7227 */ /* 0x000fe200078e00ff */
[----:B------:R-:W-:-:S03]  /*1bc0*/  IADD3.X R26, PT, PT, RZ, RZ, R26, P2, P1 ;  /* 0x000000ffff1a7210 */ /* 0x000fc600017e241a */
[----:B------:R-:W-:-:S04]  /*1bd0*/  IMAD.WIDE.U32 R28, R18, R21, R28 ;  /* 0x00000015121c7225 */ /* 0x000fc800078e001c */
[C---:B------:R-:W-:Y:S02]  /*1be0*/  IMAD R18, R26.reuse, R21, RZ ;  /* 0x000000151a127224 */ /* 0x040fe400078e02ff */
[----:B------:R-:W-:-:S04]  /*1bf0*/  IMAD.HI.U32 R19, P0, R26, R22, R28 ;  /* 0x000000161a137227 */ /* 0x000fc8000780001c */
[----:B------:R-:W-:Y:S01]  /*1c00*/  IMAD.HI.U32 R26, R26, R21, RZ ;  /* 0x000000151a1a7227 */ /* 0x000fe200078e00ff */
[----:B------:R-:W-:-:S03]  /*1c10*/  IADD3 R18, P1, PT, R18, R19, RZ ;  /* 0x0000001312127210 */ /* 0x000fc60007f3e0ff */
        /* <DEDUP_REMOVED lines=23> */
[----:B------:R-:W-:Y:S06]  /*1d90*/  RET.REL.NODEC R24 `(_Z23compare_cross_partitionPfS_mim) ;  /* 0xffffffe018987950 */ /* 0x000fec0003c3ffff */
.L_x_168:
        /* <DEDUP_REMOVED lines=14> */
.L_x_315:


//--------------------- .text._Z20compare_local_accessPfS_mi --------------------------
	.section	.text._Z20compare_local_accessPfS_mi,"ax",@progbits
	.align	128
        .global         _Z20compare_local_accessPfS_mi
        .type           _Z20compare_local_accessPfS_mi,@function
        .size           _Z20compare_local_accessPfS_mi,(.L_x_316 - _Z20compare_local_accessPfS_mi)
        .other          _Z20compare_local_accessPfS_mi,@"STO_CUDA_ENTRY STV_DEFAULT"
_Z20compare_local_accessPfS_mi:
.text._Z20compare_local_accessPfS_mi:
        /* <DEDUP_REMOVED lines=15> */
[----:B------:R-:W-:-:S05]  /*00f0*/  ISETP.NE.U32.AND P2, PT, R2, RZ, PT ;  /* 0x000000ff0200720c */ /* 0x000fca0003f45070 */
[----:B0-----:R-:W0:Y:S02]  /*0100*/  MUFU.RCP R3, R3 ;  /* 0x0000000300037308 */ /* 0x001e240000001000 */
[----:B0-----:R-:W-:-:S06]  /*0110*/  VIADD R4, R3, 0xffffffe ;  /* 0x0ffffffe03047836 */ /* 0x001fcc0000000000 */
[----:B------:R0:W2:Y:S02]  /*0120*/  F2I.FTZ.U32.TRUNC.NTZ R5, R4 ;  /* 0x0000000400057305 */ /* 0x0000a4000021f000 */
[----:B0-----:R-:W-:Y:S02]  /*0130*/  HFMA2 R4, -RZ, RZ, 0, 0 ;  /* 0x00000000ff047431 */ /* 0x001fe400000001ff */
[----:B--2---:R-:W-:-:S04]  /*0140*/  IMAD R7, R7, R5, RZ ;  /* 0x0000000507077224 */ /* 0x004fc800078e02ff */
[----:B------:R-:W-:-:S06]  /*0150*/  IMAD.HI.U32 R5, R5, R7, R4 ;  /* 0x0000000705057227 */ /* 0x000fcc00078e0004 */
[----:B-1----:R-:W-:-:S04]  /*0160*/  IMAD.HI.U32 R5, R5, UR4, RZ ;  /* 0x0000000405057c27 */ /* 0x002fc8000f8e00ff */
[----:B------:R-:W-:-:S04]  /*0170*/  IMAD.MOV R7, RZ, RZ, -R5 ;  /* 0x000000ffff077224 */ /* 0x000fc800078e0a05 */
[----:B------:R-:W-:-:S05]  /*0180*/  IMAD R3, R2, R7, UR4 ;  /* 0x0000000402037e24 */ /* 0x000fca000f8e0207 */
[----:B------:R-:W-:-:S13]  /*0190*/  ISETP.GE.U32.AND P0, PT, R3, R2, PT ;  /* 0x000000020300720c */ /* 0x000fda0003f06070 */
[----:B------:R-:W-:Y:S01]  /*01a0*/  @P0 IMAD.IADD R3, R3, 0x1, -R2 ;  /* 0x0000000103030824 */ /* 0x000fe200078e0a02 */
[----:B------:R-:W-:-:S04]  /*01b0*/  @P0 IADD3 R5, PT, PT, R5, 0x1, RZ ;  /* 0x0000000105050810 */ /* 0x000fc80007ffe0ff */
[----:B------:R-:W-:Y:S02]  /*01c0*/  ISETP.GE.U32.AND P1, PT, R3, R2, PT ;  /* 0x000000020300720c */ /* 0x000fe40003f26070 */
[----:B------:R-:W-:-:S11]  /*01d0*/  MOV R3, RZ ;  /* 0x000000ff00037202 */ /* 0x000fd60000000f00 */
[----:B------:R-:W-:Y:S01]  /*01e0*/  @P1 VIADD R5, R5, 0x1 ;  /* 0x0000000105051836 */ /* 0x000fe20000000000 */
[----:B------:R-:W-:-:S05]  /*01f0*/  @!P2 LOP3.LUT R5, RZ, R2, RZ, 0x33, !PT ;  /* 0x00000002ff05a212 */ /* 0x000fca00078e33ff */
[----:B------:R-:W-:Y:S01]  /*0200*/  IMAD.MOV.U32 R2, RZ, RZ, R5 ;  /* 0x000000ffff027224 */ /* 0x000fe200078e0005 */
[----:B------:R-:W-:Y:S06]  /*0210*/  BRA `(.L_x_170) ;  /* 0x0000000000087947 */ /* 0x000fec0003800000 */
.L_x_169:
[----:B------:R-:W-:-:S07]  /*0220*/  MOV R4, 0x240 ;  /* 0x0000024000047802 */ /* 0x000fce0000000f00 */
[----:B------:R-:W-:Y:S05]  /*0230*/  CALL.REL.NOINC `($__internal_5_$__cuda_sm20_div_u64) ;  /* 0x0000000800e47944 */ /* 0x000fea0003c00000 */
.L_x_170:
[----:B------:R-:W0:Y:S01]  /*0240*/  LDCU UR4, c[0x0][0x398] ;  /* 0x00007300ff0477ac */ /* 0x000e220008000800 */
[----:B------:R-:W-:Y:S01]  /*0250*/  SHF.R.S32.HI R7, RZ, 0x1f, R0 ;  /* 0x0000001fff077819 */ /* 0x000fe20000011400 */
[-C--:B------:R-:W-:Y:S01]  /*0260*/  IMAD R6, R3, R0.reuse, RZ ;  /* 0x0000000003067224 */ /* 0x080fe200078e02ff */
[----:B------:R-:W-:Y:S01]  /*0270*/  MOV R20, RZ ;  /* 0x000000ff00147202 */ /* 0x000fe20000000f00 */
[----:B------:R-:W1:Y:S01]  /*0280*/  LDCU.64 UR8, c[0x0][0x390] ;  /* 0x00007200ff0877ac */ /* 0x000e620008000a00 */
[C---:B------:R-:W-:Y:S01]  /*0290*/  IMAD.WIDE.U32 R4, R2.reuse, R0, RZ ;  /* 0x0000000002047225 */ /* 0x040fe200078e00ff */
[----:B------:R-:W2:Y:S03]  /*02a0*/  LDCU.64 UR6, c[0x0][0x358] ;  /* 0x00006b00ff0677ac */ /* 0x000ea60008000a00 */
[----:B------:R-:W-:Y:S01]  /*02b0*/  IMAD R7, R7, R2, R6 ;  /* 0x0000000207077224 */ /* 0x000fe200078e0206 */
[----:B------:R-:W-:-:S03]  /*02c0*/  IADD3 R11, P0, PT, R2, R4, RZ ;  /* 0x00000004020b7210 */ /* 0x000fc60007f1e0ff */
[----:B------:R-:W-:-:S04]  /*02d0*/  IMAD.IADD R9, R5, 0x1, R7 ;  /* 0x0000000105097824 */ /* 0x000fc800078e0207 */
[----:B------:R-:W-:Y:S01]  /*02e0*/  IMAD.X R2, R3, 0x1, R9, P0 ;  /* 0x0000000103027824 */ /* 0x000fe200000e0609 */
[----:B0-----:R-:W-:Y:S01]  /*02f0*/  UISETP.GE.AND UP0, UPT, UR4, 0x1, UPT ;  /* 0x000000010400788c */ /* 0x001fe2000bf06270 */
[----:B-1----:R-:W-:-:S04]  /*0300*/  ISETP.LT.U32.AND P0, PT, R11, UR8, PT ;  /* 0x000000080b007c0c */ /* 0x002fc8000bf01070 */
[----:B------:R-:W-:-:S04]  /*0310*/  ISETP.LT.U32.AND.EX P0, PT, R2, UR9, PT, P0 ;  /* 0x0000000902007c0c */ /* 0x000fc8000bf01100 */
[----:B------:R-:W-:Y:S02]  /*0320*/  SEL R11, R11, UR8, P0 ;  /* 0x000000080b0b7c07 */ /* 0x000fe40008000000 */
[----:B------:R-:W-:Y:S01]  /*0330*/  SEL R8, R2, UR9, P0 ;  /* 0x0000000902087c07 */ /* 0x000fe20008000000 */
[----:B--2---:R-:W-:Y:S06]  /*0340*/  BRA.U !UP0, `(.L_x_171) ;  /* 0x00000009088c7547 */ /* 0x004fec000b800000 */
[----:B------:R-:W0:Y:S01]  /*0350*/  LDCU.64 UR4, c[0x0][0x380] ;  /* 0x00007000ff0477ac */ /* 0x000e220008000a00 */
[C---:B------:R-:W-:Y:S01]  /*0360*/  IADD3 R2, P1, PT, -R11.reuse, R4, RZ ;  /* 0x000000040b027210 */ /* 0x040fe20007f3e1ff */
[----:B------:R-:W-:Y:S01]  /*0370*/  IMAD.IADD R13, R11, 0x1, -R4 ;  /* 0x000000010b0d7824 */ /* 0x000fe200078e0a04 */
[----:B------:R-:W-:Y:S01]  /*0380*/  IADD3 R10, P2, PT, R4, 0x1, RZ ;  /* 0x00000001040a7810 */ /* 0x000fe20007f5e0ff */
[----:B------:R-:W-:Y:S01]  /*0390*/  HFMA2 R20, -RZ, RZ, 0, 0 ;  /* 0x00000000ff147431 */ /* 0x000fe200000001ff */
[----:B------:R-:W-:Y:S01]  /*03a0*/  ISETP.GT.U32.AND P0, PT, R2, -0x4, PT ;  /* 0xfffffffc0200780c */ /* 0x000fe20003f04070 */
[----:B------:R-:W-:Y:S01]  /*03b0*/  IMAD.X R3, R9, 0x1, ~R8, P1 ;  /* 0x0000000109037824 */ /* 0x000fe200008e0e08 */
[C---:B------:R-:W-:Y:S01]  /*03c0*/  IADD3 R12, P3, PT, R4.reuse, 0x2, RZ ;  /* 0x00000002040c7810 */ /* 0x040fe20007f7e0ff */
[--C-:B------:R-:W-:Y:S01]  /*03d0*/  IMAD.X R14, RZ, RZ, R9.reuse, P2 ;  /* 0x000000ffff0e7224 */ /* 0x100fe200010e0609 */
[----:B------:R-:W-:Y:S02]  /*03e0*/  LOP3.LUT R13, R13, 0x3, RZ, 0xc0, !PT ;  /* 0x000000030d0d7812 */ /* 0x000fe400078ec0ff */
[----:B------:R-:W-:Y:S01]  /*03f0*/  ISETP.GT.U32.AND.EX P0, PT, R3, -0x1, PT, P0 ;  /* 0xffffffff0300780c */ /* 0x000fe20003f04100 */
[----:B------:R-:W-:Y:S01]  /*0400*/  IMAD.X R15, RZ, RZ, R9, P3 ;  /* 0x000000ffff0f7224 */ /* 0x000fe200018e0609 */
[----:B0-----:R-:W-:Y:S01]  /*0410*/  LEA R2, P1, R4, UR4, 0x2 ;  /* 0x0000000404027c11 */ /* 0x001fe2000f8210ff */
[----:B------:R-:W-:-:S03]  /*0420*/  UMOV UR4, URZ ;  /* 0x000000ff00047c82 */ /* 0x000fc60008000000 */
[----:B------:R-:W-:-:S09]  /*0430*/  LEA.HI.X R3, R4, UR5, R9, 0x2, P1 ;  /* 0x0000000504037c11 */ /* 0x000fd200088f1409 */
.L_x_181:
[----:B------:R-:W0:Y:S01]  /*0440*/  LDCU UR5, c[0x0][0x398] ;  /* 0x00007300ff0577ac */ /* 0x000e220008000800 */
[----:B------:R-:W-:Y:S01]  /*0450*/  ISETP.GE.U32.AND P1, PT, R4, R11, PT ;  /* 0x0000000b0400720c */ /* 0x000fe20003f26070 */
[----:B------:R-:W-:Y:S01]  /*0460*/  BSSY.RECONVERGENT B0, `(.L_x_172) ;  /* 0x0000090000007945 */ /* 0x000fe20003800200 */
[----:B------:R-:W-:Y:S02]  /*0470*/  UIADD3 UR4, UPT, UPT, UR4, 0x1, URZ ;  /* 0x0000000104047890 */ /* 0x000fe4000fffe0ff */
[----:B------:R-:W-:Y:S02]  /*0480*/  ISETP.GE.U32.AND.EX P1, PT, R9, R8, PT, P1 ;  /* 0x000000080900720c */ /* 0x000fe40003f26110 */
[----:B0-----:R-:W-:-:S11]  /*0490*/  UISETP.NE.AND UP0, UPT, UR4, UR5, UPT ;  /* 0x000000050400728c */ /* 0x001fd6000bf05270 */
[----:B------:R-:W-:Y:S05]  /*04a0*/  @P1 BRA `(.L_x_173) ;  /* 0x00000008002c1947 */ /* 0x000fea0003800000 */
[----:B------:R-:W-:Y:S01]  /*04b0*/  ISETP.NE.U32.AND P1, PT, R13, RZ, PT ;  /* 0x000000ff0d00720c */ /* 0x000fe20003f25070 */
[----:B------:R-:W-:Y:S01]  /*04c0*/  BSSY.RECONVERGENT B1, `(.L_x_174) ;  /* 0x0000016000017945 */ /* 0x000fe20003800200 */
[----:B------:R-:W-:Y:S01]  /*04d0*/  MOV R18, R4 ;  /* 0x0000000400127202 */ /* 0x000fe20000000f00 */
[----:B------:R-:W-:Y:S01]  /*04e0*/  IMAD.MOV.U32 R19, RZ, RZ, R9 ;  /* 0x000000ffff137224 */ /* 0x000fe200078e0009 */
[----:B------:R-:W-:-:S13]  /*04f0*/  ISETP.NE.AND.EX P1, PT, RZ, RZ, PT, P1 ;  /* 0x000000ffff00720c */ /* 0x000fda0003f25310 */
[----:B------:R-:W-:Y:S05]  /*0500*/  @!P1 BRA `(.L_x_175) ;  /* 0x0000000000449947 */ /* 0x000fea0003800000 */
[----:B------:R-:W2:Y:S01]  /*0510*/  LDG.E.STRONG.GPU R7, desc[UR6][R2.64] ;  /* 0x0000000602077981 */ /* 0x000ea2000c1ef900 */
[----:B------:R-:W-:Y:S01]  /*0520*/  ISETP.NE.U32.AND P1, PT, R13, 0x1, PT ;  /* 0x000000010d00780c */ /* 0x000fe20003f25070 */
[----:B------:R-:W-:Y:S01]  /*0530*/  IMAD.MOV.U32 R18, RZ, RZ, R10 ;  /* 0x000000ffff127224 */ /* 0x000fe200078e000a */
[----:B------:R-:W-:Y:S02]  /*0540*/  MOV R19, R14 ;  /* 0x0000000e00137202 */ /* 0x000fe40000000f00 */
[----:B------:R-:W-:Y:S01]  /*0550*/  ISETP.NE.AND.EX P1, PT, RZ, RZ, PT, P1 ;  /* 0x000000ffff00720c */ /* 0x000fe20003f25310 */
[----:B--2---:R-:W-:-:S12]  /*0560*/  FADD R20, R20, R7 ;  /* 0x0000000714147221 */ /* 0x004fd80000000000 */
[----:B------:R-:W-:Y:S05]  /*0570*/  @!P1 BRA `(.L_x_175) ;  /* 0x0000000000289947 */ /* 0x000fea0003800000 */
[----:B------:R-:W-:Y:S01]  /*0580*/  ISETP.NE.U32.AND P1, PT, R13, 0x2, PT ;  /* 0x000000020d00780c */ /* 0x000fe20003f25070 */
[----:B------:R-:W2:Y:S03]  /*0590*/  LDG.E.STRONG.GPU R7, desc[UR6][R2.64+0x4] ;  /* 0x0000040602077981 */ /* 0x000ea6000c1ef900 */
[----:B------:R-:W-:-:S13]  /*05a0*/  ISETP.NE.AND.EX P1, PT, RZ, RZ, PT, P1 ;  /* 0x000000ffff00720c */ /* 0x000fda0003f25310 */
[----:B------:R-:W3:Y:S01]  /*05b0*/  @P1 LDG.E.STRONG.GPU R17, desc[UR6][R2.64+0x8] ;  /* 0x0000080602111981 */ /* 0x000ee2000c1ef900 */
[----:B------:R-:W-:Y:S01]  /*05c0*/  IMAD.MOV.U32 R18, RZ, RZ, R12 ;  /* 0x000000ffff127224 */ /* 0x000fe200078e000c */
[----:B------:R-:W-:Y:S01]  /*05d0*/  @P1 IADD3 R18, P2, PT, R4, 0x3, RZ ;  /* 0x0000000304121810 */ /* 0x000fe20007f5e0ff */
[----:B------:R-:W-:-:S03]  /*05e0*/  IMAD.MOV.U32 R19, RZ, RZ, R15 ;  /* 0x000000ffff137224 */ /* 0x000fc600078e000f */
[----:B------:R-:W-:Y:S01]  /*05f0*/  @P1 IADD3.X R19, PT, PT, RZ, R9, RZ, P2, !PT ;  /* 0x00000009ff131210 */ /* 0x000fe200017fe4ff */
[----:B--2---:R-:W-:-:S04]  /*0600*/  FADD R20, R20, R7 ;  /* 0x0000000714147221 */ /* 0x004fc80000000000 */
[----:B---3--:R-:W-:-:S07]  /*0610*/  @P1 FADD R20, R20, R17 ;  /* 0x0000001114141221 */ /* 0x008fce0000000000 */
.L_x_175:
[----:B------:R-:W-:Y:S05]  /*0620*/  BSYNC.RECONVERGENT B1 ;  /* 0x0000000000017941 */ /* 0x000fea0003800200 */
.L_x_174:
[----:B------:R-:W-:Y:S05]  /*0630*/  @P0 BRA `(.L_x_173) ;  /* 0x0000000400c80947 */ /* 0x000fea0003800000 */
[----:B------:R-:W0:Y:S01]  /*0640*/  LDCU.64 UR8, c[0x0][0x380] ;  /* 0x00007000ff0877ac */ /* 0x000e220008000a00 */
[----:B------:R-:W-:-:S04]  /*0650*/  ISETP.GE.U32.AND P1, PT, R18, R11, PT ;  /* 0x0000000b1200720c */ /* 0x000fc80003f26070 */
[----:B------:R-:W-:Y:S02]  /*0660*/  ISETP.GE.U32.AND.EX P1, PT, R19, R8, PT, P1 ;  /* 0x000000081300720c */ /* 0x000fe40003f26110 */
[----:B0-----:R-:W-:-:S04]  /*0670*/  LEA R6, P2, R18, UR8, 0x2 ;  /* 0x0000000812067c11 */ /* 0x001fc8000f8410ff */
[----:B------:R-:W-:-:S07]  /*0680*/  LEA.HI.X R7, R18, UR9, R19, 0x2, P2 ;  /* 0x0000000912077c11 */ /* 0x000fce00090f1413 */
[----:B------:R-:W2:Y:S04]  /*0690*/  @P1 LDG.E.STRONG.GPU R17, desc[UR6][R6.64] ;  /* 0x0000000606111981 */ /* 0x000ea8000c1ef900 */
[----:B------:R-:W3:Y:S04]  /*06a0*/  @P1 LDG.E.STRONG.GPU R16, desc[UR6][R6.64+0x4] ;  /* 0x0000040606101981 */ /* 0x000ee8000c1ef900 */
[----:B------:R-:W4:Y:S04]  /*06b0*/  @P1 LDG.E.STRONG.GPU R21, desc[UR6][R6.64+0x8] ;  /* 0x0000080606151981 */ /* 0x000f28000c1ef900 */
[----:B------:R0:W5:Y:S01]  /*06c0*/  @P1 LDG.E.STRONG.GPU R23, desc[UR6][R6.64+0xc] ;  /* 0x00000c0606171981 */ /* 0x000162000c1ef900 */
[----:B------:R-:W-:Y:S01]  /*06d0*/  @P1 IADD3 R18, P2, PT, R18, 0x4, RZ ;  /* 0x0000000412121810 */ /* 0x000fe20007f5e0ff */
[----:B------:R-:W-:Y:S03]  /*06e0*/  BSSY.RECONVERGENT B1, `(.L_x_176) ;  /* 0x000003d000017945 */ /* 0x000fe60003800200 */
[----:B------:R-:W-:Y:S01]  /*06f0*/  IADD3 R22, P4, PT, -R18, R11, RZ ;  /* 0x0000000b12167210 */ /* 0x000fe20007f9e1ff */
[----:B------:R-:W-:Y:S01]  /*0700*/  @P1 IMAD.X R19, RZ, RZ, R19, P2 ;  /* 0x000000ffff131224 */ /* 0x000fe200010e0613 */
[----:B------:R-:W-:-:S02]  /*0710*/  ISETP.GT.U32.AND P3, PT, R11, R18, PT ;  /* 0x000000120b00720c */ /* 0x000fc40003f64070 */
[----:B------:R-:W-:Y:S01]  /*0720*/  ISETP.LE.U32.AND P2, PT, R22, 0xc, PT ;  /* 0x0000000c1600780c */ /* 0x000fe20003f43070 */
[C---:B------:R-:W-:Y:S01]  /*0730*/  IMAD.X R24, R8.reuse, 0x1, ~R19, P4 ;  /* 0x0000000108187824 */ /* 0x040fe200020e0e13 */
[----:B------:R-:W-:Y:S02]  /*0740*/  ISETP.GT.U32.AND.EX P3, PT, R8, R19, PT, P3 ;  /* 0x000000130800720c */ /* 0x000fe40003f64130 */
[----:B------:R-:W-:Y:S02]  /*0750*/  @P1 IADD3 R22, P4, PT, R6, 0x10, RZ ;  /* 0x0000001006161810 */ /* 0x000fe40007f9e0ff */
[----:B------:R-:W-:-:S03]  /*0760*/  ISETP.LE.U32.OR.EX P2, PT, R24, RZ, !P3, P2 ;  /* 0x000000ff1800720c */ /* 0x000fc60005f43520 */
[----:B0-----:R-:W-:Y:S02]  /*0770*/  @P1 IMAD.MOV.U32 R6, RZ, RZ, R22 ;  /* 0x000000ffff061224 */ /* 0x001fe400078e0016 */
[----:B--2---:R-:W-:-:S04]  /*0780*/  @P1 FADD R17, R20, R17 ;  /* 0x0000001114111221 */ /* 0x004fc80000000000 */
[----:B---3--:R-:W-:Y:S01]  /*0790*/  @P1 FADD R16, R17, R16 ;  /* 0x0000001011101221 */ /* 0x008fe20000000000 */
[----:B------:R-:W-:-:S03]  /*07a0*/  @P1 IADD3.X R17, PT, PT, RZ, R7, RZ, P4, !PT ;  /* 0x00000007ff111210 */ /* 0x000fc600027fe4ff */
[----:B----4-:R-:W-:Y:S02]  /*07b0*/  @P1 FADD R16, R16, R21 ;  /* 0x0000001510101221 */ /* 0x010fe40000000000 */
[----:B------:R-:W-:Y:S02]  /*07c0*/  @P1 IMAD.MOV.U32 R7, RZ, RZ, R17 ;  /* 0x000000ffff071224 */ /* 0x000fe400078e0011 */
[----:B-----5:R-:W-:Y:S01]  /*07d0*/  @P1 FADD R20, R16, R23 ;  /* 0x0000001710141221 */ /* 0x020fe20000000000 */
[----:B------:R-:W-:Y:S01]  /*07e0*/  PLOP3.LUT P1, PT, P1, PT, PT, 0x8, 0x80 ;  /* 0x000000000080781c */ /* 0x000fe20000f2e170 */
[----:B------:R-:W-:-:S12]  /*07f0*/  @P2 BRA `(.L_x_177) ;  /* 0x0000000000ac2947 */ /* 0x000fd80003800000 */
[----:B------:R-:W-:Y:S02]  /*0800*/  IADD3 R17, P2, PT, R11, -0xc, RZ ;  /* 0xfffffff40b117810 */ /* 0x000fe40007f5e0ff */
[----:B------:R-:W-:Y:S02]  /*0810*/  PLOP3.LUT P1, PT, PT, PT, PT, 0x8, 0x80 ;  /* 0x000000000080781c */ /* 0x000fe40003f2e170 */
[----:B------:R-:W-:-:S11]  /*0820*/  IADD3.X R16, PT, PT, R8, -0x1, RZ, P2, !PT ;  /* 0xffffffff08107810 */ /* 0x000fd600017fe4ff */
.L_x_178:
[----:B------:R-:W2:Y:S04]  /*0830*/  LDG.E.STRONG.GPU R25, desc[UR6][R6.64] ;  /* 0x0000000606197981 */ /* 0x000ea8000c1ef900 */
[----:B------:R-:W3:Y:S04]  /*0840*/  LDG.E.STRONG.GPU R27, desc[UR6][R6.64+0x4] ;  /* 0x00000406061b7981 */ /* 0x000ee8000c1ef900 */
[----:B------:R-:W4:Y:S04]  /*0850*/  LDG.E.STRONG.GPU R21, desc[UR6][R6.64+0x8] ;  /* 0x0000080606157981 */ /* 0x000f28000c1ef900 */
[----:B------:R-:W5:Y:S04]  /*0860*/  LDG.E.STRONG.GPU R22, desc[UR6][R6.64+0xc] ;  /* 0x00000c0606167981 */ /* 0x000f68000c1ef900 */
[----:B------:R-:W5:Y:S04]  /*0870*/  LDG.E.STRONG.GPU R23, desc[UR6][R6.64+0x10] ;  /* 0x0000100606177981 */ /* 0x000f68000c1ef900 */
[----:B------:R-:W5:Y:S01]  /*0880*/  LDG.E.STRONG.GPU R24, desc[UR6][R6.64+0x14] ;  /* 0x0000140606187981 */ /* 0x000f62000c1ef900 */
[----:B--2---:R-:W-:-:S03]  /*0890*/  FADD R20, R25, R20 ;  /* 0x0000001419147221 */ /* 0x004fc60000000000 */
[----:B------:R-:W2:Y:S01]  /*08a0*/  LDG.E.STRONG.GPU R25, desc[UR6][R6.64+0x18] ;  /* 0x0000180606197981 */ /* 0x000ea2000c1ef900 */
[----:B---3--:R-:W-:-:S03]  /*08b0*/  FADD R26, R20, R27 ;  /* 0x0000001b141a7221 */ /* 0x008fc60000000000 */
[----:B------:R-:W3:Y:S01]  /*08c0*/  LDG.E.STRONG.GPU R20, desc[UR6][R6.64+0x1c] ;  /* 0x00001c0606147981 */ /* 0x000ee2000c1ef900 */
[----:B----4-:R-:W-:-:S03]  /*08d0*/  FADD R27, R26, R21 ;  /* 0x000000151a1b7221 */ /* 0x010fc60000000000 */
[----:B------:R-:W4:Y:S01]  /*08e0*/  LDG.E.STRONG.GPU R21, desc[UR6][R6.64+0x20] ;  /* 0x0000200606157981 */ /* 0x000f22000c1ef900 */
[----:B-----5:R-:W-:-:S03]  /*08f0*/  FADD R26, R27, R22 ;  /* 0x000000161b1a7221 */ /* 0x020fc60000000000 */
[----:B------:R-:W5:Y:S01]  /*0900*/  LDG.E.STRONG.GPU R22, desc[UR6][R6.64+0x24] ;  /* 0x0000240606167981 */ /* 0x000f62000c1ef900 */
[----:B------:R-:W-:-:S03]  /*0910*/  FADD R27, R26, R23 ;  /* 0x000000171a1b7221 */ /* 0x000fc60000000000 */
[----:B------:R-:W5:Y:S01]  /*0920*/  LDG.E.STRONG.GPU R23, desc[UR6][R6.64+0x28] ;  /* 0x0000280606177981 */ /* 0x000f62000c1ef900 */
[----:B------:R-:W-:-:S03]  /*0930*/  FADD R26, R27, R24 ;  /* 0x000000181b1a7221 */ /* 0x000fc60000000000 */
        /* <DEDUP_REMOVED lines=8> */
[----:B------:R0:W5:Y:S01]  /*09c0*/  LDG.E.STRONG.GPU R22, desc[UR6][R6.64+0x3c] ;  /* 0x00003c0606167981 */ /* 0x000162000c1ef900 */
[----:B------:R-:W-:Y:S01]  /*09d0*/  IADD3 R18, P2, PT, R18, 0x10, RZ ;  /* 0x0000001012127810 */ /* 0x000fe20007f5e0ff */
[----:B------:R-:W-:-:S03]  /*09e0*/  FADD R23, R26, R23 ;  /* 0x000000171a177221 */ /* 0x000fc60000000000 */
[----:B------:R-:W-:Y:S01]  /*09f0*/  IADD3.X R19, PT, PT, RZ, R19, RZ, P2, !PT ;  /* 0x00000013ff137210 */ /* 0x000fe200017fe4ff */
[----:B------:R-:W-:Y:S01]  /*0a00*/  FADD R24, R23, R24 ;  /* 0x0000001817187221 */ /* 0x000fe20000000000 */
[----:B------:R-:W-:Y:S02]  /*0a10*/  ISETP.GE.U32.AND P2, PT, R18, R17, PT ;  /* 0x000000111200720c */ /* 0x000fe40003f46070 */
[----:B------:R-:W-:Y:S02]  /*0a20*/  IADD3 R23, P3, PT, R6, 0x40, RZ ;  /* 0x0000004006177810 */ /* 0x000fe40007f7e0ff */
[----:B------:R-:W-:-:S03]  /*0a30*/  ISETP.GE.U32.AND.EX P2, PT, R19, R16, PT, P2 ;  /* 0x000000101300720c */ /* 0x000fc60003f46120 */
[----:B0-----:R-:W-:Y:S02]  /*0a40*/  IMAD.X R7, RZ, RZ, R7, P3 ;  /* 0x000000ffff077224 */ /* 0x001fe400018e0607 */
[----:B------:R-:W-:Y:S02]  /*0a50*/  IMAD.MOV.U32 R6, RZ, RZ, R23 ;  /* 0x000000ffff067224 */ /* 0x000fe400078e0017 */
[----:B--2---:R-:W-:-:S04]  /*0a60*/  FADD R25, R24, R25 ;  /* 0x0000001918197221 */ /* 0x004fc80000000000 */
[----:B---3--:R-:W-:-:S04]  /*0a70*/  FADD R20, R25, R20 ;  /* 0x0000001419147221 */ /* 0x008fc80000000000 */
[----:B----4-:R-:W-:-:S04]  /*0a80*/  FADD R21, R20, R21 ;  /* 0x0000001514157221 */ /* 0x010fc80000000000 */
[----:B-----5:R-:W-:Y:S01]  /*0a90*/  FADD R20, R21, R22 ;  /* 0x0000001615147221 */ /* 0x020fe20000000000 */
[----:B------:R-:W-:Y:S06]  /*0aa0*/  @!P2 BRA `(.L_x_178) ;  /* 0xfffffffc0060a947 */ /* 0x000fec000383ffff */
.L_x_177:
[----:B------:R-:W-:Y:S05]  /*0ab0*/  BSYNC.RECONVERGENT B1 ;  /* 0x0000000000017941 */ /* 0x000fea0003800200 */
.L_x_176:
[----:B------:R-:W-:Y:S01]  /*0ac0*/  IADD3 R16, P4, PT, -R18, R11, RZ ;  /* 0x0000000b12107210 */ /* 0x000fe20007f9e1ff */
[----:B------:R-:W-:Y:S01]  /*0ad0*/  BSSY.RECONVERGENT B1, `(.L_x_179) ;  /* 0x000001d000017945 */ /* 0x000fe20003800200 */
[----:B------:R-:W-:Y:S02]  /*0ae0*/  ISETP.GT.U32.AND P3, PT, R11, R18, PT ;  /* 0x000000120b00720c */ /* 0x000fe40003f64070 */
[----:B------:R-:W-:Y:S02]  /*0af0*/  ISETP.LE.U32.AND P2, PT, R16, 0x4, PT ;  /* 0x000000041000780c */ /* 0x000fe40003f43070 */
[----:B------:R-:W-:Y:S02]  /*0b00*/  ISETP.GT.U32.AND.EX P3, PT, R8, R19, PT, P3 ;  /* 0x000000130800720c */ /* 0x000fe40003f64130 */
[----:B------:R-:W-:-:S04]  /*0b10*/  IADD3.X R16, PT, PT, ~R19, R8, RZ, P4, !PT ;  /* 0x0000000813107210 */ /* 0x000fc800027fe5ff */
[----:B------:R-:W-:-:S13]  /*0b20*/  ISETP.LE.U32.OR.EX P2, PT, R16, RZ, !P3, P2 ;  /* 0x000000ff1000720c */ /* 0x000fda0005f43520 */
[----:B------:R-:W-:Y:S05]  /*0b30*/  @P2 BRA `(.L_x_180) ;  /* 0x0000000000582947 */ /* 0x000fea0003800000 */
[----:B------:R-:W2:Y:S04]  /*0b40*/  LDG.E.STRONG.GPU R23, desc[UR6][R6.64] ;  /* 0x0000000606177981 */ /* 0x000ea8000c1ef900 */
[----:B------:R-:W3:Y:S04]  /*0b50*/  LDG.E.STRONG.GPU R24, desc[UR6][R6.64+0x4] ;  /* 0x0000040606187981 */ /* 0x000ee8000c1ef900 */
[----:B------:R-:W4:Y:S04]  /*0b60*/  LDG.E.STRONG.GPU R26, desc[UR6][R6.64+0x8] ;  /* 0x00000806061a7981 */ /* 0x000f28000c1ef900 */
[----:B------:R-:W5:Y:S04]  /*0b70*/  LDG.E.STRONG.GPU R28, desc[UR6][R6.64+0xc] ;  /* 0x00000c06061c7981 */ /* 0x000f68000c1ef900 */
[----:B------:R-:W5:Y:S04]  /*0b80*/  LDG.E.STRONG.GPU R22, desc[UR6][R6.64+0x10] ;  /* 0x0000100606167981 */ /* 0x000f68000c1ef900 */
[----:B------:R-:W5:Y:S04]  /*0b90*/  LDG.E.STRONG.GPU R21, desc[UR6][R6.64+0x14] ;  /* 0x0000140606157981 */ /* 0x000f68000c1ef900 */
[----:B------:R-:W5:Y:S04]  /*0ba0*/  LDG.E.STRONG.GPU R17, desc[UR6][R6.64+0x18] ;  /* 0x0000180606117981 */ /* 0x000f68000c1ef900 */
[----:B------:R0:W5:Y:S01]  /*0bb0*/  LDG.E.STRONG.GPU R16, desc[UR6][R6.64+0x1c] ;  /* 0x00001c0606107981 */ /* 0x000162000c1ef900 */
[----:B------:R-:W-:-:S02]  /*0bc0*/  IADD3 R18, P2, PT, R18, 0x8, RZ ;  /* 0x0000000812127810 */ /* 0x000fc40007f5e0ff */
[----:B------:R-:W-:-:S03]  /*0bd0*/  PLOP3.LUT P1, PT, PT, PT, PT, 0x8, 0x80 ;  /* 0x000000000080781c */ /* 0x000fc60003f2e170 */
[----:B------:R-:W-:Y:S02]  /*0be0*/  IMAD.X R19, RZ, RZ, R19, P2 ;  /* 0x000000ffff137224 */ /* 0x000fe400010e0613 */
[----:B--2---:R-:W-:-:S04]  /*0bf0*/  FADD R23, R20, R23 ;  /* 0x0000001714177221 */ /* 0x004fc80000000000 */
[----:B---3--:R-:W-:-:S04]  /*0c00*/  FADD R23, R23, R24 ;  /* 0x0000001817177221 */ /* 0x008fc80000000000 */
[----:B----4-:R-:W-:-:S04]  /*0c10*/  FADD R23, R23, R26 ;  /* 0x0000001a17177221 */ /* 0x010fc80000000000 */
[----:B-----5:R-:W-:-:S04]  /*0c20*/  FADD R23, R23, R28 ;  /* 0x0000001c17177221 */ /* 0x020fc80000000000 */
[----:B------:R-:W-:-:S04]  /*0c30*/  FADD R22, R23, R22 ;  /* 0x0000001617167221 */ /* 0x000fc80000000000 */
[----:B------:R-:W-:Y:S01]  /*0c40*/  FADD R22, R22, R21 ;  /* 0x0000001516167221 */ /* 0x000fe20000000000 */
[----:B------:R-:W-:-:S03]  /*0c50*/  IADD3 R21, P3, PT, R6, 0x20, RZ ;  /* 0x0000002006157810 */ /* 0x000fc60007f7e0ff */
[----:B------:R-:W-:Y:S01]  /*0c60*/  FADD R17, R22, R17 ;  /* 0x0000001116117221 */ /* 0x000fe20000000000 */
[----:B0-----:R-:W-:Y:S01]  /*0c70*/  MOV R6, R21 ;  /* 0x0000001500067202 */ /* 0x001fe20000000f00 */
[----:B------:R-:W-:Y:S02]  /*0c80*/  IMAD.X R7, RZ, RZ, R7, P3 ;  /* 0x000000ffff077224 */ /* 0x000fe400018e0607 */
[----:B------:R-:W-:-:S07]  /*0c90*/  FADD R20, R17, R16 ;  /* 0x0000001011147221 */ /* 0x000fce0000000000 */
.L_x_180:
[----:B------:R-:W-:Y:S05]  /*0ca0*/  BSYNC.RECONVERGENT B1 ;  /* 0x0000000000017941 */ /* 0x000fea0003800200 */
.L_x_179:
[----:B------:R-:W-:-:S04]  /*0cb0*/  ISETP.LT.U32.AND P2, PT, R18, R11, PT ;  /* 0x0000000b1200720c */ /* 0x000fc80003f41070 */
[----:B------:R-:W-:-:S13]  /*0cc0*/  ISETP.LT.U32.OR.EX P1, PT, R19, R8, P1, P2 ;  /* 0x000000081300720c */ /* 0x000fda0000f21520 */
[----:B------:R-:W-:Y:S05]  /*0cd0*/  @!P1 BRA `(.L_x_173) ;  /* 0x0000000000209947 */ /* 0x000fea0003800000 */
[----:B------:R-:W2:Y:S04]  /*0ce0*/  LDG.E.STRONG.GPU R17, desc[UR6][R6.64] ;  /* 0x0000000606117981 */ /* 0x000ea8000c1ef900 */
[----:B------:R-:W3:Y:S04]  /*0cf0*/  LDG.E.STRONG.GPU R16, desc[UR6][R6.64+0x4] ;  /* 0x0000040606107981 */ /* 0x000ee8000c1ef900 */
[----:B------:R-:W4:Y:S04]  /*0d00*/  LDG.E.STRONG.GPU R19, desc[UR6][R6.64+0x8] ;  /* 0x0000080606137981 */ /* 0x000f28000c1ef900 */
[----:B------:R-:W5:Y:S01]  /*0d10*/  LDG.E.STRONG.GPU R21, desc[UR6][R6.64+0xc] ;  /* 0x00000c0606157981 */ /* 0x000f62000c1ef900 */
[----:B--2---:R-:W-:-:S04]  /*0d20*/  FADD R17, R20, R17 ;  /* 0x0000001114117221 */ /* 0x004fc80000000000 */
[----:B---3--:R-:W-:-:S04]  /*0d30*/  FADD R16, R17, R16 ;  /* 0x0000001011107221 */ /* 0x008fc80000000000 */
[----:B----4-:R-:W-:-:S04]  /*0d40*/  FADD R16, R16, R19 ;  /* 0x0000001310107221 */ /* 0x010fc80000000000 */
[----:B-----5:R-:W-:-:S07]  /*0d50*/  FADD R20, R16, R21 ;  /* 0x0000001510147221 */ /* 0x020fce0000000000 */
.L_x_173:
[----:B------:R-:W-:Y:S05]  /*0d60*/  BSYNC.RECONVERGENT B0 ;  /* 0x0000000000007941 */ /* 0x000fea0003800200 */
.L_x_172:
[----:B------:R-:W-:Y:S05]  /*0d70*/  BRA.U UP0, `(.L_x_181) ;  /* 0xfffffff500b07547 */ /* 0x000fea000b83ffff */
.L_x_171:
[----:B------:R-:W-:-:S13]  /*0d80*/  ISETP.NE.AND P0, PT, R0, RZ, PT ;  /* 0x000000ff0000720c */ /* 0x000fda0003f05270 */
[----:B------:R-:W-:Y:S05]  /*0d90*/  @P0 EXIT ;  /* 0x000000000000094d */ /* 0x000fea0003800000 */
[----:B------:R-:W0:Y:S02]  /*0da0*/  LDC.64 R2, c[0x0][0x388] ;  /* 0x0000e200ff027b82 */ /* 0x000e240000000a00 */
[----:B0-----:R-:W-:Y:S01]  /*0db0*/  STG.E desc[UR6][R2.64], R20 ;  /* 0x0000001402007986 */ /* 0x001fe2000c101906 */
[----:B------:R-:W-:Y:S05]  /*0dc0*/  EXIT ;  /* 0x000000000000794d */ /* 0x000fea0003800000 */
        .weak           $__internal_5_$__cuda_sm20_div_u64
        .type           $__internal_5_$__cuda_sm20_div_u64,@function
        .size           $__internal_5_$__cuda_sm20_div_u64,(.L_x_316 - $__internal_5_$__cuda_sm20_div_u64)
$__internal_5_$__cuda_sm20_div_u64:
        /* <DEDUP_REMOVED lines=9> */
[----:B------:R-:W-:Y:S01]  /*0e60*/  IMAD.X R13, RZ, RZ, ~R9, P0 ;  /* 0x000000ffff0d7224 */ /* 0x000fe200000e0e09 */
[----:B------:R-:W-:-:S03]  /*0e70*/  MOV R9, R6 ;  /* 0x0000000600097202 */ /* 0x000fc60000000f00 */
[-C--:B------:R-:W-:Y:S02]  /*0e80*/  IMAD R15, R7, R13.reuse, RZ ;  /* 0x0000000d070f7224 */ /* 0x080fe400078e02ff */
[----:B------:R-:W-:-:S04]  /*0e90*/  IMAD.WIDE.U32 R8, P0, R6, R13, R8 ;  /* 0x0000000d06087225 */ /* 0x000fc80007800008 */
[----:B------:R-:W-:-:S04]  /*0ea0*/  IMAD.HI.U32 R5, R7, R13, RZ ;  /* 0x0000000d07057227 */ /* 0x000fc800078e00ff */
[----:B------:R-:W-:-:S04]  /*0eb0*/  IMAD.HI.U32 R8, P1, R7, R11, R8 ;  /* 0x0000000b07087227 */ /* 0x000fc80007820008 */
[----:B------:R-:W-:Y:S01]  /*0ec0*/  IMAD.X R5, R5, 0x1, R7, P0 ;  /* 0x0000000105057824 */ /* 0x000fe200000e0607 */
[----:B------:R-:W-:-:S04]  /*0ed0*/  IADD3 R9, P2, PT, R15, R8, RZ ;  /* 0x000000080f097210 */ /* 0x000fc80007f5e0ff */
[----:B------:R-:W-:Y:S01]  /*0ee0*/  IADD3.X R5, PT, PT, RZ, RZ, R5, P2, P1 ;  /* 0x000000ffff057210 */ /* 0x000fe200017e2405 */
[----:B------:R-:W-:-:S04]  /*0ef0*/  IMAD.WIDE.U32 R6, R9, R2, RZ ;  /* 0x0000000209067225 */ /* 0x000fc800078e00ff */
        /* <DEDUP_REMOVED lines=11> */
[----:B------:R-:W-:Y:S01]  /*0fb0*/  IMAD.MOV.U32 R9, RZ, RZ, RZ ;  /* 0x000000ffff097224 */ /* 0x000fe200078e00ff */
[----:B------:R-:W-:Y:S01]  /*0fc0*/  IADD3.X R5, PT, PT, R10, R5, RZ, P0, !PT ;  /* 0x000000050a057210 */ /* 0x000fe200007fe4ff */
[----:B0-----:R-:W-:-:S03]  /*0fd0*/  IMAD.HI.U32 R8, R11, R6, RZ ;  /* 0x000000060b087227 */ /* 0x001fc600078e00ff */
[----:B------:R-:W-:Y:S01]  /*0fe0*/  IADD3.X R5, PT, PT, RZ, RZ, R5, P2, P1 ;  /* 0x000000ffff057210 */ /* 0x000fe200017e2405 */
[----:B------:R-:W-:-:S04]  /*0ff0*/  IMAD.WIDE.U32 R8, R11, R7, R8 ;  /* 0x000000070b087225 */ /* 0x000fc800078e0008 */
[C---:B------:R-:W-:Y:S02]  /*1000*/  IMAD R11, R5.reuse, R7, RZ ;  /* 0x00000007050b7224 */ /* 0x040fe400078e02ff */
[----:B------:R-:W-:-:S04]  /*1010*/  IMAD.HI.U32 R8, P0, R5, R6, R8 ;  /* 0x0000000605087227 */ /* 0x000fc80007800008 */
[----:B------:R-:W-:Y:S01]  /*1020*/  IMAD.HI.U32 R5, R5, R7, RZ ;  /* 0x0000000705057227 */ /* 0x000fe200078e00ff */
[----:B------:R-:W-:-:S03]  /*1030*/  IADD3 R11, P1, PT, R11, R8, RZ ;  /* 0x000000080b0b7210 */ /* 0x000fc60007f3e0ff */
[----:B------:R-:W-:Y:S02]  /*1040*/  IMAD.X R5, RZ, RZ, R5, P0 ;  /* 0x000000ffff057224 */ /* 0x000fe400000e0605 */
[----:B------:R-:W-:-:S03]  /*1050*/  IMAD.WIDE.U32 R8, R11, R2, RZ ;  /* 0x000000020b087225 */ /* 0x000fc600078e00ff */
[----:B------:R-:W-:Y:S01]  /*1060*/  IADD3.X R5, PT, PT, RZ, R5, RZ, P1, !PT ;  /* 0x00000005ff057210 */ /* 0x000fe20000ffe4ff */
[C---:B------:R-:W-:Y:S01]  /*1070*/  IMAD R9, R11.reuse, R3, R9 ;  /* 0x000000030b097224 */ /* 0x040fe200078e0209 */
[----:B------:R-:W-:Y:S02]  /*1080*/  IADD3 R13, P1, PT, -R8, R6, RZ ;  /* 0x00000006080d7210 */ /* 0x000fe40007f3e1ff */
[----:B------:R-:W-:Y:S01]  /*1090*/  IADD3 R8, P2, PT, R11, 0x1, RZ ;  /* 0x000000010b087810 */ /* 0x000fe20007f5e0ff */
[-C--:B------:R-:W-:Y:S01]  /*10a0*/  IMAD R6, R5, R2.reuse, R9 ;  /* 0x0000000205067224 */ /* 0x080fe200078e0209 */
[----:B------:R-:W-:-:S03]  /*10b0*/  ISETP.GE.U32.AND P0, PT, R13, R2, PT ;  /* 0x000000020d00720c */ /* 0x000fc60003f06070 */
[----:B------:R-:W-:Y:S01]  /*10c0*/  IMAD.X R12, R7, 0x1, ~R6, P1 ;  /* 0x00000001070c7824 */ /* 0x000fe200008e0e06 */
[----:B------:R-:W-:Y:S02]  /*10d0*/  IADD3 R9, P1, PT, -R2, R13, RZ ;  /* 0x0000000d02097210 */ /* 0x000fe40007f3e1ff */
[----:B------:R-:W-:Y:S02]  /*10e0*/  IADD3.X R6, PT, PT, RZ, R5, RZ, P2, !PT ;  /* 0x00000005ff067210 */ /* 0x000fe400017fe4ff */
[C---:B------:R-:W-:Y:S01]  /*10f0*/  ISETP.GE.U32.AND.EX P0, PT, R12.reuse, R3, PT, P0 ;  /* 0x000000030c00720c */ /* 0x040fe20003f06100 */
[----:B------:R-:W-:Y:S01]  /*1100*/  IMAD.X R10, R12, 0x1, ~R3, P1 ;  /* 0x000000010c0a7824 */ /* 0x000fe200008e0e03 */
[----:B------:R-:W-:Y:S02]  /*1110*/  ISETP.NE.U32.AND P1, PT, R2, RZ, PT ;  /* 0x000000ff0200720c */ /* 0x000fe40003f25070 */
[----:B------:R-:W-:Y:S02]  /*1120*/  SEL R9, R9, R13, P0 ;  /* 0x0000000d09097207 */ /* 0x000fe40000000000 */
[----:B------:R-:W-:-:S02]  /*1130*/  SEL R8, R8, R11, P0 ;  /* 0x0000000b08087207 */ /* 0x000fc40000000000 */
[----:B------:R-:W-:Y:S02]  /*1140*/  SEL R10, R10, R12, P0 ;  /* 0x0000000c0a0a7207 */ /* 0x000fe40000000000 */
[----:B------:R-:W-:Y:S02]  /*1150*/  SEL R7, R6, R5, P0 ;  /* 0x0000000506077207 */ /* 0x000fe40000000000 */
[----:B------:R-:W-:Y:S02]  /*1160*/  ISETP.GE.U32.AND P0, PT, R9, R2, PT ;  /* 0x000000020900720c */ /* 0x000fe40003f06070 */
[----:B------:R-:W-:Y:S02]  /*1170*/  IADD3 R5, P2, PT, R8, 0x1, RZ ;  /* 0x0000000108057810 */ /* 0x000fe40007f5e0ff */
[----:B------:R-:W-:Y:S02]  /*1180*/  ISETP.GE.U32.AND.EX P0, PT, R10, R3, PT, P0 ;  /* 0x000000030a00720c */ /* 0x000fe40003f06100 */
[----:B------:R-:W-:Y:S01]  /*1190*/  ISETP.NE.AND.EX P1, PT, R3, RZ, PT, P1 ;  /* 0x000000ff0300720c */ /* 0x000fe20003f25310 */
[----:B------:R-:W-:Y:S01]  /*11a0*/  IMAD.X R6, RZ, RZ, R7, P2 ;  /* 0x000000ffff067224 */ /* 0x000fe200010e0607 */
[----:B------:R-:W-:Y:S01]  /*11b0*/  SEL R2, R5, R8, P0 ;  /* 0x0000000805027207 */ /* 0x000fe20000000000 */
[----:B------:R-:W-:-:S03]  /*11c0*/  HFMA2 R5, -RZ, RZ, 0, 0 ;  /* 0x00000000ff057431 */ /* 0x000fc600000001ff */
[----:B------:R-:W-:Y:S02]  /*11d0*/  SEL R3, R6, R7, P0 ;  /* 0x0000000706037207 */ /* 0x000fe40000000000 */
[----:B------:R-:W-:Y:S02]  /*11e0*/  SEL R2, R2, 0xffffffff, P1 ;  /* 0xffffffff02027807 */ /* 0x000fe40000800000 */
[----:B------:R-:W-:Y:S01]  /*11f0*/  SEL R3, R3, 0xffffffff, P1 ;  /* 0xffffffff03037807 */ /* 0x000fe20000800000 */
[----:B------:R-:W-:Y:S06]  /*1200*/  RET.REL.NODEC R4 `(_Z20compare_local_accessPfS_mi) ;  /* 0xffffffec047c7950 */ /* 0x000fec0003c3ffff */
.L_x_182:
        /* <DEDUP_REMOVED lines=15> */
.L_x_316:


//--------------------- .text._Z21bandwidth_stress_testPfmS_ --------------------------
	.section	.text._Z21bandwidth_stress_testPfmS_,"ax",@progbits
	.align	128
        .global         _Z21bandwidth_stress_testPfmS_
        .type           _Z21bandwidth_stress_testPfmS_,@function
        .size           _Z21bandwidth_stress_testPfmS_,(.L_x_317 - _Z21bandwidth_stress_testPfmS_)
        .other          _Z21bandwidth_stress_testPfmS_,@"STO_CUDA_ENTRY STV_DEFAULT"
_Z21bandwidth_stress_testPfmS_:
.text._Z21bandwidth_stress_testPfmS_:
[----:B------:R-:W-:Y:S01]  /*0000*/  LDC R1, c[0x0][0x37c] ;  /* 0x0000df00ff017b82 */ /* 0x000fe20000000800 */
[----:B------:R-:W0:Y:S07]  /*0010*/  S2R R3, SR_TID.X ;  /* 0x0000000000037919 */ /* 0x000e2e0000002100 */
[----:B------:R-:W0:Y:S01]  /*0020*/  S2UR UR4, SR_CTAID.X ;  /* 0x00000000000479c3 */ /* 0x000e220000002500 */
[----:B------:R-:W-:Y:S01]  /*0030*/  IMAD.MOV.U32 R11, RZ, RZ, RZ ;  /* 0x000000ffff0b7224 */ /* 0x000fe200078e00ff */
[----:B------:R-:W1:Y:S01]  /*0040*/  LDCU.64 UR8, c[0x0][0x358] ;  /* 0x00006b00ff0877ac */ /* 0x000e620008000a00 */
[----:B------:R-:W2:Y:S05]  /*0050*/  LDCU UR10, c[0x0][0x38c] ;  /* 0x00007180ff0a77ac */ /* 0x000eaa0008000800 */
[----:B------:R-:W0:Y:S01]  /*0060*/  LDC R6, c[0x0][0x360] ;  /* 0x0000d800ff067b82 */ /* 0x000e220000000800 */
[----:B------:R-:W3:Y:S01]  /*0070*/  LDCU UR5, c[0x0][0x370] ;  /* 0x00006e00ff0577ac */ /* 0x000ee20008000800 */
[----:B------:R-:W4:Y:S01]  /*0080*/  LDCU UR11, c[0x0][0x388] ;  /* 0x00007100ff0b77ac */ /* 0x000f220008000800 */
[----:B------:R-:W0:Y:S02]  /*0090*/  LDCU.64 UR12, c[0x0][0x380] ;  /* 0x00007000ff0c77ac */ /* 0x000e240008000a00 */
[C---:B0-----:R-:W-:Y:S01]  /*00a0*/  IMAD R0, R6.reuse, UR4, R3 ;  /* 0x0000000406007c24 */ /* 0x041fe2000f8e0203 */
[----:B------:R-:W-:Y:S01]  /*00b0*/  UMOV UR4, URZ ;  /* 0x000000ff00047c82 */ /* 0x000fe20008000000 */
[----:B---3--:R-:W-:-:S02]  /*00c0*/  IMAD R6, R6, UR5, RZ ;  /* 0x0000000506067c24 */ /* 0x008fc4000f8e02ff */
[----:B------:R-:W-:Y:S01]  /*00d0*/  IMAD.WIDE.U32 R8, R0, -0x61c8864f, RZ ;  /* 0x9e3779b100087825 */ /* 0x000fe200078e00ff */
[----:B------:R-:W-:Y:S02]  /*00e0*/  SHF.R.S32.HI R2, RZ, 0x1f, R0 ;  /* 0x0000001fff027819 */ /* 0x000fe40000011400 */
[----:B------:R-:W-:-:S03]  /*00f0*/  SHF.R.S32.HI R13, RZ, 0x1f, R6 ;  /* 0x0000001fff0d7819 */ /* 0x000fc60000011406 */
[----:B------:R-:W-:-:S04]  /*0100*/  IMAD R3, R2, -0x61c8864f, RZ ;  /* 0x9e3779b102037824 */ /* 0x000fc800078e02ff */
[----:B-12-4-:R-:W-:-:S07]  /*0110*/  IMAD.IADD R9, R9, 0x1, R3 ;  /* 0x0000000109097824 */ /* 0x016fce00078e0203 */
.L_x_195:
[----:B------:R-:W-:Y:S01]  /*0120*/  LOP3.LUT R2, R9, UR10, RZ, 0xfc, !PT ;  /* 0x0000000a09027c12 */ /* 0x000fe2000f8efcff */
[----:B------:R-:W0:Y:S01]  /*0130*/  LDCU.64 UR6, c[0x0][0x388] ;  /* 0x00007100ff0677ac */ /* 0x000e220008000a00 */
[----:B------:R-:W-:Y:S02]  /*0140*/  BSSY.RECONVERGENT B0, `(.L_x_183) ;  /* 0x000001d000007945 */ /* 0x000fe40003800200 */
[----:B------:R-:W-:-:S13]  /*0150*/  ISETP.NE.U32.AND P0, PT, R2, RZ, PT ;  /* 0x000000ff0200720c */ /* 0x000fda0003f05070 */
[----:B------:R-:W-:Y:S05]  /*0160*/  @P0 BRA `(.L_x_184) ;  /* 0x0000000000500947 */ /* 0x000fea0003800000 */
[----:B------:R-:W1:Y:S01]  /*0170*/  I2F.U32.RP R4, UR11 ;  /* 0x0000000b00047d06 */ /* 0x000e620008209000 */
[----:B------:R-:W-:-:S07]  /*0180*/  ISETP.NE.U32.AND P1, PT, RZ, UR11, PT ;  /* 0x0000000bff007c0c */ /* 0x000fce000bf25070 */
[----:B-1----:R-:W1:Y:S02]  /*0190*/  MUFU.RCP R4, R4 ;  /* 0x0000000400047308 */ /* 0x002e640000001000 */
[----:B-1----:R-:W-:-:S06]  /*01a0*/  IADD3 R2, PT, PT, R4, 0xffffffe, RZ ;  /* 0x0ffffffe04027810 */ /* 0x002fcc0007ffe0ff */
[----:B------:R1:W2:Y:S02]  /*01b0*/  F2I.FTZ.U32.TRUNC.NTZ R3, R2 ;  /* 0x0000000200037305 */ /* 0x0002a4000021f000 */
[----:B-1----:R-:W-:Y:S02]  /*01c0*/  IMAD.MOV.U32 R2, RZ, RZ, RZ ;  /* 0x000000ffff027224 */ /* 0x002fe400078e00ff */
[----:B--2---:R-:W-:-:S04]  /*01d0*/  IMAD.MOV R5, RZ, RZ, -R3 ;  /* 0x000000ffff057224 */ /* 0x004fc800078e0a03 */
[----:B------:R-:W-:-:S04]  /*01e0*/  IMAD R5, R5, UR11, RZ ;  /* 0x0000000b05057c24 */ /* 0x000fc8000f8e02ff */
[----:B------:R-:W-:-:S06]  /*01f0*/  IMAD.HI.U32 R3, R3, R5, R2 ;  /* 0x0000000503037227 */ /* 0x000fcc00078e0002 */
[----:B------:R-:W-:-:S05]  /*0200*/  IMAD.HI.U32 R3, R3, R8, RZ ;  /* 0x0000000803037227 */ /* 0x000fca00078e00ff */
[----:B------:R-:W-:-:S05]  /*0210*/  IADD3 R3, PT, PT, -R3, RZ, RZ ;  /* 0x000000ff03037210 */ /* 0x000fca0007ffe1ff */
[----:B------:R-:W-:Y:S02]  /*0220*/  IMAD R5, R3, UR11, R8 ;  /* 0x0000000b03057c24 */ /* 0x000fe4000f8e0208 */
[----:B------:R-:W-:-:S03]  /*0230*/  IMAD.MOV.U32 R3, RZ, RZ, RZ ;  /* 0x000000ffff037224 */ /* 0x000fc600078e00ff */
[----:B------:R-:W-:-:S13]  /*0240*/  ISETP.GE.U32.AND P0, PT, R5, UR11, PT ;  /* 0x0000000b05007c0c */ /* 0x000fda000bf06070 */
[----:B------:R-:W-:-:S05]  /*0250*/  @P0 VIADD R5, R5, -UR11 ;  /* 0x8000000b05050c36 */ /* 0x000fca0008000000 */
[----:B------:R-:W-:-:S13]  /*0260*/  ISETP.GE.U32.AND P0, PT, R5, UR11, PT ;  /* 0x0000000b05007c0c */ /* 0x000fda000bf06070 */
[----:B------:R-:W-:Y:S01]  /*0270*/  @P0 VIADD R5, R5, -UR11 ;  /* 0x8000000b05050c36 */ /* 0x000fe20008000000 */
[----:B------:R-:W-:-:S04]  /*0280*/  @!P1 LOP3.LUT R5, RZ, UR11, RZ, 0x33, !PT ;  /* 0x0000000bff059c12 */ /* 0x000fc8000f8e33ff */
[----:B------:R-:W-:Y:S01]  /*0290*/  MOV R2, R5 ;  /* 0x0000000500027202 */ /* 0x000fe20000000f00 */
[----:B------:R-:W-:Y:S06]  /*02a0*/  BRA `(.L_x_185) ;  /* 0x0000000000187947 */ /* 0x000fec0003800000 */
.L_x_184:
[----:B------:R-:W-:Y:S01]  /*02b0*/  IMAD.MOV.U32 R10, RZ, RZ, R8 ;  /* 0x000000ffff0a7224 */ /* 0x000fe200078e0008 */
[----:B------:R-:W-:Y:S02]  /*02c0*/  MOV R7, R9 ;  /* 0x0000000900077202 */ /* 0x000fe40000000f00 */
[----:B------:R-:W-:-:S07]  /*02d0*/  MOV R12, 0x2f0 ;  /* 0x000002f0000c7802 */ /* 0x000fce0000000f00 */
[----:B0-----:R-:W-:Y:S05]  /*02e0*/  CALL.REL.NOINC `($__internal_6_$__cuda_sm20_rem_u64) ;  /* 0x0000000800087944 */ /* 0x001fea0003c00000 */
[----:B------:R-:W-:Y:S02]  /*02f0*/  IMAD.MOV.U32 R2, RZ, RZ, R4 ;  /* 0x000000ffff027224 */ /* 0x000fe400078e0004 */
[----:B------:R-:W-:-:S07]  /*0300*/  IMAD.MOV.U32 R3, RZ, RZ, R5 ;  /* 0x000000ffff037224 */ /* 0x000fce00078e0005 */
.L_x_185:
[----:B0-----:R-:W-:Y:S05]  /*0310*/  BSYNC.RECONVERGENT B0 ;  /* 0x0000000000007941 */ /* 0x001fea0003800200 */
.L_x_183:
[----:B------:R-:W-:-:S04]  /*0320*/  LEA R4, P0, R2, UR12, 0x2 ;  /* 0x0000000c02047c11 */ /* 0x000fc8000f8010ff */
[----:B------:R-:W-:-:S05]  /*0330*/  LEA.HI.X R5, R2, UR13, R3, 0x2, P0 ;  /* 0x0000000d02057c11 */ /* 0x000fca00080f1403 */
[----:B------:R-:W2:Y:S01]  /*0340*/  LDG.E.STRONG.GPU R4, desc[UR8][R4.64] ;  /* 0x0000000804047981 */ /* 0x000ea2000c1ef900 */
[----:B------:R-:W-:Y:S01]  /*0350*/  IMAD R7, R13, -0x61c8864f, RZ ;  /* 0x9e3779b10d077824 */ /* 0x000fe200078e02ff */
[----:B------:R-:W-:Y:S01]  /*0360*/  BSSY.RECONVERGENT B0, `(.L_x_186) ;  /* 0x0000020000007945 */ /* 0x000fe20003800200 */
[----:B------:R-:W-:-:S05]  /*0370*/  IMAD.WIDE.U32 R2, R6, -0x61c8864f, R8 ;  /* 0x9e3779b106027825 */ /* 0x000fca00078e0008 */
[----:B------:R-:W-:-:S04]  /*0380*/  IADD3 R12, PT, PT, R3, R7, RZ ;  /* 0x00000007030c7210 */ /* 0x000fc80007ffe0ff */
[----:B------:R-:W-:-:S04]  /*0390*/  LOP3.LUT R7, R12, UR10, RZ, 0xfc, !PT ;  /* 0x0000000a0c077c12 */ /* 0x000fc8000f8efcff */
[----:B------:R-:W-:Y:S01]  /*03a0*/  ISETP.NE.U32.AND P0, PT, R7, RZ, PT ;  /* 0x000000ff0700720c */ /* 0x000fe20003f05070 */
[----:B--2---:R-:W-:-:S12]  /*03b0*/  FADD R11, R4, R11 ;  /* 0x0000000b040b7221 */ /* 0x004fd80000000000 */
[----:B------:R-:W-:Y:S05]  /*03c0*/  @P0 BRA `(.L_x_187) ;  /* 0x00000000004c0947 */ /* 0x000fea0003800000 */
[----:B------:R-:W0:Y:S01]  /*03d0*/  I2F.U32.RP R7, UR11 ;  /* 0x0000000b00077d06 */ /* 0x000e220008209000 */
        /* <DEDUP_REMOVED lines=10> */
[----:B------:R-:W-:Y:S01]  /*0480*/  IMAD R2, R3, UR11, R2 ;  /* 0x0000000b03027c24 */ /* 0x000fe2000f8e0202 */
[----:B------:R-:W-:-:S04]  /*0490*/  MOV R3, RZ ;  /* 0x000000ff00037202 */ /* 0x000fc80000000f00 */
[----:B------:R-:W-:-:S13]  /*04a0*/  ISETP.GE.U32.AND P0, PT, R2, UR11, PT ;  /* 0x0000000b02007c0c */ /* 0x000fda000bf06070 */
[----:B------:R-:W-:-:S04]  /*04b0*/  @P0 IADD3 R2, PT, PT, R2, -UR11, RZ ;  /* 0x8000000b02020c10 */ /* 0x000fc8000fffe0ff */
[----:B------:R-:W-:-:S13]  /*04c0*/  ISETP.GE.U32.AND P0, PT, R2, UR11, PT ;  /* 0x0000000b02007c0c */ /* 0x000fda000bf06070 */
[----:B------:R-:W-:Y:S01]  /*04d0*/  @P0 VIADD R2, R2, -UR11 ;  /* 0x8000000b02020c36 */ /* 0x000fe20008000000 */
[----:B------:R-:W-:Y:S01]  /*04e0*/  @!P1 LOP3.LUT R2, RZ, UR11, RZ, 0x33, !PT ;  /* 0x0000000bff029c12 */ /* 0x000fe2000f8e33ff */
[----:B------:R-:W-:Y:S06]  /*04f0*/  BRA `(.L_x_188) ;  /* 0x0000000000187947 */ /* 0x000fec0003800000 */
.L_x_187:
[----:B------:R-:W-:Y:S01]  /*0500*/  MOV R7, R12 ;  /* 0x0000000c00077202 */ /* 0x000fe20000000f00 */
[----:B------:R-:W-:Y:S01]  /*0510*/  IMAD.MOV.U32 R10, RZ, RZ, R2 ;  /* 0x000000ffff0a7224 */ /* 0x000fe200078e0002 */
[----:B------:R-:W-:-:S07]  /*0520*/  MOV R12, 0x540 ;  /* 0x00000540000c7802 */ /* 0x000fce0000000f00 */
[----:B------:R-:W-:Y:S05]  /*0530*/  CALL.REL.NOINC `($__internal_6_$__cuda_sm20_rem_u64) ;  /* 0x0000000400747944 */ /* 0x000fea0003c00000 */
[----:B------:R-:W-:Y:S01]  /*0540*/  IMAD.MOV.U32 R2, RZ, RZ, R4 ;  /* 0x000000ffff027224 */ /* 0x000fe200078e0004 */
[----:B------:R-:W-:-:S07]  /*0550*/  MOV R3, R5 ;  /* 0x0000000500037202 */ /* 0x000fce0000000f00 */
.L_x_188:
[----:B------:R-:W-:Y:S05]  /*0560*/  BSYNC.RECONVERGENT B0 ;  /* 0x0000000000007941 */ /* 0x000fea0003800200 */
.L_x_186:
[----:B------:R-:W-:-:S04]  /*0570*/  LEA R4, P0, R2, UR12, 0x2 ;  /* 0x0000000c02047c11 */ /* 0x000fc8000f8010ff */
[----:B------:R-:W-:-:S05]  /*0580*/  LEA.HI.X R5, R2, UR13, R3, 0x2, P0 ;  /* 0x0000000d02057c11 */ /* 0x000fca00080f1403 */
[----:B------:R-:W2:Y:S01]  /*0590*/  LDG.E.STRONG.GPU R4, desc[UR8][R4.64] ;  /* 0x0000000804047981 */ /* 0x000ea2000c1ef900 */
[----:B------:R-:W-:Y:S01]  /*05a0*/  IMAD R7, R13, 0x3c6ef362, RZ ;  /* 0x3c6ef3620d077824 */ /* 0x000fe200078e02ff */
[----:B------:R-:W-:Y:S01]  /*05b0*/  BSSY.RECONVERGENT B0, `(.L_x_189) ;  /* 0x0000020000007945 */ /* 0x000fe20003800200 */
[----:B------:R-:W-:-:S05]  /*05c0*/  IMAD.WIDE.U32 R2, R6, 0x3c6ef362, R8 ;  /* 0x3c6ef36206027825 */ /* 0x000fca00078e0008 */
[----:B------:R-:W-:-:S04]  /*05d0*/  IADD3 R12, PT, PT, R3, R6, R7 ;  /* 0x00000006030c7210 */ /* 0x000fc80007ffe007 */
        /* <DEDUP_REMOVED lines=20> */
[----:B------:R-:W-:Y:S02]  /*0720*/  @P0 IADD3 R2, PT, PT, R2, -UR11, RZ ;  /* 0x8000000b02020c10 */ /* 0x000fe4000fffe0ff */
[----:B------:R-:W-:Y:S01]  /*0730*/  @!P1 LOP3.LUT R2, RZ, UR11, RZ, 0x33, !PT ;  /* 0x0000000bff029c12 */ /* 0x000fe2000f8e33ff */
[----:B------:R-:W-:Y:S06]  /*0740*/  BRA `(.L_x_191) ;  /* 0x0000000000187947 */ /* 0x000fec0003800000 */
.L_x_190:
[----:B------:R-:W-:Y:S01]  /*0750*/  IMAD.MOV.U32 R7, RZ, RZ, R12 ;  /* 0x000000ffff077224 */ /* 0x000fe200078e000c */
[----:B------:R-:W-:Y:S02]  /*0760*/  MOV R10, R2 ;  /* 0x00000002000a7202 */ /* 0x000fe40000000f00 */
[----:B------:R-:W-:-:S07]  /*0770*/  MOV R12, 0x790 ;  /* 0x00000790000c7802 */ /* 0x000fce0000000f00 */
[----:B------:R-:W-:Y:S05]  /*0780*/  CALL.REL.NOINC `($__internal_6_$__cuda_sm20_rem_u64) ;  /* 0x0000000000e07944 */ /* 0x000fea0003c00000 */
[----:B------:R-:W-:Y:S01]  /*0790*/  MOV R2, R4 ;  /* 0x0000000400027202 */ /* 0x000fe20000000f00 */
[----:B------:R-:W-:-:S07]  /*07a0*/  IMAD.MOV.U32 R3, RZ, RZ, R5 ;  /* 0x000000ffff037224 */ /* 0x000fce00078e0005 */
.L_x_191:
[----:B------:R-:W-:Y:S05]  /*07b0*/  BSYNC.RECONVERGENT B0 ;  /* 0x0000000000007941 */ /* 0x000fea0003800200 */
.L_x_189:
[----:B------:R-:W-:-:S04]  /*07c0*/  LEA R4, P0, R2, UR12, 0x2 ;  /* 0x0000000c02047c11 */ /* 0x000fc8000f8010ff */
[----:B------:R-:W-:-:S05]  /*07d0*/  LEA.HI.X R5, R2, UR13, R3, 0x2, P0 ;  /* 0x0000000d02057c11 */ /* 0x000fca00080f1403 */
[----:B------:R-:W2:Y:S01]  /*07e0*/  LDG.E.STRONG.GPU R4, desc[UR8][R4.64] ;  /* 0x0000000804047981 */ /* 0x000ea2000c1ef900 */
[----:B------:R-:W-:Y:S01]  /*07f0*/  IMAD R7, R13, -0x255992ed, RZ ;  /* 0xdaa66d130d077824 */ /* 0x000fe200078e02ff */
[----:B------:R-:W-:Y:S01]  /*0800*/  BSSY.RECONVERGENT B0, `(.L_x_192) ;  /* 0x0000020000007945 */ /* 0x000fe20003800200 */
[----:B------:R-:W-:-:S05]  /*0810*/  IMAD.WIDE.U32 R2, R6, -0x255992ed, R8 ;  /* 0xdaa66d1306027825 */ /* 0x000fca00078e0008 */
        /* <DEDUP_REMOVED lines=8> */
[----:B0-----:R-:W-:-:S06]  /*08a0*/  IADD3 R4, PT, PT, R7, 0xffffffe, RZ ;  /* 0x0ffffffe07047810 */ /* 0x001fcc0007ffe0ff */
        /* <DEDUP_REMOVED lines=15> */
.L_x_193:
[----:B------:R-:W-:Y:S01]  /*09a0*/  MOV R7, R12 ;  /* 0x0000000c00077202 */ /* 0x000fe20000000f00 */
[----:B------:R-:W-:Y:S01]  /*09b0*/  IMAD.MOV.U32 R10, RZ, RZ, R2 ;  /* 0x000000ffff0a7224 */ /* 0x000fe200078e0002 */
[----:B------:R-:W-:-:S07]  /*09c0*/  MOV R12, 0x9e0 ;  /* 0x000009e0000c7802 */ /* 0x000fce0000000f00 */
[----:B------:R-:W-:Y:S05]  /*09d0*/  CALL.REL.NOINC `($__internal_6_$__cuda_sm20_rem_u64) ;  /* 0x00000000004c7944 */ /* 0x000fea0003c00000 */
[----:B------:R-:W-:Y:S01]  /*09e0*/  IMAD.MOV.U32 R2, RZ, RZ, R4 ;  /* 0x000000ffff027224 */ /* 0x000fe200078e0004 */
[----:B------:R-:W-:-:S07]  /*09f0*/  MOV R3, R5 ;  /* 0x0000000500037202 */ /* 0x000fce0000000f00 */
.L_x_194:
[----:B------:R-:W-:Y:S05]  /*0a00*/  BSYNC.RECONVERGENT B0 ;  /* 0x0000000000007941 */ /* 0x000fea0003800200 */
.L_x_192:
[----:B------:R-:W-:-:S04]  /*0a10*/  LEA R4, P0, R2, UR12, 0x2 ;  /* 0x0000000c02047c11 */ /* 0x000fc8000f8010ff */
[----:B------:R-:W-:-:S05]  /*0a20*/  LEA.HI.X R5, R2, UR13, R3, 0x2, P0 ;  /* 0x0000000d02057c11 */ /* 0x000fca00080f1403 */
[----:B------:R-:W2:Y:S01]  /*0a30*/  LDG.E.STRONG.GPU R4, desc[UR8][R4.64] ;  /* 0x0000000804047981 */ /* 0x000ea2000c1ef900 */
[----:B------:R-:W-:Y:S01]  /*0a40*/  UIADD3 UR4, UPT, UPT, UR4, 0x4, URZ ;  /* 0x0000000404047890 */ /* 0x000fe2000fffe0ff */
[----:B------:R-:W-:Y:S02]  /*0a50*/  IMAD R3, R13, 0x78dde6c4, RZ ;  /* 0x78dde6c40d037824 */ /* 0x000fe400078e02ff */
[----:B------:R-:W-:Y:S01]  /*0a60*/  IMAD.WIDE.U32 R8, R6, 0x78dde6c4, R8 ;  /* 0x78dde6c406087825 */ /* 0x000fe200078e0008 */
[----:B------:R-:W-:-:S03]  /*0a70*/  UISETP.NE.AND UP0, UPT, UR4, 0x1f4, UPT ;  /* 0x000001f40400788c */ /* 0x000fc6000bf05270 */
[----:B------:R-:W-:-:S05]  /*0a80*/  IMAD R3, R6, 0x2, R3 ;  /* 0x0000000206037824 */ /* 0x000fca00078e0203 */
[----:B------:R-:W-:Y:S01]  /*0a90*/  IADD3 R9, PT, PT, R9, R3, RZ ;  /* 0x0000000309097210 */ /* 0x000fe20007ffe0ff */
[----:B--2---:R-:W-:Y:S01]  /*0aa0*/  FADD R11, R11, R4 ;  /* 0x000000040b0b7221 */ /* 0x004fe20000000000 */
[----:B------:R-:W-:Y:S06]  /*0ab0*/  BRA.U UP0, `(.L_x_195) ;  /* 0xfffffff500987547 */ /* 0x000fec000b83ffff */
[----:B------:R-:W-:-:S13]  /*0ac0*/  ISETP.NE.AND P0, PT, R0, RZ, PT ;  /* 0x000000ff0000720c */ /* 0x000fda0003f05270 */
[----:B------:R-:W-:Y:S05]  /*0ad0*/  @P0 EXIT ;  /* 0x000000000000094d */ /* 0x000fea0003800000 */
[----:B------:R-:W0:Y:S02]  /*0ae0*/  LDC.64 R2, c[0x0][0x390] ;  /* 0x0000e400ff027b82 */ /* 0x000e240000000a00 */
[----:B0-----:R-:W-:Y:S01]  /*0af0*/  STG.E desc[UR8][R2.64], R11 ;  /* 0x0000000b02007986 */ /* 0x001fe2000c101908 */
[----:B------:R-:W-:Y:S05]  /*0b00*/  EXIT ;  /* 0x000000000000794d */ /* 0x000fea0003800000 */
        .weak           $__internal_6_$__cuda_sm20_rem_u64
        .type           $__internal_6_$__cuda_sm20_rem_u64,@function
        .size           $__internal_6_$__cuda_sm20_rem_u64,(.L_x_317 - $__internal_6_$__cuda_sm20_rem_u64)
$__internal_6_$__cuda_sm20_rem_u64:
[----:B------:R-:W0:Y:S08]  /*0b10*/  I2F.U64.RP R14, UR6 ;  /* 0x00000006000e7d12 */ /* 0x000e300008309000 */
[----:B0-----:R-:W0:Y:S02]  /*0b20*/  MUFU.RCP R14, R14 ;  /* 0x0000000e000e7308 */ /* 0x001e240000001000 */
[----:B0-----:R-:W-:-:S06]  /*0b30*/  VIADD R2, R14, 0x1ffffffe ;  /* 0x1ffffffe0e027836 */ /* 0x001fcc0000000000 */
[----:B------:R-:W0:Y:S02]  /*0b40*/  F2I.U64.TRUNC R2, R2 ;  /* 0x0000000200027311 */ /* 0x000e24000020d800 */
[----:B0-----:R-:W-:-:S04]  /*0b50*/  IMAD.WIDE.U32 R4, R2, UR6, RZ ;  /* 0x0000000602047c25 */ /* 0x001fc8000f8e00ff */
[----:B------:R-:W-:Y:S01]  /*0b60*/  IMAD R5, R2, UR7, R5 ;  /* 0x0000000702057c24 */ /* 0x000fe2000f8e0205 */
[----:B------:R-:W-:-:S03]  /*0b70*/  IADD3 R15, P0, PT, RZ, -R4, RZ ;  /* 0x80000004ff0f7210 */ /* 0x000fc60007f1e0ff */
[----:B------:R-:W-:Y:S02]  /*0b80*/  IMAD R5, R3, UR6, R5 ;  /* 0x0000000603057c24 */ /* 0x000fe4000f8e0205 */
        /* <DEDUP_REMOVED lines=9> */
[----:B------:R-:W-:-:S03]  /*0c20*/  IMAD.WIDE.U32 R2, R5, UR6, RZ ;  /* 0x0000000605027c25 */ /* 0x000fc6000f8e00ff */
[----:B------:R-:W-:Y:S01]  /*0c30*/  IADD3.X R15, PT, PT, RZ, RZ, R4, P2, P1 ;  /* 0x000000ffff0f7210 */ /* 0x000fe200017e2404 */
[----:B------:R-:W-:Y:S01]  /*0c40*/  IMAD R4, R5, UR7, R3 ;  /* 0x0000000705047c24 */ /* 0x000fe2000f8e0203 */
[----:B------:R-:W-:-:S03]  /*0c50*/  IADD3 R3, P0, PT, RZ, -R2, RZ ;  /* 0x80000002ff037210 */ /* 0x000fc60007f1e0ff */
        /* <DEDUP_REMOVED lines=10> */
[----:B------:R-:W-:-:S03]  /*0d00*/  IMAD.HI.U32 R2, R5, R10, RZ ;  /* 0x0000000a05027227 */ /* 0x000fc600078e00ff */
[----:B------:R-:W-:Y:S01]  /*0d10*/  IADD3.X R15, PT, PT, RZ, RZ, R15, P2, P1 ;  /* 0x000000ffff0f7210 */ /* 0x000fe200017e240f */
[----:B------:R-:W-:-:S04]  /*0d20*/  IMAD.WIDE.U32 R2, R5, R7, R2 ;  /* 0x0000000705027225 */ /* 0x000fc800078e0002 */
[C---:B------:R-:W-:Y:S02]  /*0d30*/  IMAD R5, R15.reuse, R7, RZ ;  /* 0x000000070f057224 */ /* 0x040fe400078e02ff */
[----:B------:R-:W-:-:S04]  /*0d40*/  IMAD.HI.U32 R2, P0, R15, R10, R2 ;  /* 0x0000000a0f027227 */ /* 0x000fc80007800002 */
[----:B------:R-:W-:Y:S01]  /*0d50*/  IMAD.HI.U32 R4, R15, R7, RZ ;  /* 0x000000070f047227 */ /* 0x000fe200078e00ff */
[----:B------:R-:W-:-:S04]  /*0d60*/  IADD3 R5, P1, PT, R5, R2, RZ ;  /* 0x0000000205057210 */ /* 0x000fc80007f3e0ff */
[----:B------:R-:W-:Y:S01]  /*0d70*/  IADD3.X R4, PT, PT, R4, RZ, RZ, P0, !PT ;  /* 0x000000ff04047210 */ /* 0x000fe200007fe4ff */
[----:B------:R-:W-:-:S04]  /*0d80*/  IMAD.WIDE.U32 R2, R5, UR6, RZ ;  /* 0x0000000605027c25 */ /* 0x000fc8000f8e00ff */
[----:B------:R-:W-:Y:S01]  /*0d90*/  IMAD.X R4, RZ, RZ, R4, P1 ;  /* 0x000000ffff047224 */ /* 0x000fe200008e0604 */
[----:B------:R-:W-:Y:S01]  /*0da0*/  IADD3 R10, P1, PT, -R2, R10, RZ ;  /* 0x0000000a020a7210 */ /* 0x000fe20007f3e1ff */
[----:B------:R-:W-:-:S03]  /*0db0*/  IMAD R5, R5, UR7, R3 ;  /* 0x0000000705057c24 */ /* 0x000fc6000f8e0203 */
[----:B------:R-:W-:Y:S01]  /*0dc0*/  ISETP.GE.U32.AND P0, PT, R10, UR6, PT ;  /* 0x000000060a007c0c */ /* 0x000fe2000bf06070 */
[----:B------:R-:W-:-:S05]  /*0dd0*/  IMAD R4, R4, UR6, R5 ;  /* 0x0000000604047c24 */ /* 0x000fca000f8e0205 */
[----:B------:R-:W-:Y:S02]  /*0de0*/  IADD3.X R5, PT, PT, ~R4, R7, RZ, P1, !PT ;  /* 0x0000000704057210 */ /* 0x000fe40000ffe5ff */
[----:B------:R-:W-:Y:S02]  /*0df0*/  IADD3 R3, P1, PT, R10, -UR6, RZ ;  /* 0x800000060a037c10 */ /* 0x000fe4000ff3e0ff */
[C---:B------:R-:W-:Y:S02]  /*0e00*/  ISETP.GE.U32.AND.EX P0, PT, R5.reuse, UR7, PT, P0 ;  /* 0x0000000705007c0c */ /* 0x040fe4000bf06100 */
[----:B------:R-:W-:Y:S02]  /*0e10*/  IADD3.X R2, PT, PT, R5, ~UR7, RZ, P1, !PT ;  /* 0x8000000705027c10 */ /* 0x000fe40008ffe4ff */
[----:B------:R-:W-:Y:S02]  /*0e20*/  SEL R3, R3, R10, P0 ;  /* 0x0000000a03037207 */ /* 0x000fe40000000000 */
[----:B------:R-:W-:-:S02]  /*0e30*/  SEL R2, R2, R5, P0 ;  /* 0x0000000502027207 */ /* 0x000fc40000000000 */
[C---:B------:R-:W-:Y:S02]  /*0e40*/  ISETP.GE.U32.AND P0, PT, R3.reuse, UR6, PT ;  /* 0x0000000603007c0c */ /* 0x040fe4000bf06070 */
[----:B------:R-:W-:Y:S02]  /*0e50*/  IADD3 R4, P2, PT, R3, -UR6, RZ ;  /* 0x8000000603047c10 */ /* 0x000fe4000ff5e0ff */
[C---:B------:R-:W-:Y:S02]  /*0e60*/  ISETP.GE.U32.AND.EX P0, PT, R2.reuse, UR7, PT, P0 ;  /* 0x0000000702007c0c */ /* 0x040fe4000bf06100 */
[----:B------:R-:W-:Y:S02]  /*0e70*/  IADD3.X R5, PT, PT, R2, ~UR7, RZ, P2, !PT ;  /* 0x8000000702057c10 */ /* 0x000fe400097fe4ff */
[----:B------:R-:W-:Y:S01]  /*0e80*/  SEL R4, R4, R3, P0 ;  /* 0x0000000304047207 */ /* 0x000fe20000000000 */
[----:B------:R-:W-:Y:S01]  /*0e90*/  HFMA2 R3, -RZ, RZ, 0, 0 ;  /* 0x00000000ff037431 */ /* 0x000fe200000001ff */
[----:B------:R-:W-:-:S02]  /*0ea0*/  ISETP.NE.U32.AND P1, PT, RZ, UR6, PT ;  /* 0x00000006ff007c0c */ /* 0x000fc4000bf25070 */
[----:B------:R-:W-:Y:S01]  /*0eb0*/  SEL R5, R5, R2, P0 ;  /* 0x0000000205057207 */ /* 0x000fe20000000000 */
[----:B------:R-:W-:Y:S01]  /*0ec0*/  IMAD.MOV.U32 R2, RZ, RZ, R12 ;  /* 0x000000ffff027224 */ /* 0x000fe200078e000c */
[----:B------:R-:W-:-:S04]  /*0ed0*/  ISETP.NE.AND.EX P1, PT, RZ, UR7, PT, P1 ;  /* 0x00000007ff007c0c */ /* 0x000fc8000bf25310 */
[----:B------:R-:W-:Y:S02]  /*0ee0*/  SEL R4, R4, 0xffffffff, P1 ;  /* 0xffffffff04047807 */ /* 0x000fe40000800000 */
[----:B------:R-:W-:Y:S01]  /*0ef0*/  SEL R5, R5, 0xffffffff, P1 ;  /* 0xffffffff05057807 */ /* 0x000fe20000800000 */
[----:B------:R-:W-:Y:S06]  /*0f00*/  RET.REL.NODEC R2 `(_Z21bandwidth_stress_testPfmS_) ;  /* 0xfffffff0023c7950 */ /* 0x000fec0003c3ffff */
.L_x_196:
        /* <DEDUP_REMOVED lines=15> */
.L_x_317:


//--------------------- .text._Z22bandwidth_cross_regionPfmmS_ --------------------------
	.section	.text._Z22bandwidth_cross_regionPfmmS_,"ax",@progbits
	.align	128
        .global         _Z22bandwidth_cross_regionPfmmS_
        .type           _Z22bandwidth_cross_regionPfmmS_,@function
        .size           _Z22bandwidth_cross_regionPfmmS_,(.L_x_318 - _Z22bandwidth_cross_regionPfmmS_)
        .other          _Z22bandwidth_cross_regionPfmmS_,@"STO_CUDA_ENTRY STV_DEFAULT"
_Z22bandwidth_cross_regionPfmmS_:
.text._Z22bandwidth_cross_regionPfmmS_:
[----:B------:R-:W-:Y:S01]  /*0000*/  LDC R1, c[0x0][0x37c] ;  /* 0x0000df00ff017b82 */ /* 0x000fe20000000800 */
[----:B------:R-:W0:Y:S07]  /*0010*/  S2R R11, SR_TID.X ;  /* 0x00000000000b7919 */ /* 0x000e2e0000002100 */
[----:B------:R-:W1:Y:S01]  /*0020*/  LDC R10, c[0x0][0x360] ;  /* 0x0000d800ff0a7b82 */ /* 0x000e620000000800 */
[----:B------:R-:W1:Y:S01]  /*0030*/  LDCU UR5, c[0x0][0x370] ;  /* 0x00006e00ff0577ac */ /* 0x000e620008000800 */
[----:B------:R-:W-:-:S02]  /*0040*/  HFMA2 R6, -RZ, RZ, 0, 0 ;  /* 0x00000000ff067431 */ /* 0x000fc400000001ff */
[----:B------:R-:W-:Y:S01]  /*0050*/  IMAD.MOV.U32 R9, RZ, RZ, RZ ;  /* 0x000000ffff097224 */ /* 0x000fe200078e00ff */
[----:B------:R-:W2:Y:S01]  /*0060*/  LDCU.64 UR6, c[0x0][0x390] ;  /* 0x00007200ff0677ac */ /* 0x000ea20008000a00 */
[----:B------:R-:W-:Y:S02]  /*0070*/  IMAD.MOV.U32 R5, RZ, RZ, RZ ;  /* 0x000000ffff057224 */ /* 0x000fe400078e00ff */
[----:B------:R-:W0:Y:S01]  /*0080*/  S2UR UR4, SR_CTAID.X ;  /* 0x00000000000479c3 */ /* 0x000e220000002500 */
[----:B------:R-:W3:Y:S01]  /*0090*/  LDCU.64 UR8, c[0x0][0x358] ;  /* 0x00006b00ff0877ac */ /* 0x000ee20008000a00 */
[----:B------:R-:W4:Y:S01]  /*00a0*/  LDCU UR10, c[0x0][0x38c] ;  /* 0x00007180ff0a77ac */ /* 0x000f220008000800 */
[----:B------:R-:W0:Y:S01]  /*00b0*/  LDCU.64 UR14, c[0x0][0x390] ;  /* 0x00007200ff0e77ac */ /* 0x000e220008000a00 */
[----:B------:R-:W0:Y:S01]  /*00c0*/  LDCU.64 UR12, c[0x0][0x380] ;  /* 0x00007000ff0c77ac */ /* 0x000e220008000a00 */
[----:B-1----:R-:W-:Y:S01]  /*00d0*/  IMAD R7, R10, UR5, RZ ;  /* 0x000000050a077c24 */ /* 0x002fe2000f8e02ff */
[----:B------:R-:W1:Y:S03]  /*00e0*/  LDCU UR5, c[0x0][0x388] ;  /* 0x00007100ff0577ac */ /* 0x000e660008000800 */
[----:B--2---:R-:W-:Y:S01]  /*00f0*/  IMAD.WIDE.U32 R12, R7, UR6, RZ ;  /* 0x00000006070c7c25 */ /* 0x004fe2000f8e00ff */
[----:B------:R-:W-:-:S03]  /*0100*/  SHF.R.S32.HI R3, RZ, 0x1f, R7 ;  /* 0x0000001fff037819 */ /* 0x000fc60000011407 */
[----:B0-----:R-:W-:Y:S01]  /*0110*/  IMAD R10, R10, UR4, R11 ;  /* 0x000000040a0a7c24 */ /* 0x001fe2000f8e020b */
[----:B------:R-:W-:Y:S01]  /*0120*/  UMOV UR4, URZ ;  /* 0x000000ff00047c82 */ /* 0x000fe20008000000 */
[----:B------:R-:W-:-:S03]  /*0130*/  IMAD R0, R3, UR6, RZ ;  /* 0x0000000603007c24 */ /* 0x000fc6000f8e02ff */
[----:B------:R-:W-:Y:S01]  /*0140*/  SHF.R.S32.HI R11, RZ, 0x1f, R10 ;  /* 0x0000001fff0b7819 */ /* 0x000fe2000001140a */
[C---:B------:R-:W-:Y:S02]  /*0150*/  IMAD R19, R7.reuse, UR7, R0 ;  /* 0x0000000707137c24 */ /* 0x040fe4000f8e0200 */
[----:B------:R-:W-:-:S04]  /*0160*/  IMAD.WIDE R14, R7, 0x2, R10 ;  /* 0x00000002070e7825 */ /* 0x000fc800078e020a */
[----:B------:R-:W-:Y:S01]  /*0170*/  IMAD.WIDE R16, R7, 0x3, R10 ;  /* 0x0000000307107825 */ /* 0x000fe200078e020a */
[----:B------:R-:W-:-:S03]  /*0180*/  IADD3 R7, P0, PT, R10, R7, RZ ;  /* 0x000000070a077210 */ /* 0x000fc60007f1e0ff */
[----:B------:R-:W-:Y:S01]  /*0190*/  IMAD.IADD R19, R13, 0x1, R19 ;  /* 0x000000010d137824 */ /* 0x000fe200078e0213 */
[----:B------:R-:W-:-:S04]  /*01a0*/  IADD3.X R4, PT, PT, R11, R3, RZ, P0, !PT ;  /* 0x000000030b047210 */ /* 0x000fc800007fe4ff */
[----:B-1-34-:R-:W-:-:S07]  /*01b0*/  SHF.L.U64.HI R3, R12, 0x2, R19 ;  /* 0x000000020c037819 */ /* 0x01afce0000010213 */
.L_x_209:
[----:B------:R-:W-:Y:S01]  /*01c0*/  MOV R19, R5 ;  /* 0x0000000500137202 */ /* 0x000fe20000000f00 */
[----:B------:R-:W-:Y:S01]  /*01d0*/  IMAD R21, R11, UR14, RZ ;  /* 0x0000000e0b157c24 */ /* 0x000fe2000f8e02ff */
[----:B------:R-:W0:Y:S01]  /*01e0*/  LDCU.64 UR6, c[0x0][0x388] ;  /* 0x00007100ff0677ac */ /* 0x000e220008000a00 */
[----:B------:R-:W-:Y:S01]  /*01f0*/  IMAD.MOV.U32 R18, RZ, RZ, R6 ;  /* 0x000000ffff127224 */ /* 0x000fe200078e0006 */
[----:B------:R-:W-:Y:S01]  /*0200*/  BSSY.RECONVERGENT B0, `(.L_x_197) ;  /* 0x000001f000007945 */ /* 0x000fe20003800200 */
[C---:B------:R-:W-:Y:S02]  /*0210*/  IMAD R21, R10.reuse, UR15, R21 ;  /* 0x0000000f0a157c24 */ /* 0x040fe4000f8e0215 */
[----:B------:R-:W-:-:S04]  /*0220*/  IMAD.WIDE.U32 R18, R10, UR14, R18 ;  /* 0x0000000e0a127c25 */ /* 0x000fc8000f8e0012 */
[----:B------:R-:W-:-:S05]  /*0230*/  IMAD.IADD R0, R19, 0x1, R21 ;  /* 0x0000000113007824 */ /* 0x000fca00078e0215 */
[----:B------:R-:W-:-:S04]  /*0240*/  LOP3.LUT R2, R0, UR10, RZ, 0xfc, !PT ;  /* 0x0000000a00027c12 */ /* 0x000fc8000f8efcff */
[----:B------:R-:W-:-:S13]  /*0250*/  ISETP.NE.U32.AND P0, PT, R2, RZ, PT ;  /* 0x000000ff0200720c */ /* 0x000fda0003f05070 */
[----:B0-----:R-:W-:Y:S05]  /*0260*/  @P0 BRA `(.L_x_198) ;  /* 0x00000000004c0947 */ /* 0x001fea0003800000 */
        /* <DEDUP_REMOVED lines=8> */
[----:B------:R-:W-:Y:S01]  /*02f0*/  IMAD.HI.U32 R21, R21, R19, R20 ;  /* 0x0000001315157227 */ /* 0x000fe200078e0014 */
[----:B------:R-:W-:-:S05]  /*0300*/  MOV R19, RZ ;  /* 0x000000ff00137202 */ /* 0x000fca0000000f00 */
        /* <DEDUP_REMOVED lines=9> */
.L_x_198:
[----:B------:R-:W-:Y:S01]  /*03a0*/  IMAD.MOV.U32 R2, RZ, RZ, R18 ;  /* 0x000000ffff027224 */ /* 0x000fe200078e0012 */
[----:B------:R-:W-:-:S07]  /*03b0*/  MOV R8, 0x3d0 ;  /* 0x000003d000087802 */ /* 0x000fce0000000f00 */
[----:B------:R-:W-:Y:S05]  /*03c0*/  CALL.REL.NOINC `($__internal_7_$__cuda_sm20_rem_u64) ;  /* 0x0000000800247944 */ /* 0x000fea0003c00000 */
[----:B------:R-:W-:Y:S01]  /*03d0*/  MOV R18, R0 ;  /* 0x0000000000127202 */ /* 0x000fe20000000f00 */
[----:B------:R-:W-:-:S07]  /*03e0*/  IMAD.MOV.U32 R19, RZ, RZ, R21 ;  /* 0x000000ffff137224 */ /* 0x000fce00078e0015 */
.L_x_199:
[----:B------:R-:W-:Y:S05]  /*03f0*/  BSYNC.RECONVERGENT B0 ;  /* 0x0000000000007941 */ /* 0x000fea0003800200 */
.L_x_197:
[----:B------:R-:W-:-:S04]  /*0400*/  LEA R20, P0, R18, UR12, 0x2 ;  /* 0x0000000c12147c11 */ /* 0x000fc8000f8010ff */
[----:B------:R-:W-:-:S05]  /*0410*/  LEA.HI.X R21, R18, UR13, R19, 0x2, P0 ;  /* 0x0000000d12157c11 */ /* 0x000fca00080f1413 */
[----:B------:R-:W2:Y:S01]  /*0420*/  LDG.E.STRONG.GPU R20, desc[UR8][R20.64] ;  /* 0x0000000814147981 */ /* 0x000ea2000c1ef900 */
[----:B------:R-:W-:Y:S01]  /*0430*/  MOV R18, R6 ;  /* 0x0000000600127202 */ /* 0x000fe20000000f00 */
[----:B------:R-:W-:Y:S01]  /*0440*/  IMAD R0, R4, UR14, RZ ;  /* 0x0000000e04007c24 */ /* 0x000fe2000f8e02ff */
[----:B------:R-:W-:Y:S01]  /*0450*/  BSSY.RECONVERGENT B0, `(.L_x_200) ;  /* 0x0000022000007945 */ /* 0x000fe20003800200 */
[----:B------:R-:W-:Y:S02]  /*0460*/  IMAD.MOV.U32 R19, RZ, RZ, R5 ;  /* 0x000000ffff137224 */ /* 0x000fe400078e0005 */
[C---:B------:R-:W-:Y:S02]  /*0470*/  IMAD R23, R7.reuse, UR15, R0 ;  /* 0x0000000f07177c24 */ /* 0x040fe4000f8e0200 */
[----:B------:R-:W-:-:S05]  /*0480*/  IMAD.WIDE.U32 R18, R7, UR14, R18 ;  /* 0x0000000e07127c25 */ /* 0x000fca000f8e0012 */
        /* <DEDUP_REMOVED lines=24> */
.L_x_201:
[----:B------:R-:W-:Y:S01]  /*0610*/  MOV R2, R18 ;  /* 0x0000001200027202 */ /* 0x000fe20000000f00 */
[----:B------:R-:W-:Y:S01]  /*0620*/  IMAD.MOV.U32 R0, RZ, RZ, R23 ;  /* 0x000000ffff007224 */ /* 0x000fe200078e0017 */
[----:B------:R-:W-:-:S07]  /*0630*/  MOV R8, 0x650 ;  /* 0x0000065000087802 */ /* 0x000fce0000000f00 */
[----:B------:R-:W-:Y:S05]  /*0640*/  CALL.REL.NOINC `($__internal_7_$__cuda_sm20_rem_u64) ;  /* 0x0000000400847944 */ /* 0x000fea0003c00000 */
[----:B------:R-:W-:Y:S01]  /*0650*/  MOV R18, R0 ;  /* 0x0000000000127202 */ /* 0x000fe20000000f00 */
[----:B------:R-:W-:-:S07]  /*0660*/  IMAD.MOV.U32 R19, RZ, RZ, R21 ;  /* 0x000000ffff137224 */ /* 0x000fce00078e0015 */
.L_x_202:
[----:B------:R-:W-:Y:S05]  /*0670*/  BSYNC.RECONVERGENT B0 ;  /* 0x0000000000007941 */ /* 0x000fea0003800200 */
.L_x_200:
        /* <DEDUP_REMOVED lines=33> */
.L_x_204:
[----:B------:R-:W-:Y:S01]  /*0890*/  MOV R2, R18 ;  /* 0x0000001200027202 */ /* 0x000fe20000000f00 */
[----:B------:R-:W-:Y:S01]  /*08a0*/  IMAD.MOV.U32 R0, RZ, RZ, R23 ;  /* 0x000000ffff007224 */ /* 0x000fe200078e0017 */
[----:B------:R-:W-:-:S07]  /*08b0*/  MOV R8, 0x8d0 ;  /* 0x000008d000087802 */ /* 0x000fce0000000f00 */
[----:B------:R-:W-:Y:S05]  /*08c0*/  CALL.REL.NOINC `($__internal_7_$__cuda_sm20_rem_u64) ;  /* 0x0000000000e47944 */ /* 0x000fea0003c00000 */
[----:B------:R-:W-:Y:S01]  /*08d0*/  MOV R18, R0 ;  /* 0x0000000000127202 */ /* 0x000fe20000000f00 */
[----:B------:R-:W-:-:S07]  /*08e0*/  IMAD.MOV.U32 R19, RZ, RZ, R21 ;  /* 0x000000ffff137224 */ /* 0x000fce00078e0015 */
.L_x_205:
[----:B------:R-:W-:Y:S05]  /*08f0*/  BSYNC.RECONVERGENT B0 ;  /* 0x0000000000007941 */ /* 0x000fea0003800200 */
.L_x_203:
        /* <DEDUP_REMOVED lines=33> */
.L_x_207:
[----:B------:R-:W-:Y:S01]  /*0b10*/  MOV R2, R18 ;  /* 0x0000001200027202 */ /* 0x000fe20000000f00 */
[----:B------:R-:W-:Y:S01]  /*0b20*/  IMAD.MOV.U32 R0, RZ, RZ, R23 ;  /* 0x000000ffff007224 */ /* 0x000fe200078e0017 */
[----:B------:R-:W-:-:S07]  /*0b30*/  MOV R8, 0xb50 ;  /* 0x00000b5000087802 */ /* 0x000fce0000000f00 */
[----:B------:R-:W-:Y:S05]  /*0b40*/  CALL.REL.NOINC `($__internal_7_$__cuda_sm20_rem_u64) ;  /* 0x0000000000447944 */ /* 0x000fea0003c00000 */
[----:B------:R-:W-:Y:S01]  /*0b50*/  MOV R18, R0 ;  /* 0x0000000000127202 */ /* 0x000fe20000000f00 */
[----:B------:R-:W-:-:S07]  /*0b60*/  IMAD.MOV.U32 R19, RZ, RZ, R21 ;  /* 0x000000ffff137224 */ /* 0x000fce00078e0015 */
.L_x_208:
[----:B------:R-:W-:Y:S05]  /*0b70*/  BSYNC.RECONVERGENT B0 ;  /* 0x0000000000007941 */ /* 0x000fea0003800200 */
.L_x_206:
[----:B------:R-:W-:-:S04]  /*0b80*/  LEA R20, P0, R18, UR12, 0x2 ;  /* 0x0000000c12147c11 */ /* 0x000fc8000f8010ff */
[----:B------:R-:W-:-:S05]  /*0b90*/  LEA.HI.X R21, R18, UR13, R19, 0x2, P0 ;  /* 0x0000000d12157c11 */ /* 0x000fca00080f1413 */
[----:B------:R-:W2:Y:S01]  /*0ba0*/  LDG.E.STRONG.GPU R20, desc[UR8][R20.64] ;  /* 0x0000000814147981 */ /* 0x000ea2000c1ef900 */
[----:B------:R-:W-:Y:S01]  /*0bb0*/  UIADD3 UR4, UPT, UPT, UR4, 0x4, URZ ;  /* 0x0000000404047890 */ /* 0x000fe2000fffe0ff */
[----:B------:R-:W-:-:S03]  /*0bc0*/  LEA R6, P0, R12, R6, 0x2 ;  /* 0x000000060c067211 */ /* 0x000fc600078010ff */
[----:B------:R-:W-:Y:S01]  /*0bd0*/  UISETP.NE.AND UP0, UPT, UR4, 0x1f4, UPT ;  /* 0x000001f40400788c */ /* 0x000fe2000bf05270 */
[----:B------:R-:W-:Y:S01]  /*0be0*/  IADD3.X R5, PT, PT, R5, R3, RZ, P0, !PT ;  /* 0x0000000305057210 */ /* 0x000fe200007fe4ff */
[----:B--2---:R-:W-:-:S07]  /*0bf0*/  FADD R9, R9, R20 ;  /* 0x0000001409097221 */ /* 0x004fce0000000000 */
[----:B------:R-:W-:Y:S05]  /*0c00*/  BRA.U UP0, `(.L_x_209) ;  /* 0xfffffff5006c7547 */ /* 0x000fea000b83ffff */
[----:B------:R-:W-:-:S13]  /*0c10*/  ISETP.NE.AND P0, PT, R10, RZ, PT ;  /* 0x000000ff0a00720c */ /* 0x000fda0003f05270 */
[----:B------:R-:W-:Y:S05]  /*0c20*/  @P0 EXIT ;  /* 0x000000000000094d */ /* 0x000fea0003800000 */
[----:B------:R-:W0:Y:S02]  /*0c30*/  LDC.64 R2, c[0x0][0x398] ;  /* 0x0000e600ff027b82 */ /* 0x000e240000000a00 */
[----:B0-----:R-:W-:Y:S01]  /*0c40*/  STG.E desc[UR8][R2.64], R9 ;  /* 0x0000000902007986 */ /* 0x001fe2000c101908 */
[----:B------:R-:W-:Y:S05]  /*0c50*/  EXIT ;  /* 0x000000000000794d */ /* 0x000fea0003800000 */
        .weak           $__internal_7_$__cuda_sm20_rem_u64
        .type           $__internal_7_$__cuda_sm20_rem_u64,@function
        .size           $__internal_7_$__cuda_sm20_rem_u64,(.L_x_318 - $__internal_7_$__cuda_sm20_rem_u64)
$__internal_7_$__cuda_sm20_rem_u64:
        /* <DEDUP_REMOVED lines=49> */
[----:B------:R-:W-:Y:S01]  /*0f70*/  SEL R19, R19, R18, P0 ;  /* 0x0000001213137207 */ /* 0x000fe20000000000 */
[----:B------:R-:W-:Y:S01]  /*0f80*/  IMAD.MOV.U32 R18, RZ, RZ, R8 ;  /* 0x000000ffff127224 */ /* 0x000fe200078e0008 */
[----:B------:R-:W-:-:S02]  /*0f90*/  SEL R2, R2, R21, P0 ;  /* 0x0000001502027207 */ /* 0x000fc40000000000 */
[C---:B------:R-:W-:Y:S02]  /*0fa0*/  ISETP.GE.U32.AND P0, PT, R19.reuse, UR6, PT ;  /* 0x0000000613007c0c */ /* 0x040fe4000bf06070 */
[----:B------:R-:W-:Y:S02]  /*0fb0*/  IADD3 R0, P2, PT, R19, -UR6, RZ ;  /* 0x8000000613007c10 */ /* 0x000fe4000ff5e0ff */
[----:B------:R-:W-:Y:S02]  /*0fc0*/  ISETP.GE.U32.AND.EX P0, PT, R2, UR7, PT, P0 ;  /* 0x0000000702007c0c */ /* 0x000fe4000bf06100 */
[----:B------:R-:W-:Y:S02]  /*0fd0*/  ISETP.NE.U32.AND P1, PT, RZ, UR6, PT ;  /* 0x00000006ff007c0c */ /* 0x000fe4000bf25070 */
[----:B------:R-:W-:Y:S01]  /*0fe0*/  SEL R0, R0, R19, P0 ;  /* 0x0000001300007207 */ /* 0x000fe20000000000 */
[----:B------:R-:W-:Y:S01]  /*0ff0*/  HFMA2 R19, -RZ, RZ, 0, 0 ;  /* 0x00000000ff137431 */ /* 0x000fe200000001ff */
[----:B------:R-:W-:-:S02]  /*1000*/  IADD3.X R21, PT, PT, R2, ~UR7, RZ, P2, !PT ;  /* 0x8000000702157c10 */ /* 0x000fc400097fe4ff */
[----:B------:R-:W-:Y:S02]  /*1010*/  ISETP.NE.AND.EX P1, PT, RZ, UR7, PT, P1 ;  /* 0x00000007ff007c0c */ /* 0x000fe4000bf25310 */
[----:B------:R-:W-:Y:S02]  /*1020*/  SEL R21, R21, R2, P0 ;  /* 0x0000000215157207 */ /* 0x000fe40000000000 */
[----:B------:R-:W-:Y:S02]  /*1030*/  SEL R0, R0, 0xffffffff, P1 ;  /* 0xffffffff00007807 */ /* 0x000fe40000800000 */
[----:B------:R-:W-:Y:S01]  /*1040*/  SEL R21, R21, 0xffffffff, P1 ;  /* 0xffffffff15157807 */ /* 0x000fe20000800000 */
[----:B------:R-:W-:Y:S06]  /*1050*/  RET.REL.NODEC R18 `(_Z22bandwidth_cross_regionPfmmS_) ;  /* 0xffffffec12e87950 */ /* 0x000fec0003c3ffff */
.L_x_210:
        /* <DEDUP_REMOVED lines=10> */
.L_x_318:


//--------------------- .text._Z15bandwidth_localPfmS_ --------------------------
	.section	.text._Z15bandwidth_localPfmS_,"ax",@progbits
	.align	128
        .global         _Z15bandwidth_localPfmS_
        .type           _Z15bandwidth_localPfmS_,@function
        .size           _Z15bandwidth_localPfmS_,(.L_x_336 - _Z15bandwidth_localPfmS_)
        .other          _Z15bandwidth_localPfmS_,@"STO_CUDA_ENTRY STV_DEFAULT"
_Z15bandwidth_localPfmS_:
.text._Z15bandwidth_localPfmS_:
[----:B------:R-:W-:Y:S01]  /*0000*/  LDC R1, c[0x0][0x37c] ;  /* 0x0000df00ff017b82 */ /* 0x000fe20000000800 */
[----:B------:R-:W0:Y:S07]  /*0010*/  S2R R3, SR_TID.X ;  /* 0x0000000000037919 */ /* 0x000e2e0000002100 */
[----:B------:R-:W0:Y:S01]  /*0020*/  S2UR UR4, SR_CTAID.X ;  /* 0x00000000000479c3 */ /* 0x000e220000002500 */
[----:B------:R-:W1:Y:S01]  /*0030*/  LDCU.64 UR8, c[0x0][0x388] ;  /* 0x00007100ff0877ac */ /* 0x000e620008000a00 */
[----:B------:R-:W-:Y:S01]  /*0040*/  BSSY.RECONVERGENT B0, `(.L_x_211) ;  /* 0x0000019000007945 */ /* 0x000fe20003800200 */
[----:B------:R-:W-:Y:S01]  /*0050*/  IMAD.MOV.U32 R5, RZ, RZ, RZ ;  /* 0x000000ffff057224 */ /* 0x000fe200078e00ff */
[----:B------:R-:W2:Y:S04]  /*0060*/  LDCU.64 UR10, c[0x0][0x380] ;  /* 0x00007000ff0a77ac */ /* 0x000ea80008000a00 */
[----:B------:R-:W0:Y:S02]  /*0070*/  LDC R2, c[0x0][0x360] ;  /* 0x0000d800ff027b82 */ /* 0x000e240000000800 */
[----:B0-----:R-:W-:Y:S01]  /*0080*/  IMAD R0, R2, UR4, R3 ;  /* 0x0000000402007c24 */ /* 0x001fe2000f8e0203 */
[----:B------:R-:W0:Y:S04]  /*0090*/  LDCU.64 UR4, c[0x0][0x358] ;  /* 0x00006b00ff0477ac */ /* 0x000e280008000a00 */
[----:B-1----:R-:W-:-:S02]  /*00a0*/  ISETP.GE.U32.AND P0, PT, R0, UR8, PT ;  /* 0x0000000800007c0c */ /* 0x002fc4000bf06070 */
[----:B------:R-:W-:Y:S02]  /*00b0*/  SHF.R.S32.HI R3, RZ, 0x1f, R0 ;  /* 0x0000001fff037819 */ /* 0x000fe40000011400 */
[----:B------:R-:W-:Y:S02]  /*00c0*/  ISETP.NE.AND P1, PT, R0, RZ, PT ;  /* 0x000000ff0000720c */ /* 0x000fe40003f25270 */
[----:B------:R-:W-:-:S13]  /*00d0*/  ISETP.GE.U32.AND.EX P0, PT, R3, UR9, PT, P0 ;  /* 0x0000000903007c0c */ /* 0x000fda000bf06100 */
[----:B0-2---:R-:W-:Y:S05]  /*00e0*/  @P0 BRA `(.L_x_212) ;  /* 0x0000000000380947 */ /* 0x005fea0003800000 */
[----:B------:R-:W0:Y:S01]  /*00f0*/  LDCU UR6, c[0x0][0x370] ;  /* 0x00006e00ff0677ac */ /* 0x000e220008000800 */
[----:B------:R-:W-:Y:S02]  /*0100*/  IMAD.MOV.U32 R7, RZ, RZ, R0 ;  /* 0x000000ffff077224 */ /* 0x000fe400078e0000 */
[----:B------:R-:W-:Y:S02]  /*0110*/  IMAD.MOV.U32 R4, RZ, RZ, R3 ;  /* 0x000000ffff047224 */ /* 0x000fe400078e0003 */
[----:B------:R-:W-:Y:S02]  /*0120*/  IMAD.MOV.U32 R5, RZ, RZ, RZ ;  /* 0x000000ffff057224 */ /* 0x000fe400078e00ff */
[----:B0-----:R-:W-:-:S07]  /*0130*/  IMAD R0, R2, UR6, RZ ;  /* 0x0000000602007c24 */ /* 0x001fce000f8e02ff */
.L_x_213:
[----:B------:R-:W-:-:S04]  /*0140*/  LEA R2, P0, R7, UR10, 0x2 ;  /* 0x0000000a07027c11 */ /* 0x000fc8000f8010ff */
[----:B------:R-:W-:-:S05]  /*0150*/  LEA.HI.X R3, R7, UR11, R4, 0x2, P0 ;  /* 0x0000000b07037c11 */ /* 0x000fca00080f1404 */
[----:B------:R-:W2:Y:S01]  /*0160*/  LDG.E.STRONG.GPU R2, desc[UR4][R2.64] ;  /* 0x0000000402027981 */ /* 0x000ea2000c1ef900 */
[----:B------:R-:W-:-:S04]  /*0170*/  IADD3 R7, P0, PT, R0, R7, RZ ;  /* 0x0000000700077210 */ /* 0x000fc80007f1e0ff */
[----:B------:R-:W-:Y:S02]  /*0180*/  LEA.HI.X.SX32 R4, R0, R4, 0x1, P0 ;  /* 0x0000000400047211 */ /* 0x000fe400000f0eff */
[----:B------:R-:W-:-:S04]  /*0190*/  ISETP.GE.U32.AND P0, PT, R7, UR8, PT ;  /* 0x0000000807007c0c */ /* 0x000fc8000bf06070 */
[----:B------:R-:W-:Y:S01]  /*01a0*/  ISETP.GE.U32.AND.EX P0, PT, R4, UR9, PT, P0 ;  /* 0x0000000904007c0c */ /* 0x000fe2000bf06100 */
[----:B--2---:R-:W-:-:S12]  /*01b0*/  FADD R5, R2, R5 ;  /* 0x0000000502057221 */ /* 0x004fd80000000000 */
[----:B------:R-:W-:Y:S05]  /*01c0*/  @!P0 BRA `(.L_x_213) ;  /* 0xfffffffc00dc8947 */ /* 0x000fea000383ffff */
.L_x_212:
[----:B------:R-:W-:Y:S05]  /*01d0*/  BSYNC.RECONVERGENT B0 ;  /* 0x0000000000007941 */ /* 0x000fea0003800200 */
.L_x_211:
[----:B------:R-:W-:Y:S05]  /*01e0*/  @P1 EXIT ;  /* 0x000000000000194d */ /* 0x000fea0003800000 */
[----:B------:R-:W0:Y:S02]  /*01f0*/  LDC.64 R2, c[0x0][0x390] ;  /* 0x0000e400ff027b82 */ /* 0x000e240000000a00 */
[----:B0-----:R-:W-:Y:S01]  /*0200*/  STG.E desc[UR4][R2.64], R5 ;  /* 0x0000000502007986 */ /* 0x001fe2000c101904 */
[----:B------:R-:W-:Y:S05]  /*0210*/  EXIT ;  /* 0x000000000000794d */ /* 0x000fea0003800000 */
.L_x_214:
        /* <DEDUP_REMOVED lines=14> */
.L_x_336:


//--------------------- .text._Z18quad_buffer_accessPfS_S_S_mS_ --------------------------
	.section	.text._Z18quad_buffer_accessPfS_S_S_mS_,"ax",@progbits
	.align	128
        .global         _Z18quad_buffer_accessPfS_S_S_mS_
        .type           _Z18quad_buffer_accessPfS_S_S_mS_,@function
        .size           _Z18quad_buffer_accessPfS_S_S_mS_,(.L_x_319 - _Z18quad_buffer_accessPfS_S_S_mS_)
        .other          _Z18quad_buffer_accessPfS_S_S_mS_,@"STO_CUDA_ENTRY STV_DEFAULT"
_Z18quad_buffer_accessPfS_S_S_mS_:
.text._Z18quad_buffer_accessPfS_S_S_mS_:
[----:B------:R-:W-:Y:S01]  /*0000*/  LDC R1, c[0x0][0x37c] ;  /* 0x0000df00ff017b82 */ /* 0x000fe20000000800 */
[----:B------:R-:W0:Y:S07]  /*0010*/  S2R R3, SR_TID.X ;  /* 0x0000000000037919 */ /* 0x000e2e0000002100 */
[----:B------:R-:W0:Y:S01]  /*0020*/  S2UR UR4, SR_CTAID.X ;  /* 0x00000000000479c3 */ /* 0x000e220000002500 */
[----:B------:R-:W1:Y:S01]  /*0030*/  LDCU UR6, c[0x0][0x3a4] ;  /* 0x00007480ff0677ac */ /* 0x000e620008000800 */
[----:B------:R-:W-:Y:S06]  /*0040*/  BSSY.RECONVERGENT B0, `(.L_x_215) ;  /* 0x000001f000007945 */ /* 0x000fec0003800200 */
[----:B------:R-:W0:Y:S02]  /*0050*/  LDC R0, c[0x0][0x360] ;  /* 0x0000d800ff007b82 */ /* 0x000e240000000800 */
[----:B0-----:R-:W-:Y:S01]  /*0060*/  IMAD R0, R0, UR4, R3 ;  /* 0x0000000400007c24 */ /* 0x001fe2000f8e0203 */
[----:B------:R-:W0:Y:S04]  /*0070*/  LDCU.64 UR4, c[0x0][0x358] ;  /* 0x00006b00ff0477ac */ /* 0x000e280008000a00 */
[----:B------:R-:W-:-:S04]  /*0080*/  SHF.R.S32.HI R5, RZ, 0x1f, R0 ;  /* 0x0000001fff057819 */ /* 0x000fc80000011400 */
[----:B-1----:R-:W-:-:S04]  /*0090*/  LOP3.LUT R2, R5, UR6, RZ, 0xfc, !PT ;  /* 0x0000000605027c12 */ /* 0x002fc8000f8efcff */
[----:B------:R-:W-:-:S13]  /*00a0*/  ISETP.NE.U32.AND P0, PT, R2, RZ, PT ;  /* 0x000000ff0200720c */ /* 0x000fda0003f05070 */
[----:B0-----:R-:W-:Y:S05]  /*00b0*/  @P0 BRA `(.L_x_216) ;  /* 0x0000000000540947 */ /* 0x001fea0003800000 */
[----:B------:R-:W0:Y:S02]  /*00c0*/  LDCU UR6, c[0x0][0x3a0] ;  /* 0x00007400ff0677ac */ /* 0x000e240008000800 */
        /* <DEDUP_REMOVED lines=11> */
[----:B------:R-:W-:Y:S02]  /*0180*/  IMAD R5, R3, UR6, R0 ;  /* 0x0000000603057c24 */ /* 0x000fe4000f8e0200 */
[----:B------:R-:W-:-:S03]  /*0190*/  IMAD.MOV.U32 R3, RZ, RZ, RZ ;  /* 0x000000ffff037224 */ /* 0x000fc600078e00ff */
[----:B------:R-:W-:-:S13]  /*01a0*/  ISETP.GE.U32.AND P0, PT, R5, UR6, PT ;  /* 0x0000000605007c0c */ /* 0x000fda000bf06070 */
[----:B------:R-:W-:-:S05]  /*01b0*/  @P0 VIADD R5, R5, -UR6 ;  /* 0x8000000605050c36 */ /* 0x000fca0008000000 */
[----:B------:R-:W-:-:S13]  /*01c0*/  ISETP.GE.U32.AND P0, PT, R5, UR6, PT ;  /* 0x0000000605007c0c */ /* 0x000fda000bf06070 */
[----:B------:R-:W-:Y:S02]  /*01d0*/  @P0 IADD3 R5, PT, PT, R5, -UR6, RZ ;  /* 0x8000000605050c10 */ /* 0x000fe4000fffe0ff */
[----:B------:R-:W-:-:S05]  /*01e0*/  @!P1 LOP3.LUT R5, RZ, UR6, RZ, 0x33, !PT ;  /* 0x00000006ff059c12 */ /* 0x000fca000f8e33ff */
[----:B------:R-:W-:Y:S01]  /*01f0*/  IMAD.MOV.U32 R2, RZ, RZ, R5 ;  /* 0x000000ffff027224 */ /* 0x000fe200078e0005 */
[----:B------:R-:W-:Y:S06]  /*0200*/  BRA `(.L_x_217) ;  /* 0x0000000000087947 */ /* 0x000fec0003800000 */
.L_x_216:
[----:B------:R-:W-:-:S07]  /*0210*/  MOV R4, 0x230 ;  /* 0x0000023000047802 */ /* 0x000fce0000000f00 */
[----:B------:R-:W-:Y:S05]  /*0220*/  CALL.REL.NOINC `($__internal_8_$__cuda_sm20_rem_u64) ;  /* 0x0000000000647944 */ /* 0x000fea0003c00000 */
.L_x_217:
[----:B------:R-:W-:Y:S05]  /*0230*/  BSYNC.RECONVERGENT B0 ;  /* 0x0000000000007941 */ /* 0x000fea0003800200 */
.L_x_215:
[----:B------:R-:W0:Y:S01]  /*0240*/  LDCU.128 UR8, c[0x0][0x380] ;  /* 0x00007000ff0877ac */ /* 0x000e220008000c00 */
[C---:B------:R-:W-:Y:S02]  /*0250*/  SHF.L.U32 R8, R2.reuse, 0x2, RZ ;  /* 0x0000000202087819 */ /* 0x040fe400000006ff */
[----:B------:R-:W-:Y:S01]  /*0260*/  SHF.L.U64.HI R9, R2, 0x2, R3 ;  /* 0x0000000202097819 */ /* 0x000fe20000010203 */
[----:B------:R-:W1:Y:S01]  /*0270*/  LDCU.128 UR12, c[0x0][0x390] ;  /* 0x00007200ff0c77ac */ /* 0x000e620008000c00 */
[C---:B0-----:R-:W-:Y:S02]  /*0280*/  IADD3 R2, P0, PT, R8.reuse, UR8, RZ ;  /* 0x0000000808027c10 */ /* 0x041fe4000ff1e0ff */
[C---:B------:R-:W-:Y:S02]  /*0290*/  IADD3 R4, P1, PT, R8.reuse, UR10, RZ ;  /* 0x0000000a08047c10 */ /* 0x040fe4000ff3e0ff */
[----:B------:R-:W-:Y:S02]  /*02a0*/  IADD3.X R3, PT, PT, R9, UR9, RZ, P0, !PT ;  /* 0x0000000909037c10 */ /* 0x000fe400087fe4ff */
[----:B-1----:R-:W-:-:S02]  /*02b0*/  IADD3 R6, P0, PT, R8, UR12, RZ ;  /* 0x0000000c08067c10 */ /* 0x002fc4000ff1e0ff */
[C---:B------:R-:W-:Y:S01]  /*02c0*/  IADD3.X R5, PT, PT, R9.reuse, UR11, RZ, P1, !PT ;  /* 0x0000000b09057c10 */ /* 0x040fe20008ffe4ff */
[----:B------:R0:W5:Y:S01]  /*02d0*/  LDG.E.STRONG.GPU R10, desc[UR4][R2.64] ;  /* 0x00000004020a7981 */ /* 0x000162000c1ef900 */
[----:B------:R-:W-:Y:S02]  /*02e0*/  IADD3 R8, P1, PT, R8, UR14, RZ ;  /* 0x0000000e08087c10 */ /* 0x000fe4000ff3e0ff */
[C---:B------:R-:W-:Y:S02]  /*02f0*/  IADD3.X R7, PT, PT, R9.reuse, UR13, RZ, P0, !PT ;  /* 0x0000000d09077c10 */ /* 0x040fe400087fe4ff */
[----:B------:R-:W-:Y:S01]  /*0300*/  IADD3.X R9, PT, PT, R9, UR15, RZ, P1, !PT ;  /* 0x0000000f09097c10 */ /* 0x000fe20008ffe4ff */
[----:B------:R0:W5:Y:S04]  /*0310*/  LDG.E.STRONG.GPU R5, desc[UR4][R4.64] ;  /* 0x0000000404057981 */ /* 0x000168000c1ef900 */
[----:B------:R0:W5:Y:S04]  /*0320*/  LDG.E.STRONG.GPU R6, desc[UR4][R6.64] ;  /* 0x0000000406067981 */ /* 0x000168000c1ef900 */
[----:B------:R0:W5:Y:S01]  /*0330*/  LDG.E.STRONG.GPU R8, desc[UR4][R8.64] ;  /* 0x0000000408087981 */ /* 0x000162000c1ef900 */
[----:B------:R-:W-:-:S13]  /*0340*/  ISETP.NE.AND P0, PT, R0, RZ, PT ;  /* 0x000000ff0000720c */ /* 0x000fda0003f05270 */
[----:B0-----:R-:W-:Y:S05]  /*0350*/  @P0 EXIT ;  /* 0x000000000000094d */ /* 0x001fea0003800000 */
[----:B------:R-:W0:Y:S01]  /*0360*/  LDC.64 R2, c[0x0][0x3a8] ;  /* 0x0000ea00ff027b82 */ /* 0x000e220000000a00 */
[----:B-----5:R-:W-:-:S04]  /*0370*/  FADD R5, R10, R5 ;  /* 0x000000050a057221 */ /* 0x020fc80000000000 */
[----:B------:R-:W-:-:S04]  /*0380*/  FADD R5, R5, R6 ;  /* 0x0000000605057221 */ /* 0x000fc80000000000 */
[----:B------:R-:W-:-:S05]  /*0390*/  FADD R5, R5, R8 ;  /* 0x0000000805057221 */ /* 0x000fca0000000000 */
[----:B0-----:R-:W-:Y:S01]  /*03a0*/  STG.E desc[UR4][R2.64], R5 ;  /* 0x0000000502007986 */ /* 0x001fe2000c101904 */
[----:B------:R-:W-:Y:S05]  /*03b0*/  EXIT ;  /* 0x000000000000794d */ /* 0x000fea0003800000 */
        .weak           $__internal_8_$__cuda_sm20_rem_u64
        .type           $__internal_8_$__cuda_sm20_rem_u64,@function
        .size           $__internal_8_$__cuda_sm20_rem_u64,(.L_x_319 - $__internal_8_$__cuda_sm20_rem_u64)
$__internal_8_$__cuda_sm20_rem_u64:
[----:B------:R-:W0:Y:S01]  /*03c0*/  LDCU.64 UR6, c[0x0][0x3a0] ;  /* 0x00007400ff0677ac */ /* 0x000e220008000a00 */
[----:B------:R-:W1:Y:S01]  /*03d0*/  LDC.64 R2, c[0x0][0x3a0] ;  /* 0x0000e800ff027b82 */ /* 0x000e620000000a00 */
[----:B0-----:R-:W0:Y:S08]  /*03e0*/  I2F.U64.RP R10, UR6 ;  /* 0x00000006000a7d12 */ /* 0x001e300008309000 */
[----:B0-----:R-:W0:Y:S02]  /*03f0*/  MUFU.RCP R10, R10 ;  /* 0x0000000a000a7308 */ /* 0x001e240000001000 */
[----:B0-----:R-:W-:-:S06]  /*0400*/  VIADD R6, R10, 0x1ffffffe ;  /* 0x1ffffffe0a067836 */ /* 0x001fcc0000000000 */
[----:B------:R-:W1:Y:S02]  /*0410*/  F2I.U64.TRUNC R6, R6 ;  /* 0x0000000600067311 */ /* 0x000e64000020d800 */
[----:B-1----:R-:W-:-:S04]  /*0420*/  IMAD.WIDE.U32 R8, R6, R2, RZ ;  /* 0x0000000206087225 */ /* 0x002fc800078e00ff */
        /* <DEDUP_REMOVED lines=9> */
[----:B------:R-:W-:-:S05]  /*04c0*/  IMAD.HI.U32 R8, P1, R7, R11, R8 ;  /* 0x0000000b07087227 */ /* 0x000fca0007820008 */
[----:B------:R-:W-:Y:S01]  /*04d0*/  IADD3 R9, P2, PT, R15, R8, RZ ;  /* 0x000000080f097210 */ /* 0x000fe20007f5e0ff */
[----:B------:R-:W-:-:S04]  /*04e0*/  IMAD.X R8, R13, 0x1, R7, P0 ;  /* 0x000000010d087824 */ /* 0x000fc800000e0607 */
[----:B------:R-:W-:Y:S01]  /*04f0*/  IMAD.WIDE.U32 R6, R9, R2, RZ ;  /* 0x0000000209067225 */ /* 0x000fe200078e00ff */
[----:B------:R-:W-:-:S03]  /*0500*/  IADD3.X R11, PT, PT, RZ, RZ, R8, P2, P1 ;  /* 0x000000ffff0b7210 */ /* 0x000fc600017e2408 */
[----:B------:R-:W-:Y:S01]  /*0510*/  IMAD R7, R9, R3, R7 ;  /* 0x0000000309077224 */ /* 0x000fe200078e0207 */
[----:B------:R-:W-:-:S03]  /*0520*/  IADD3 R13, P0, PT, RZ, -R6, RZ ;  /* 0x80000006ff0d7210 */ /* 0x000fc60007f1e0ff */
[----:B------:R-:W-:Y:S02]  /*0530*/  IMAD R7, R11, R2, R7 ;  /* 0x000000020b077224 */ /* 0x000fe400078e0207 */
[----:B------:R-:W-:-:S04]  /*0540*/  IMAD.HI.U32 R8, R9, R13, RZ ;  /* 0x0000000d09087227 */ /* 0x000fc800078e00ff */
[----:B------:R-:W-:Y:S02]  /*0550*/  IMAD.X R6, RZ, RZ, ~R7, P0 ;  /* 0x000000ffff067224 */ /* 0x000fe400000e0e07 */
[----:B------:R-:W-:Y:S02]  /*0560*/  IMAD.MOV.U32 R7, RZ, RZ, RZ ;  /* 0x000000ffff077224 */ /* 0x000fe400078e00ff */
[----:B------:R-:W-:-:S04]  /*0570*/  IMAD.WIDE.U32 R8, P0, R9, R6, R8 ;  /* 0x0000000609087225 */ /* 0x000fc80007800008 */
[C---:B------:R-:W-:Y:S02]  /*0580*/  IMAD R10, R11.reuse, R6, RZ ;  /* 0x000000060b0a7224 */ /* 0x040fe400078e02ff */
[----:B------:R-:W-:-:S04]  /*0590*/  IMAD.HI.U32 R9, P1, R11, R13, R8 ;  /* 0x0000000d0b097227 */ /* 0x000fc80007820008 */
[----:B------:R-:W-:Y:S01]  /*05a0*/  IMAD.HI.U32 R6, R11, R6, RZ ;  /* 0x000000060b067227 */ /* 0x000fe200078e00ff */
[----:B------:R-:W-:-:S04]  /*05b0*/  IADD3 R9, P2, PT, R10, R9, RZ ;  /* 0x000000090a097210 */ /* 0x000fc80007f5e0ff */
[----:B------:R-:W-:Y:S01]  /*05c0*/  IADD3.X R11, PT, PT, R6, R11, RZ, P0, !PT ;  /* 0x0000000b060b7210 */ /* 0x000fe200007fe4ff */
[----:B------:R-:W-:-:S03]  /*05d0*/  IMAD.HI.U32 R6, R9, R0, RZ ;  /* 0x0000000009067227 */ /* 0x000fc600078e00ff */
        /* <DEDUP_REMOVED lines=9> */
[----:B------:R-:W-:Y:S01]  /*0670*/  IMAD R9, R9, R3, R7 ;  /* 0x0000000309097224 */ /* 0x000fe200078e0207 */
[----:B------:R-:W-:-:S03]  /*0680*/  IADD3 R13, P1, PT, -R6, R0, RZ ;  /* 0x00000000060d7210 */ /* 0x000fc60007f3e1ff */
[-C--:B------:R-:W-:Y:S01]  /*0690*/  IMAD R6, R11, R2.reuse, R9 ;  /* 0x000000020b067224 */ /* 0x080fe200078e0209 */
[----:B------:R-:W-:-:S03]  /*06a0*/  ISETP.GE.U32.AND P0, PT, R13, R2, PT ;  /* 0x000000020d00720c */ /* 0x000fc60003f06070 */
[----:B------:R-:W-:Y:S01]  /*06b0*/  IMAD.X R6, R5, 0x1, ~R6, P1 ;  /* 0x0000000105067824 */ /* 0x000fe200008e0e06 */
[----:B------:R-:W-:-:S04]  /*06c0*/  IADD3 R7, P1, PT, R13, -R2, RZ ;  /* 0x800000020d077210 */ /* 0x000fc80007f3e0ff */
[CC--:B------:R-:W-:Y:S02]  /*06d0*/  ISETP.GE.U32.AND.EX P0, PT, R6.reuse, R3.reuse, PT, P0 ;  /* 0x000000030600720c */ /* 0x0c0fe40003f06100 */
[----:B------:R-:W-:Y:S02]  /*06e0*/  IADD3.X R8, PT, PT, R6, ~R3, RZ, P1, !PT ;  /* 0x8000000306087210 */ /* 0x000fe40000ffe4ff */
[----:B------:R-:W-:Y:S02]  /*06f0*/  SEL R7, R7, R13, P0 ;  /* 0x0000000d07077207 */ /* 0x000fe40000000000 */
[----:B------:R-:W-:Y:S02]  /*0700*/  SEL R8, R8, R6, P0 ;  /* 0x0000000608087207 */ /* 0x000fe40000000000 */
[CC--:B------:R-:W-:Y:S02]  /*0710*/  ISETP.GE.U32.AND P0, PT, R7.reuse, R2.reuse, PT ;  /* 0x000000020700720c */ /* 0x0c0fe40003f06070 */
[----:B------:R-:W-:-:S02]  /*0720*/  IADD3 R5, P2, PT, R7, -R2, RZ ;  /* 0x8000000207057210 */ /* 0x000fc40007f5e0ff */
[----:B------:R-:W-:Y:S02]  /*0730*/  ISETP.GE.U32.AND.EX P0, PT, R8, R3, PT, P0 ;  /* 0x000000030800720c */ /* 0x000fe40003f06100 */
[----:B------:R-:W-:Y:S01]  /*0740*/  ISETP.NE.U32.AND P1, PT, R2, RZ, PT ;  /* 0x000000ff0200720c */ /* 0x000fe20003f25070 */
[----:B------:R-:W-:Y:S01]  /*0750*/  IMAD.X R6, R8, 0x1, ~R3, P2 ;  /* 0x0000000108067824 */ /* 0x000fe200010e0e03 */
[----:B------:R-:W-:Y:S01]  /*0760*/  SEL R2, R5, R7, P0 ;  /* 0x0000000705027207 */ /* 0x000fe20000000000 */
[----:B------:R-:W-:Y:S01]  /*0770*/  HFMA2 R5, -RZ, RZ, 0, 0 ;  /* 0x00000000ff057431 */ /* 0x000fe200000001ff */
[----:B------:R-:W-:Y:S02]  /*0780*/  ISETP.NE.AND.EX P1, PT, R3, RZ, PT, P1 ;  /* 0x000000ff0300720c */ /* 0x000fe40003f25310 */
[----:B------:R-:W-:Y:S02]  /*0790*/  SEL R3, R6, R8, P0 ;  /* 0x0000000806037207 */ /* 0x000fe40000000000 */
[----:B------:R-:W-:-:S02]  /*07a0*/  SEL R2, R2, 0xffffffff, P1 ;  /* 0xffffffff02027807 */ /* 0x000fc40000800000 */
[----:B------:R-:W-:Y:S01]  /*07b0*/  SEL R3, R3, 0xffffffff, P1 ;  /* 0xffffffff03037807 */ /* 0x000fe20000800000 */
[----:B------:R-:W-:Y:S06]  /*07c0*/  RET.REL.NODEC R4 `(_Z18quad_buffer_accessPfS_S_S_mS_) ;  /* 0xfffffff8040c7950 */ /* 0x000fec0003c3ffff */
.L_x_218:
        /* <DEDUP_REMOVED lines=11> */
.L_x_319:


//--------------------- .text._Z20triple_buffer_accessPfS_S_mS_ --------------------------
	.section	.text._Z20triple_buffer_accessPfS_S_mS_,"ax",@progbits
	.align	128
        .global         _Z20triple_buffer_accessPfS_S_mS_
        .type           _Z20triple_buffer_accessPfS_S_mS_,@function
        .size           _Z20triple_buffer_accessPfS_S_mS_,(.L_x_320 - _Z20triple_buffer_accessPfS_S_mS_)
        .other          _Z20triple_buffer_accessPfS_S_mS_,@"STO_CUDA_ENTRY STV_DEFAULT"
_Z20triple_buffer_accessPfS_S_mS_:
.text._Z20triple_buffer_accessPfS_S_mS_:
        /* <DEDUP_REMOVED lines=33> */
.L_x_220:
[----:B------:R-:W-:-:S07]  /*0210*/  MOV R4, 0x230 ;  /* 0x0000023000047802 */ /* 0x000fce0000000f00 */
[----:B------:R-:W-:Y:S05]  /*0220*/  CALL.REL.NOINC `($__internal_9_$__cuda_sm20_rem_u64) ;  /* 0x0000000000547944 */ /* 0x000fea0003c00000 */
.L_x_221:
[----:B------:R-:W-:Y:S05]  /*0230*/  BSYNC.RECONVERGENT B0 ;  /* 0x0000000000007941 */ /* 0x000fea0003800200 */
.L_x_219:
[----:B------:R-:W0:Y:S01]  /*0240*/  LDCU.128 UR8, c[0x0][0x380] ;  /* 0x00007000ff0877ac */ /* 0x000e220008000c00 */
[C---:B------:R-:W-:Y:S02]  /*0250*/  SHF.L.U32 R6, R2.reuse, 0x2, RZ ;  /* 0x0000000202067819 */ /* 0x040fe400000006ff */
[----:B------:R-:W-:Y:S01]  /*0260*/  SHF.L.U64.HI R7, R2, 0x2, R3 ;  /* 0x0000000202077819 */ /* 0x000fe20000010203 */
[----:B------:R-:W1:Y:S01]  /*0270*/  LDCU.64 UR6, c[0x0][0x390] ;  /* 0x00007200ff0677ac */ /* 0x000e620008000a00 */
[C---:B0-----:R-:W-:Y:S02]  /*0280*/  IADD3 R2, P0, PT, R6.reuse, UR8, RZ ;  /* 0x0000000806027c10 */ /* 0x041fe4000ff1e0ff */
[C---:B------:R-:W-:Y:S02]  /*0290*/  IADD3 R4, P1, PT, R6.reuse, UR10, RZ ;  /* 0x0000000a06047c10 */ /* 0x040fe4000ff3e0ff */
[----:B-1----:R-:W-:Y:S02]  /*02a0*/  IADD3 R6, P2, PT, R6, UR6, RZ ;  /* 0x0000000606067c10 */ /* 0x002fe4000ff5e0ff */
[----:B------:R-:W-:-:S02]  /*02b0*/  IADD3.X R3, PT, PT, R7, UR9, RZ, P0, !PT ;  /* 0x0000000907037c10 */ /* 0x000fc400087fe4ff */
        /* <DEDUP_REMOVED lines=9> */
[----:B------:R-:W-:-:S05]  /*0350*/  FADD R5, R5, R6 ;  /* 0x0000000605057221 */ /* 0x000fca0000000000 */
[----:B0-----:R-:W-:Y:S01]  /*0360*/  STG.E desc[UR4][R2.64], R5 ;  /* 0x0000000502007986 */ /* 0x001fe2000c101904 */
[----:B------:R-:W-:Y:S05]  /*0370*/  EXIT ;  /* 0x000000000000794d */ /* 0x000fea0003800000 */
        .weak           $__internal_9_$__cuda_sm20_rem_u64
        .type           $__internal_9_$__cuda_sm20_rem_u64,@function
        .size           $__internal_9_$__cuda_sm20_rem_u64,(.L_x_320 - $__internal_9_$__cuda_sm20_rem_u64)
$__internal_9_$__cuda_sm20_rem_u64:
        /* <DEDUP_REMOVED lines=24> */
[----:B------:R-:W-:-:S03]  /*0500*/  IMAD.HI.U32 R8, R9, R13, RZ ;  /* 0x0000000d09087227 */ /* 0x000fc600078e00ff */
[----:B------:R-:W-:Y:S01]  /*0510*/  IADD3.X R6, PT, PT, RZ, ~R7, RZ, P0, !PT ;  /* 0x80000007ff067210 */ /* 0x000fe200007fe4ff */
[----:B------:R-:W-:-:S04]  /*0520*/  HFMA2 R7, -RZ, RZ, 0, 0 ;  /* 0x00000000ff077431 */ /* 0x000fc800000001ff */
[----:B------:R-:W-:-:S04]  /*0530*/  IMAD.WIDE.U32 R8, P0, R9, R6, R8 ;  /* 0x0000000609087225 */ /* 0x000fc80007800008 */
[C---:B------:R-:W-:Y:S02]  /*0540*/  IMAD R10, R11.reuse, R6, RZ ;  /* 0x000000060b0a7224 */ /* 0x040fe400078e02ff */
[----:B------:R-:W-:-:S04]  /*0550*/  IMAD.HI.U32 R9, P1, R11, R13, R8 ;  /* 0x0000000d0b097227 */ /* 0x000fc80007820008 */
[----:B------:R-:W-:Y:S01]  /*0560*/  IMAD.HI.U32 R6, R11, R6, RZ ;  /* 0x000000060b067227 */ /* 0x000fe200078e00ff */
[----:B------:R-:W-:-:S03]  /*0570*/  IADD3 R9, P2, PT, R10, R9, RZ ;  /* 0x000000090a097210 */ /* 0x000fc60007f5e0ff */
[----:B------:R-:W-:Y:S02]  /*0580*/  IMAD.X R11, R6, 0x1, R11, P0 ;  /* 0x00000001060b7824 */ /* 0x000fe400000e060b */
        /* <DEDUP_REMOVED lines=25> */
[----:B------:R-:W-:Y:S02]  /*0720*/  SEL R2, R5, R7, P0 ;  /* 0x0000000705027207 */ /* 0x000fe40000000000 */
[----:B------:R-:W-:Y:S02]  /*0730*/  MOV R5, 0x0 ;  /* 0x0000000000057802 */ /* 0x000fe40000000f00 */
[----:B------:R-:W-:Y:S02]  /*0740*/  ISETP.NE.AND.EX P1, PT, R3, RZ, PT, P1 ;  /* 0x000000ff0300720c */ /* 0x000fe40003f25310 */
[----:B------:R-:W-:-:S02]  /*0750*/  SEL R3, R6, R8, P0 ;  /* 0x0000000806037207 */ /* 0x000fc40000000000 */
[----:B------:R-:W-:Y:S02]  /*0760*/  SEL R2, R2, 0xffffffff, P1 ;  /* 0xffffffff02027807 */ /* 0x000fe40000800000 */
[----:B------:R-:W-:Y:S01]  /*0770*/  SEL R3, R3, 0xffffffff, P1 ;  /* 0xffffffff03037807 */ /* 0x000fe20000800000 */
[----:B------:R-:W-:Y:S06]  /*0780*/  RET.REL.NODEC R4 `(_Z20triple_buffer_accessPfS_S_mS_) ;  /* 0xfffffff8041c7950 */ /* 0x000fec0003c3ffff */
.L_x_222:
        /* <DEDUP_REMOVED lines=15> */
.L_x_320:


//--------------------- .text._Z18dual_buffer_accessPfS_mS_ --------------------------
	.section	.text._Z18dual_buffer_accessPfS_mS_,"ax",@progbits
	.align	128
        .global         _Z18dual_buffer_accessPfS_mS_
        .type           _Z18dual_buffer_accessPfS_mS_,@function
        .size           _Z18dual_buffer_accessPfS_mS_,(.L_x_321 - _Z18dual_buffer_accessPfS_mS_)
        .other          _Z18dual_buffer_accessPfS_mS_,@"STO_CUDA_ENTRY STV_DEFAULT"
_Z18dual_buffer_accessPfS_mS_:
.text._Z18dual_buffer_accessPfS_mS_:
        /* <DEDUP_REMOVED lines=33> */
.L_x_224:
[----:B------:R-:W-:-:S07]  /*0210*/  MOV R4, 0x230 ;  /* 0x0000023000047802 */ /* 0x000fce0000000f00 */
[----:B------:R-:W-:Y:S05]  /*0220*/  CALL.REL.NOINC `($__internal_10_$__cuda_sm20_rem_u64) ;  /* 0x0000000000407944 */ /* 0x000fea0003c00000 */
.L_x_225:
[----:B------:R-:W-:Y:S05]  /*0230*/  BSYNC.RECONVERGENT B0 ;  /* 0x0000000000007941 */ /* 0x000fea0003800200 */
.L_x_223:
[----:B------:R-:W0:Y:S01]  /*0240*/  LDCU.128 UR8, c[0x0][0x380] ;  /* 0x00007000ff0877ac */ /* 0x000e220008000c00 */
[C---:B------:R-:W-:Y:S02]  /*0250*/  SHF.L.U32 R4, R2.reuse, 0x2, RZ ;  /* 0x0000000202047819 */ /* 0x040fe400000006ff */
[----:B------:R-:W-:Y:S02]  /*0260*/  SHF.L.U64.HI R5, R2, 0x2, R3 ;  /* 0x0000000202057819 */ /* 0x000fe40000010203 */
[C---:B0-----:R-:W-:Y:S02]  /*0270*/  IADD3 R2, P0, PT, R4.reuse, UR8, RZ ;  /* 0x0000000804027c10 */ /* 0x041fe4000ff1e0ff */
[----:B------:R-:W-:Y:S02]  /*0280*/  IADD3 R4, P1, PT, R4, UR10, RZ ;  /* 0x0000000a04047c10 */ /* 0x000fe4000ff3e0ff */
[C---:B------:R-:W-:Y:S02]  /*0290*/  IADD3.X R3, PT, PT, R5.reuse, UR9, RZ, P0, !PT ;  /* 0x0000000905037c10 */ /* 0x040fe400087fe4ff */
[----:B------:R-:W-:-:S03]  /*02a0*/  IADD3.X R5, PT, PT, R5, UR11, RZ, P1, !PT ;  /* 0x0000000b05057c10 */ /* 0x000fc60008ffe4ff */
[----:B------:R0:W5:Y:S04]  /*02b0*/  LDG.E.STRONG.GPU R6, desc[UR4][R2.64] ;  /* 0x0000000402067981 */ /* 0x000168000c1ef900 */
[----:B------:R0:W5:Y:S01]  /*02c0*/  LDG.E.STRONG.GPU R5, desc[UR4][R4.64] ;  /* 0x0000000404057981 */ /* 0x000162000c1ef900 */
[----:B------:R-:W-:-:S13]  /*02d0*/  ISETP.NE.AND P0, PT, R0, RZ, PT ;  /* 0x000000ff0000720c */ /* 0x000fda0003f05270 */
[----:B0-----:R-:W-:Y:S05]  /*02e0*/  @P0 EXIT ;  /* 0x000000000000094d */ /* 0x001fea0003800000 */
[----:B------:R-:W0:Y:S01]  /*02f0*/  LDC.64 R2, c[0x0][0x398] ;  /* 0x0000e600ff027b82 */ /* 0x000e220000000a00 */
[----:B-----5:R-:W-:-:S05]  /*0300*/  FADD R5, R6, R5 ;  /* 0x0000000506057221 */ /* 0x020fca0000000000 */
[----:B0-----:R-:W-:Y:S01]  /*0310*/  STG.E desc[UR4][R2.64], R5 ;  /* 0x0000000502007986 */ /* 0x001fe2000c101904 */
[----:B------:R-:W-:Y:S05]  /*0320*/  EXIT ;  /* 0x000000000000794d */ /* 0x000fea0003800000 */
        .weak           $__internal_10_$__cuda_sm20_rem_u64
        .type           $__internal_10_$__cuda_sm20_rem_u64,@function
        .size           $__internal_10_$__cuda_sm20_rem_u64,(.L_x_321 - $__internal_10_$__cuda_sm20_rem_u64)
$__internal_10_$__cuda_sm20_rem_u64:
        /* <DEDUP_REMOVED lines=64> */
[----:B------:R-:W-:Y:S06]  /*0730*/  RET.REL.NODEC R4 `(_Z18dual_buffer_accessPfS_mS_) ;  /* 0xfffffff804307950 */ /* 0x000fec0003c3ffff */
.L_x_226:
        /* <DEDUP_REMOVED lines=12> */
.L_x_321:


//--------------------- .text._Z20single_buffer_accessPfmS_ --------------------------
	.section	.text._Z20single_buffer_accessPfmS_,"ax",@progbits
	.align	128
        .global         _Z20single_buffer_accessPfmS_
        .type           _Z20single_buffer_accessPfmS_,@function
        .size           _Z20single_buffer_accessPfmS_,(.L_x_322 - _Z20single_buffer_accessPfmS_)
        .other          _Z20single_buffer_accessPfmS_,@"STO_CUDA_ENTRY STV_DEFAULT"
_Z20single_buffer_accessPfmS_:
.text._Z20single_buffer_accessPfmS_:
        /* <DEDUP_REMOVED lines=27> */
[----:B------:R-:W-:-:S04]  /*01b0*/  @P0 IADD3 R5, PT, PT, R5, -UR6, RZ ;  /* 0x8000000605050c10 */ /* 0x000fc8000fffe0ff */
[----:B------:R-:W-:-:S13]  /*01c0*/  ISETP.GE.U32.AND P0, PT, R5, UR6, PT ;  /* 0x0000000605007c0c */ /* 0x000fda000bf06070 */
[----:B------:R-:W-:Y:S01]  /*01d0*/  @P0 VIADD R5, R5, -UR6 ;  /* 0x8000000605050c36 */ /* 0x000fe20008000000 */
[----:B------:R-:W-:-:S04]  /*01e0*/  @!P1 LOP3.LUT R5, RZ, UR6, RZ, 0x33, !PT ;  /* 0x00000006ff059c12 */ /* 0x000fc8000f8e33ff */
[----:B------:R-:W-:Y:S01]  /*01f0*/  MOV R2, R5 ;  /* 0x0000000500027202 */ /* 0x000fe20000000f00 */
[----:B------:R-:W-:Y:S06]  /*0200*/  BRA `(.L_x_229) ;  /* 0x0000000000087947 */ /* 0x000fec0003800000 */
.L_x_228:
[----:B------:R-:W-:-:S07]  /*0210*/  MOV R4, 0x230 ;  /* 0x0000023000047802 */ /* 0x000fce0000000f00 */
[----:B------:R-:W-:Y:S05]  /*0220*/  CALL.REL.NOINC `($__internal_11_$__cuda_sm20_rem_u64) ;  /* 0x0000000000287944 */ /* 0x000fea0003c00000 */
.L_x_229:
[----:B------:R-:W-:Y:S05]  /*0230*/  BSYNC.RECONVERGENT B0 ;  /* 0x0000000000007941 */ /* 0x000fea0003800200 */
.L_x_227:
[----:B------:R-:W0:Y:S01]  /*0240*/  LDCU.64 UR6, c[0x0][0x380] ;  /* 0x00007000ff0677ac */ /* 0x000e220008000a00 */
[----:B------:R-:W-:Y:S02]  /*0250*/  ISETP.NE.AND P0, PT, R0, RZ, PT ;  /* 0x000000ff0000720c */ /* 0x000fe40003f05270 */
[----:B0-----:R-:W-:-:S04]  /*0260*/  LEA R4, P1, R2, UR6, 0x2 ;  /* 0x0000000602047c11 */ /* 0x001fc8000f8210ff */
[----:B------:R-:W-:-:S07]  /*0270*/  LEA.HI.X R5, R2, UR7, R3, 0x2, P1 ;  /* 0x0000000702057c11 */ /* 0x000fce00088f1403 */
[----:B------:R-:W-:Y:S05]  /*0280*/  @P0 EXIT ;  /* 0x000000000000094d */ /* 0x000fea0003800000 */
[----:B------:R-:W2:Y:S01]  /*0290*/  LDG.E.STRONG.GPU R5, desc[UR4][R4.64] ;  /* 0x0000000404057981 */ /* 0x000ea2000c1ef900 */
[----:B------:R-:W2:Y:S03]  /*02a0*/  LDC.64 R2, c[0x0][0x390] ;  /* 0x0000e400ff027b82 */ /* 0x000ea60000000a00 */
[----:B--2---:R-:W-:Y:S01]  /*02b0*/  STG.E desc[UR4][R2.64], R5 ;  /* 0x0000000502007986 */ /* 0x004fe2000c101904 */
[----:B------:R-:W-:Y:S05]  /*02c0*/  EXIT ;  /* 0x000000000000794d */ /* 0x000fea0003800000 */
        .weak           $__internal_11_$__cuda_sm20_rem_u64
        .type           $__internal_11_$__cuda_sm20_rem_u64,@function
        .size           $__internal_11_$__cuda_sm20_rem_u64,(.L_x_322 - $__internal_11_$__cuda_sm20_rem_u64)
$__internal_11_$__cuda_sm20_rem_u64:
[----:B------:R-:W0:Y:S01]  /*02d0*/  LDCU.64 UR6, c[0x0][0x388] ;  /* 0x00007100ff0677ac */ /* 0x000e220008000a00 */
[----:B------:R-:W1:Y:S01]  /*02e0*/  LDC.64 R2, c[0x0][0x388] ;  /* 0x0000e200ff027b82 */ /* 0x000e620000000a00 */
[----:B0-----:R-:W0:Y:S08]  /*02f0*/  I2F.U64.RP R10, UR6 ;  /* 0x00000006000a7d12 */ /* 0x001e300008309000 */
[----:B0-----:R-:W0:Y:S02]  /*0300*/  MUFU.RCP R10, R10 ;  /* 0x0000000a000a7308 */ /* 0x001e240000001000 */
[----:B0-----:R-:W-:-:S06]  /*0310*/  IADD3 R6, PT, PT, R10, 0x1ffffffe, RZ ;  /* 0x1ffffffe0a067810 */ /* 0x001fcc0007ffe0ff */
        /* <DEDUP_REMOVED lines=59> */
[----:B------:R-:W-:Y:S06]  /*06d0*/  RET.REL.NODEC R4 `(_Z20single_buffer_accessPfmS_) ;  /* 0xfffffff804487950 */ /* 0x000fec0003c3ffff */
.L_x_230:
        /* <DEDUP_REMOVED lines=10> */
.L_x_322:


//--------------------- .text._Z17effective_l2_testPfmiS_ --------------------------
	.section	.text._Z17effective_l2_testPfmiS_,"ax",@progbits
	.align	128
        .global         _Z17effective_l2_testPfmiS_
        .type           _Z17effective_l2_testPfmiS_,@function
        .size           _Z17effective_l2_testPfmiS_,(.L_x_341 - _Z17effective_l2_testPfmiS_)
        .other          _Z17effective_l2_testPfmiS_,@"STO_CUDA_ENTRY STV_DEFAULT"
_Z17effective_l2_testPfmiS_:
.text._Z17effective_l2_testPfmiS_:
        /* <DEDUP_REMOVED lines=11> */
[----:B------:R-:W-:Y:S01]  /*00b0*/  SHF.R.S32.HI R6, RZ, 0x1f, R0 ;  /* 0x0000001fff067819 */ /* 0x000fe20000011400 */
[----:B------:R-:W-:Y:S02]  /*00c0*/  IMAD.MOV.U32 R5, RZ, RZ, RZ ;  /* 0x000000ffff057224 */ /* 0x000fe400078e00ff */
[----:B0-----:R-:W-:Y:S01]  /*00d0*/  IMAD R4, R4, UR4, RZ ;  /* 0x0000000404047c24 */ /* 0x001fe2000f8e02ff */
[----:B------:R-:W-:-:S06]  /*00e0*/  UMOV UR4, URZ ;  /* 0x000000ff00047c82 */ /* 0x000fcc0008000000 */
.L_x_235:
[----:B------:R-:W0:Y:S01]  /*00f0*/  LDCU.64 UR8, c[0x0][0x388] ;  /* 0x00007100ff0877ac */ /* 0x000e220008000a00 */
[----:B------:R-:W-:Y:S01]  /*0100*/  BSSY.RECONVERGENT B0, `(.L_x_232) ;  /* 0x0000013000007945 */ /* 0x000fe20003800200 */
[----:B------:R-:W1:Y:S01]  /*0110*/  LDCU UR5, c[0x0][0x390] ;  /* 0x00007200ff0577ac */ /* 0x000e620008000800 */
[----:B------:R-:W-:Y:S01]  /*0120*/  UIADD3 UR4, UPT, UPT, UR4, 0x1, URZ ;  /* 0x0000000104047890 */ /* 0x000fe2000fffe0ff */
[----:B------:R-:W2:Y:S01]  /*0130*/  LDCU.64 UR10, c[0x0][0x380] ;  /* 0x00007000ff0a77ac */ /* 0x000ea20008000a00 */
[----:B0-----:R-:W-:-:S04]  /*0140*/  ISETP.GE.U32.AND P0, PT, R0, UR8, PT ;  /* 0x0000000800007c0c */ /* 0x001fc8000bf06070 */
[----:B------:R-:W-:Y:S01]  /*0150*/  ISETP.GE.U32.AND.EX P0, PT, R6, UR9, PT, P0 ;  /* 0x0000000906007c0c */ /* 0x000fe2000bf06100 */
[----:B-1----:R-:W-:-:S12]  /*0160*/  UISETP.NE.AND UP0, UPT, UR4, UR5, UPT ;  /* 0x000000050400728c */ /* 0x002fd8000bf05270 */
[----:B--2---:R-:W-:Y:S05]  /*0170*/  @P0 BRA `(.L_x_233) ;  /* 0x00000000002c0947 */ /* 0x004fea0003800000 */
[----:B------:R-:W-:Y:S02]  /*0180*/  IMAD.MOV.U32 R7, RZ, RZ, R0 ;  /* 0x000000ffff077224 */ /* 0x000fe400078e0000 */
[----:B------:R-:W-:-:S07]  /*0190*/  IMAD.MOV.U32 R8, RZ, RZ, R6 ;  /* 0x000000ffff087224 */ /* 0x000fce00078e0006 */
.L_x_234:
        /* <DEDUP_REMOVED lines=9> */
.L_x_233:
[----:B------:R-:W-:Y:S05]  /*0230*/  BSYNC.RECONVERGENT B0 ;  /* 0x0000000000007941 */ /* 0x000fea0003800200 */
.L_x_232:
[----:B------:R-:W-:Y:S05]  /*0240*/  BRA.U UP0, `(.L_x_235) ;  /* 0xfffffffd00a87547 */ /* 0x000fea000b83ffff */
.L_x_231:
[----:B------:R-:W-:-:S13]  /*0250*/  ISETP.NE.AND P0, PT, R0, RZ, PT ;  /* 0x000000ff0000720c */ /* 0x000fda0003f05270 */
[----:B------:R-:W-:Y:S05]  /*0260*/  @P0 EXIT ;  /* 0x000000000000094d */ /* 0x000fea0003800000 */
[----:B------:R-:W0:Y:S02]  /*0270*/  LDC.64 R2, c[0x0][0x398] ;  /* 0x0000e600ff027b82 */ /* 0x000e240000000a00 */
[----:B0-----:R-:W-:Y:S01]  /*0280*/  STG.E desc[UR6][R2.64], R5 ;  /* 0x0000000502007986 */ /* 0x001fe2000c101906 */
[----:B------:R-:W-:Y:S05]  /*0290*/  EXIT ;  /* 0x000000000000794d */ /* 0x000fea0003800000 */
.L_x_236:
        /* <DEDUP_REMOVED lines=14> */
.L_x_341:


//--------------------- .text._Z13random_accessPfmjS_ --------------------------
	.section	.text._Z13random_accessPfmjS_,"ax",@progbits
	.align	128
        .global         _Z13random_accessPfmjS_
        .type           _Z13random_accessPfmjS_,@function
        .size           _Z13random_accessPfmjS_,(.L_x_323 - _Z13random_accessPfmjS_)
        .other          _Z13random_accessPfmjS_,@"STO_CUDA_ENTRY STV_DEFAULT"
_Z13random_accessPfmjS_:
.text._Z13random_accessPfmjS_:
        /* <DEDUP_REMOVED lines=18> */
.L_x_249:
        /* <DEDUP_REMOVED lines=25> */
.L_x_238:
[----:B------:R-:W-:Y:S01]  /*02b0*/  IMAD.MOV.U32 R10, RZ, RZ, R8 ;  /* 0x000000ffff0a7224 */ /* 0x000fe200078e0008 */
[----:B------:R-:W-:Y:S02]  /*02c0*/  MOV R7, R9 ;  /* 0x0000000900077202 */ /* 0x000fe40000000f00 */
[----:B------:R-:W-:-:S07]  /*02d0*/  MOV R12, 0x2f0 ;  /* 0x000002f0000c7802 */ /* 0x000fce0000000f00 */
[----:B0-----:R-:W-:Y:S05]  /*02e0*/  CALL.REL.NOINC `($__internal_12_$__cuda_sm20_rem_u64) ;  /* 0x0000000800087944 */ /* 0x001fea0003c00000 */
[----:B------:R-:W-:Y:S02]  /*02f0*/  IMAD.MOV.U32 R2, RZ, RZ, R4 ;  /* 0x000000ffff027224 */ /* 0x000fe400078e0004 */
[----:B------:R-:W-:-:S07]  /*0300*/  IMAD.MOV.U32 R3, RZ, RZ, R5 ;  /* 0x000000ffff037224 */ /* 0x000fce00078e0005 */
.L_x_239:
[----:B0-----:R-:W-:Y:S05]  /*0310*/  BSYNC.RECONVERGENT B0 ;  /* 0x0000000000007941 */ /* 0x001fea0003800200 */
.L_x_237:
        /* <DEDUP_REMOVED lines=30> */
.L_x_241:
[----:B------:R-:W-:Y:S01]  /*0500*/  MOV R7, R12 ;  /* 0x0000000c00077202 */ /* 0x000fe20000000f00 */
[----:B------:R-:W-:Y:S01]  /*0510*/  IMAD.MOV.U32 R10, RZ, RZ, R2 ;  /* 0x000000ffff0a7224 */ /* 0x000fe200078e0002 */
[----:B------:R-:W-:-:S07]  /*0520*/  MOV R12, 0x540 ;  /* 0x00000540000c7802 */ /* 0x000fce0000000f00 */
[----:B------:R-:W-:Y:S05]  /*0530*/  CALL.REL.NOINC `($__internal_12_$__cuda_sm20_rem_u64) ;  /* 0x0000000400747944 */ /* 0x000fea0003c00000 */
[----:B------:R-:W-:Y:S01]  /*0540*/  IMAD.MOV.U32 R2, RZ, RZ, R4 ;  /* 0x000000ffff027224 */ /* 0x000fe200078e0004 */
[----:B------:R-:W-:-:S07]  /*0550*/  MOV R3, R5 ;  /* 0x0000000500037202 */ /* 0x000fce0000000f00 */
.L_x_242:
[----:B------:R-:W-:Y:S05]  /*0560*/  BSYNC.RECONVERGENT B0 ;  /* 0x0000000000007941 */ /* 0x000fea0003800200 */
.L_x_240:
        /* <DEDUP_REMOVED lines=30> */
.L_x_244:
[----:B------:R-:W-:Y:S01]  /*0750*/  IMAD.MOV.U32 R7, RZ, RZ, R12 ;  /* 0x000000ffff077224 */ /* 0x000fe200078e000c */
[----:B------:R-:W-:Y:S02]  /*0760*/  MOV R10, R2 ;  /* 0x00000002000a7202 */ /* 0x000fe40000000f00 */
[----:B------:R-:W-:-:S07]  /*0770*/  MOV R12, 0x790 ;  /* 0x00000790000c7802 */ /* 0x000fce0000000f00 */
[----:B------:R-:W-:Y:S05]  /*0780*/  CALL.REL.NOINC `($__internal_12_$__cuda_sm20_rem_u64) ;  /* 0x0000000000e07944 */ /* 0x000fea0003c00000 */
[----:B------:R-:W-:Y:S01]  /*0790*/  MOV R2, R4 ;  /* 0x0000000400027202 */ /* 0x000fe20000000f00 */
[----:B------:R-:W-:-:S07]  /*07a0*/  IMAD.MOV.U32 R3, RZ, RZ, R5 ;  /* 0x000000ffff037224 */ /* 0x000fce00078e0005 */
.L_x_245:
[----:B------:R-:W-:Y:S05]  /*07b0*/  BSYNC.RECONVERGENT B0 ;  /* 0x0000000000007941 */ /* 0x000fea0003800200 */
.L_x_243:
        /* <DEDUP_REMOVED lines=30> */
.L_x_247:
[----:B------:R-:W-:Y:S01]  /*09a0*/  MOV R7, R12 ;  /* 0x0000000c00077202 */ /* 0x000fe20000000f00 */
[----:B------:R-:W-:Y:S01]  /*09b0*/  IMAD.MOV.U32 R10, RZ, RZ, R2 ;  /* 0x000000ffff0a7224 */ /* 0x000fe200078e0002 */
[----:B------:R-:W-:-:S07]  /*09c0*/  MOV R12, 0x9e0 ;  /* 0x000009e0000c7802 */ /* 0x000fce0000000f00 */
[----:B------:R-:W-:Y:S05]  /*09d0*/  CALL.REL.NOINC `($__internal_12_$__cuda_sm20_rem_u64) ;  /* 0x00000000004c7944 */ /* 0x000fea0003c00000 */
[----:B------:R-:W-:Y:S01]  /*09e0*/  IMAD.MOV.U32 R2, RZ, RZ, R4 ;  /* 0x000000ffff027224 */ /* 0x000fe200078e0004 */
[----:B------:R-:W-:-:S07]  /*09f0*/  MOV R3, R5 ;  /* 0x0000000500037202 */ /* 0x000fce0000000f00 */
.L_x_248:
[----:B------:R-:W-:Y:S05]  /*0a00*/  BSYNC.RECONVERGENT B0 ;  /* 0x0000000000007941 */ /* 0x000fea0003800200 */
.L_x_246:
        /* <DEDUP_REMOVED lines=16> */
        .weak           $__internal_12_$__cuda_sm20_rem_u64
        .type           $__internal_12_$__cuda_sm20_rem_u64,@function
        .size           $__internal_12_$__cuda_sm20_rem_u64,(.L_x_323 - $__internal_12_$__cuda_sm20_rem_u64)
$__internal_12_$__cuda_sm20_rem_u64:
        /* <DEDUP_REMOVED lines=63> */
[----:B------:R-:W-:Y:S06]  /*0f00*/  RET.REL.NODEC R2 `(_Z13random_accessPfmjS_) ;  /* 0xfffffff0023c7950 */ /* 0x000fec0003c3ffff */
.L_x_250:
        /* <DEDUP_REMOVED lines=15> */
.L_x_323:


//--------------------- .text._Z14strided_accessPfmmS_ --------------------------
	.section	.text._Z14strided_accessPfmmS_,"ax",@progbits
	.align	128
        .global         _Z14strided_accessPfmmS_
        .type           _Z14strided_accessPfmmS_,@function
        .size           _Z14strided_accessPfmmS_,(.L_x_324 - _Z14strided_accessPfmmS_)
        .other          _Z14strided_accessPfmmS_,@"STO_CUDA_ENTRY STV_DEFAULT"
_Z14strided_accessPfmmS_:
.text._Z14strided_accessPfmmS_:
        /* <DEDUP_REMOVED lines=28> */
.L_x_263:
        /* <DEDUP_REMOVED lines=30> */
.L_x_252:
[----:B------:R-:W-:Y:S01]  /*03a0*/  IMAD.MOV.U32 R2, RZ, RZ, R18 ;  /* 0x000000ffff027224 */ /* 0x000fe200078e0012 */
[----:B------:R-:W-:-:S07]  /*03b0*/  MOV R8, 0x3d0 ;  /* 0x000003d000087802 */ /* 0x000fce0000000f00 */
[----:B------:R-:W-:Y:S05]  /*03c0*/  CALL.REL.NOINC `($__internal_13_$__cuda_sm20_rem_u64) ;  /* 0x0000000800247944 */ /* 0x000fea0003c00000 */
[----:B------:R-:W-:Y:S01]  /*03d0*/  MOV R18, R0 ;  /* 0x0000000000127202 */ /* 0x000fe20000000f00 */
[----:B------:R-:W-:-:S07]  /*03e0*/  IMAD.MOV.U32 R19, RZ, RZ, R21 ;  /* 0x000000ffff137224 */ /* 0x000fce00078e0015 */
.L_x_253:
[----:B------:R-:W-:Y:S05]  /*03f0*/  BSYNC.RECONVERGENT B0 ;  /* 0x0000000000007941 */ /* 0x000fea0003800200 */
.L_x_251:
        /* <DEDUP_REMOVED lines=33> */
.L_x_255:
[----:B------:R-:W-:Y:S01]  /*0610*/  MOV R2, R18 ;  /* 0x0000001200027202 */ /* 0x000fe20000000f00 */
[----:B------:R-:W-:Y:S01]  /*0620*/  IMAD.MOV.U32 R0, RZ, RZ, R23 ;  /* 0x000000ffff007224 */ /* 0x000fe200078e0017 */
[----:B------:R-:W-:-:S07]  /*0630*/  MOV R8, 0x650 ;  /* 0x0000065000087802 */ /* 0x000fce0000000f00 */
[----:B------:R-:W-:Y:S05]  /*0640*/  CALL.REL.NOINC `($__internal_13_$__cuda_sm20_rem_u64) ;  /* 0x0000000400847944 */ /* 0x000fea0003c00000 */
[----:B------:R-:W-:Y:S01]  /*0650*/  MOV R18, R0 ;  /* 0x0000000000127202 */ /* 0x000fe20000000f00 */
[----:B------:R-:W-:-:S07]  /*0660*/  IMAD.MOV.U32 R19, RZ, RZ, R21 ;  /* 0x000000ffff137224 */ /* 0x000fce00078e0015 */
.L_x_256:
[----:B------:R-:W-:Y:S05]  /*0670*/  BSYNC.RECONVERGENT B0 ;  /* 0x0000000000007941 */ /* 0x000fea0003800200 */
.L_x_254:
        /* <DEDUP_REMOVED lines=33> */
.L_x_258:
[----:B------:R-:W-:Y:S01]  /*0890*/  MOV R2, R18 ;  /* 0x0000001200027202 */ /* 0x000fe20000000f00 */
[----:B------:R-:W-:Y:S01]  /*08a0*/  IMAD.MOV.U32 R0, RZ, RZ, R23 ;  /* 0x000000ffff007224 */ /* 0x000fe200078e0017 */
[----:B------:R-:W-:-:S07]  /*08b0*/  MOV R8, 0x8d0 ;  /* 0x000008d000087802 */ /* 0x000fce0000000f00 */
[----:B------:R-:W-:Y:S05]  /*08c0*/  CALL.REL.NOINC `($__internal_13_$__cuda_sm20_rem_u64) ;  /* 0x0000000000e47944 */ /* 0x000fea0003c00000 */
[----:B------:R-:W-:Y:S01]  /*08d0*/  MOV R18, R0 ;  /* 0x0000000000127202 */ /* 0x000fe20000000f00 */
[----:B------:R-:W-:-:S07]  /*08e0*/  IMAD.MOV.U32 R19, RZ, RZ, R21 ;  /* 0x000000ffff137224 */ /* 0x000fce00078e0015 */
.L_x_259:
[----:B------:R-:W-:Y:S05]  /*08f0*/  BSYNC.RECONVERGENT B0 ;  /* 0x0000000000007941 */ /* 0x000fea0003800200 */
.L_x_257:
        /* <DEDUP_REMOVED lines=33> */
.L_x_261:
[----:B------:R-:W-:Y:S01]  /*0b10*/  MOV R2, R18 ;  /* 0x0000001200027202 */ /* 0x000fe20000000f00 */
[----:B------:R-:W-:Y:S01]  /*0b20*/  IMAD.MOV.U32 R0, RZ, RZ, R23 ;  /* 0x000000ffff007224 */ /* 0x000fe200078e0017 */
[----:B------:R-:W-:-:S07]  /*0b30*/  MOV R8, 0xb50 ;  /* 0x00000b5000087802 */ /* 0x000fce0000000f00 */
[----:B------:R-:W-:Y:S05]  /*0b40*/  CALL.REL.NOINC `($__internal_13_$__cuda_sm20_rem_u64) ;  /* 0x0000000000447944 */ /* 0x000fea0003c00000 */
[----:B------:R-:W-:Y:S01]  /*0b50*/  MOV R18, R0 ;  /* 0x0000000000127202 */ /* 0x000fe20000000f00 */
[----:B------:R-:W-:-:S07]  /*0b60*/  IMAD.MOV.U32 R19, RZ, RZ, R21 ;  /* 0x000000ffff137224 */ /* 0x000fce00078e0015 */
.L_x_262:
[----:B------:R-:W-:Y:S05]  /*0b70*/  BSYNC.RECONVERGENT B0 ;  /* 0x0000000000007941 */ /* 0x000fea0003800200 */
.L_x_260:
        /* <DEDUP_REMOVED lines=14> */
        .weak           $__internal_13_$__cuda_sm20_rem_u64
        .type           $__internal_13_$__cuda_sm20_rem_u64,@function
        .size           $__internal_13_$__cuda_sm20_rem_u64,(.L_x_324 - $__internal_13_$__cuda_sm20_rem_u64)
$__internal_13_$__cuda_sm20_rem_u64:
        /* <DEDUP_REMOVED lines=63> */
[----:B------:R-:W-:Y:S06]  /*1050*/  RET.REL.NODEC R18 `(_Z14strided_accessPfmmS_) ;  /* 0xffffffec12e87950 */ /* 0x000fec0003c3ffff */
.L_x_264:
        /* <DEDUP_REMOVED lines=10> */
.L_x_324:


//--------------------- .text._Z16coalesced_accessPfmS_ --------------------------
	.section	.text._Z16coalesced_accessPfmS_,"ax",@progbits
	.align	128
        .global         _Z16coalesced_accessPfmS_
        .type           _Z16coalesced_accessPfmS_,@function
        .size           _Z16coalesced_accessPfmS_,(.L_x_325 - _Z16coalesced_accessPfmS_)
        .other          _Z16coalesced_accessPfmS_,@"STO_CUDA_ENTRY STV_DEFAULT"
_Z16coalesced_accessPfmS_:
.text._Z16coalesced_accessPfmS_:
        /* <DEDUP_REMOVED lines=13> */
[--C-:B------:R-:W-:Y:S01]  /*00d0*/  IMAD.MOV.U32 R2, RZ, RZ, R7.reuse ;  /* 0x000000ffff027224 */ /* 0x100fe200078e0007 */
[----:B-12-4-:R-:W-:-:S07]  /*00e0*/  SHF.R.S32.HI R3, RZ, 0x1f, R7 ;  /* 0x0000001fff037819 */ /* 0x016fce0000011407 */
.L_x_277:
        /* <DEDUP_REMOVED lines=25> */
.L_x_266:
[----:B------:R-:W-:Y:S01]  /*0280*/  IMAD.MOV.U32 R0, RZ, RZ, R2 ;  /* 0x000000ffff007224 */ /* 0x000fe200078e0002 */
[----:B------:R-:W-:Y:S02]  /*0290*/  MOV R11, R3 ;  /* 0x00000003000b7202 */ /* 0x000fe40000000f00 */
[----:B------:R-:W-:-:S07]  /*02a0*/  MOV R6, 0x2c0 ;  /* 0x000002c000067802 */ /* 0x000fce0000000f00 */
[----:B0-----:R-:W-:Y:S05]  /*02b0*/  CALL.REL.NOINC `($__internal_14_$__cuda_sm20_rem_u64) ;  /* 0x0000000400f07944 */ /* 0x001fea0003c00000 */
[----:B------:R-:W-:Y:S02]  /*02c0*/  IMAD.MOV.U32 R8, RZ, RZ, R0 ;  /* 0x000000ffff087224 */ /* 0x000fe400078e0000 */
[----:B------:R-:W-:-:S07]  /*02d0*/  IMAD.MOV.U32 R9, RZ, RZ, R11 ;  /* 0x000000ffff097224 */ /* 0x000fce00078e000b */
.L_x_267:
[----:B0-----:R-:W-:Y:S05]  /*02e0*/  BSYNC.RECONVERGENT B0 ;  /* 0x0000000000007941 */ /* 0x001fea0003800200 */
.L_x_265:
[----:B------:R-:W-:-:S04]  /*02f0*/  LEA R10, P0, R8, UR12, 0x2 ;  /* 0x0000000c080a7c11 */ /* 0x000fc8000f8010ff */
[----:B------:R-:W-:-:S06]  /*0300*/  LEA.HI.X R11, R8, UR13, R9, 0x2, P0 ;  /* 0x0000000d080b7c11 */ /* 0x000fcc00080f1409 */
[----:B------:R-:W2:Y:S01]  /*0310*/  LDG.E.STRONG.GPU R11, desc[UR8][R10.64] ;  /* 0x000000080a0b7981 */ /* 0x000ea2000c1ef900 */
[C---:B------:R-:W-:Y:S01]  /*0320*/  IADD3 R13, P0, PT, R5.reuse, R2, RZ ;  /* 0x00000002050d7210 */ /* 0x040fe20007f1e0ff */
[----:B------:R-:W-:Y:S03]  /*0330*/  BSSY.RECONVERGENT B0, `(.L_x_268) ;  /* 0x000001f000007945 */ /* 0x000fe60003800200 */
[----:B------:R-:W-:-:S04]  /*0340*/  LEA.HI.X.SX32 R6, R5, R3, 0x1, P0 ;  /* 0x0000000305067211 */ /* 0x000fc800000f0eff */
[----:B------:R-:W-:-:S04]  /*0350*/  LOP3.LUT R0, R6, UR10, RZ, 0xfc, !PT ;  /* 0x0000000a06007c12 */ /* 0x000fc8000f8efcff */
[----:B------:R-:W-:Y:S01]  /*0360*/  ISETP.NE.U32.AND P0, PT, R0, RZ, PT ;  /* 0x000000ff0000720c */ /* 0x000fe20003f05070 */
[----:B--2---:R-:W-:-:S12]  /*0370*/  FADD R4, R11, R4 ;  /* 0x000000040b047221 */ /* 0x004fd80000000000 */
        /* <DEDUP_REMOVED lines=9> */
[----:B------:R-:W-:-:S04]  /*0410*/  IMAD.HI.U32 R0, R9, R11, R8 ;  /* 0x0000000b09007227 */ /* 0x000fc800078e0008 */
[----:B------:R-:W-:Y:S02]  /*0420*/  HFMA2 R9, -RZ, RZ, 0, 0 ;  /* 0x00000000ff097431 */ /* 0x000fe400000001ff */
        /* <DEDUP_REMOVED lines=9> */
.L_x_269:
[----:B------:R-:W-:Y:S01]  /*04c0*/  IMAD.MOV.U32 R11, RZ, RZ, R6 ;  /* 0x000000ffff0b7224 */ /* 0x000fe200078e0006 */
[----:B------:R-:W-:Y:S01]  /*04d0*/  MOV R6, 0x500 ;  /* 0x0000050000067802 */ /* 0x000fe20000000f00 */
[----:B------:R-:W-:-:S07]  /*04e0*/  IMAD.MOV.U32 R0, RZ, RZ, R13 ;  /* 0x000000ffff007224 */ /* 0x000fce00078e000d */
[----:B------:R-:W-:Y:S05]  /*04f0*/  CALL.REL.NOINC `($__internal_14_$__cuda_sm20_rem_u64) ;  /* 0x0000000400607944 */ /* 0x000fea0003c00000 */
[----:B------:R-:W-:Y:S01]  /*0500*/  MOV R8, R0 ;  /* 0x0000000000087202 */ /* 0x000fe20000000f00 */
[----:B------:R-:W-:-:S07]  /*0510*/  IMAD.MOV.U32 R9, RZ, RZ, R11 ;  /* 0x000000ffff097224 */ /* 0x000fce00078e000b */
.L_x_270:
[----:B------:R-:W-:Y:S05]  /*0520*/  BSYNC.RECONVERGENT B0 ;  /* 0x0000000000007941 */ /* 0x000fea0003800200 */
.L_x_268:
[----:B------:R-:W-:-:S04]  /*0530*/  LEA R12, P0, R8, UR12, 0x2 ;  /* 0x0000000c080c7c11 */ /* 0x000fc8000f8010ff */
[----:B------:R-:W-:-:S06]  /*0540*/  LEA.HI.X R13, R8, UR13, R9, 0x2, P0 ;  /* 0x0000000d080d7c11 */ /* 0x000fcc00080f1409 */
[----:B------:R-:W2:Y:S01]  /*0550*/  LDG.E.STRONG.GPU R13, desc[UR8][R12.64] ;  /* 0x000000080c0d7981 */ /* 0x000ea2000c1ef900 */
[----:B------:R-:W-:Y:S01]  /*0560*/  MOV R11, R3 ;  /* 0x00000003000b7202 */ /* 0x000fe20000000f00 */
[----:B------:R-:W-:Y:S01]  /*0570*/  IMAD.MOV.U32 R10, RZ, RZ, R2 ;  /* 0x000000ffff0a7224 */ /* 0x000fe200078e0002 */
[----:B------:R-:W-:Y:S03]  /*0580*/  BSSY.RECONVERGENT B0, `(.L_x_271) ;  /* 0x000001e000007945 */ /* 0x000fe60003800200 */
[----:B------:R-:W-:-:S05]  /*0590*/  IMAD.WIDE R10, R5, 0x2, R10 ;  /* 0x00000002050a7825 */ /* 0x000fca00078e020a */
[----:B------:R-:W-:-:S04]  /*05a0*/  LOP3.LUT R0, R11, UR10, RZ, 0xfc, !PT ;  /* 0x0000000a0b007c12 */ /* 0x000fc8000f8efcff */
[----:B------:R-:W-:Y:S01]  /*05b0*/  ISETP.NE.U32.AND P0, PT, R0, RZ, PT ;  /* 0x000000ff0000720c */ /* 0x000fe20003f05070 */
[----:B--2---:R-:W-:-:S12]  /*05c0*/  FADD R4, R4, R13 ;  /* 0x0000000d04047221 */ /* 0x004fd80000000000 */
[----:B------:R-:W-:Y:S05]  /*05d0*/  @P0 BRA `(.L_x_272) ;  /* 0x00000000004c0947 */ /* 0x000fea0003800000 */
[----:B------:R-:W0:Y:S01]  /*05e0*/  I2F.U32.RP R6, UR11 ;  /* 0x0000000b00067d06 */ /* 0x000e220008209000 */
[----:B------:R-:W-:Y:S01]  /*05f0*/  HFMA2 R8, -RZ, RZ, 0, 0 ;  /* 0x00000000ff087431 */ /* 0x000fe200000001ff */
[----:B------:R-:W-:-:S06]  /*0600*/  ISETP.NE.U32.AND P1, PT, RZ, UR11, PT ;  /* 0x0000000bff007c0c */ /* 0x000fcc000bf25070 */
[----:B0-----:R-:W0:Y:S02]  /*0610*/  MUFU.RCP R6, R6 ;  /* 0x0000000600067308 */ /* 0x001e240000001000 */
[----:B0-----:R-:W-:-:S06]  /*0620*/  VIADD R11, R6, 0xffffffe ;  /* 0x0ffffffe060b7836 */ /* 0x001fcc0000000000 */
[----:B------:R-:W0:Y:S02]  /*0630*/  F2I.FTZ.U32.TRUNC.NTZ R9, R11 ;  /* 0x0000000b00097305 */ /* 0x000e24000021f000 */
[----:B0-----:R-:W-:-:S04]  /*0640*/  IMAD.MOV R13, RZ, RZ, -R9 ;  /* 0x000000ffff0d7224 */ /* 0x001fc800078e0a09 */
        /* <DEDUP_REMOVED lines=12> */
.L_x_272:
[----:B------:R-:W-:Y:S01]  /*0710*/  IMAD.MOV.U32 R0, RZ, RZ, R10 ;  /* 0x000000ffff007224 */ /* 0x000fe200078e000a */
[----:B------:R-:W-:-:S07]  /*0720*/  MOV R6, 0x740 ;  /* 0x0000074000067802 */ /* 0x000fce0000000f00 */
[----:B------:R-:W-:Y:S05]  /*0730*/  CALL.REL.NOINC `($__internal_14_$__cuda_sm20_rem_u64) ;  /* 0x0000000000d07944 */ /* 0x000fea0003c00000 */
[----:B------:R-:W-:Y:S01]  /*0740*/  MOV R8, R0 ;  /* 0x0000000000087202 */ /* 0x000fe20000000f00 */
[----:B------:R-:W-:-:S07]  /*0750*/  IMAD.MOV.U32 R9, RZ, RZ, R11 ;  /* 0x000000ffff097224 */ /* 0x000fce00078e000b */
.L_x_273:
[----:B------:R-:W-:Y:S05]  /*0760*/  BSYNC.RECONVERGENT B0 ;  /* 0x0000000000007941 */ /* 0x000fea0003800200 */
.L_x_271:
        /* <DEDUP_REMOVED lines=15> */
[----:B0-----:R-:W-:-:S06]  /*0860*/  VIADD R11, R6, 0xffffffe ;  /* 0x0ffffffe060b7836 */ /* 0x001fcc0000000000 */
[----:B------:R-:W0:Y:S02]  /*0870*/  F2I.FTZ.U32.TRUNC.NTZ R9, R11 ;  /* 0x0000000b00097305 */ /* 0x000e24000021f000 */
[----:B0-----:R-:W-:-:S05]  /*0880*/  IADD3 R13, PT, PT, RZ, -R9, RZ ;  /* 0x80000009ff0d7210 */ /* 0x001fca0007ffe0ff */
        /* <DEDUP_REMOVED lines=12> */
.L_x_275:
[----:B------:R-:W-:Y:S02]  /*0950*/  MOV R0, R10 ;  /* 0x0000000a00007202 */ /* 0x000fe40000000f00 */
[----:B------:R-:W-:-:S07]  /*0960*/  MOV R6, 0x980 ;  /* 0x0000098000067802 */ /* 0x000fce0000000f00 */
[----:B------:R-:W-:Y:S05]  /*0970*/  CALL.REL.NOINC `($__internal_14_$__cuda_sm20_rem_u64) ;  /* 0x0000000000407944 */ /* 0x000fea0003c00000 */
[----:B------:R-:W-:Y:S01]  /*0980*/  IMAD.MOV.U32 R8, RZ, RZ, R0 ;  /* 0x000000ffff087224 */ /* 0x000fe200078e0000 */
[----:B------:R-:W-:-:S07]  /*0990*/  MOV R9, R11 ;  /* 0x0000000b00097202 */ /* 0x000fce0000000f00 */
.L_x_276:
[----:B------:R-:W-:Y:S05]  /*09a0*/  BSYNC.RECONVERGENT B0 ;  /* 0x0000000000007941 */ /* 0x000fea0003800200 */
.L_x_274:
[----:B------:R-:W-:-:S04]  /*09b0*/  LEA R10, P0, R8, UR12, 0x2 ;  /* 0x0000000c080a7c11 */ /* 0x000fc8000f8010ff */
[----:B------:R-:W-:-:S06]  /*09c0*/  LEA.HI.X R11, R8, UR13, R9, 0x2, P0 ;  /* 0x0000000d080b7c11 */ /* 0x000fcc00080f1409 */
[----:B------:R-:W2:Y:S01]  /*09d0*/  LDG.E.STRONG.GPU R11, desc[UR8][R10.64] ;  /* 0x000000080a0b7981 */ /* 0x000ea2000c1ef900 */
[----:B------:R-:W-:Y:S01]  /*09e0*/  UIADD3 UR4, UPT, UPT, UR4, 0x4, URZ ;  /* 0x0000000404047890 */ /* 0x000fe2000fffe0ff */
[----:B------:R-:W-:-:S03]  /*09f0*/  IMAD.WIDE R2, R5, 0x4, R2 ;  /* 0x0000000405027825 */ /* 0x000fc600078e0202 */
[----:B------:R-:W-:Y:S01]  /*0a00*/  UISETP.NE.AND UP0, UPT, UR4, 0x1f4, UPT ;  /* 0x000001f40400788c */ /* 0x000fe2000bf05270 */
[----:B--2---:R-:W-:-:S08]  /*0a10*/  FADD R4, R4, R11 ;  /* 0x0000000b04047221 */ /* 0x004fd00000000000 */
[----:B------:R-:W-:Y:S05]  /*0a20*/  BRA.U UP0, `(.L_x_277) ;  /* 0xfffffff500b07547 */ /* 0x000fea000b83ffff */
[----:B------:R-:W-:-:S13]  /*0a30*/  ISETP.NE.AND P0, PT, R7, RZ, PT ;  /* 0x000000ff0700720c */ /* 0x000fda0003f05270 */
[----:B------:R-:W-:Y:S05]  /*0a40*/  @P0 EXIT ;  /* 0x000000000000094d */ /* 0x000fea0003800000 */
[----:B------:R-:W0:Y:S02]  /*0a50*/  LDC.64 R2, c[0x0][0x390] ;  /* 0x0000e400ff027b82 */ /* 0x000e240000000a00 */
[----:B0-----:R-:W-:Y:S01]  /*0a60*/  STG.E desc[UR8][R2.64], R4 ;  /* 0x0000000402007986 */ /* 0x001fe2000c101908 */
[----:B------:R-:W-:Y:S05]  /*0a70*/  EXIT ;  /* 0x000000000000794d */ /* 0x000fea0003800000 */
        .weak           $__internal_14_$__cuda_sm20_rem_u64
        .type           $__internal_14_$__cuda_sm20_rem_u64,@function
        .size           $__internal_14_$__cuda_sm20_rem_u64,(.L_x_325 - $__internal_14_$__cuda_sm20_rem_u64)
$__internal_14_$__cuda_sm20_rem_u64:
        /* <DEDUP_REMOVED lines=63> */
[----:B------:R-:W-:Y:S06]  /*0e70*/  RET.REL.NODEC R8 `(_Z16coalesced_accessPfmS_) ;  /* 0xfffffff008607950 */ /* 0x000fec0003c3ffff */
.L_x_278:
        /* <DEDUP_REMOVED lines=16> */
.L_x_325:


//--------------------- .text._Z22concurrent_diff_regionPfmmS_Pm --------------------------
	.section	.text._Z22concurrent_diff_regionPfmmS_Pm,"ax",@progbits
	.align	128
        .global         _Z22concurrent_diff_regionPfmmS_Pm
        .type           _Z22concurrent_diff_regionPfmmS_Pm,@function
        .size           _Z22concurrent_diff_regionPfmmS_Pm,(.L_x_326 - _Z22concurrent_diff_regionPfmmS_Pm)
        .other          _Z22concurrent_diff_regionPfmmS_Pm,@"STO_CUDA_ENTRY STV_DEFAULT"
_Z22concurrent_diff_regionPfmmS_Pm:
.text._Z22concurrent_diff_regionPfmmS_Pm:
[----:B------:R-:W-:Y:S01]  /*0000*/  LDC R1, c[0x0][0x37c] ;  /* 0x0000df00ff017b82 */ /* 0x000fe20000000800 */
[----:B------:R-:W0:Y:S07]  /*0010*/  S2R R0, SR_CTAID.X ;  /* 0x0000000000007919 */ /* 0x000e2e0000002500 */
[----:B------:R-:W1:Y:S01]  /*0020*/  LDC.64 R2, c[0x0][0x390] ;  /* 0x0000e400ff027b82 */ /* 0x000e620000000a00 */
[----:B------:R-:W2:Y:S01]  /*0030*/  S2R R6, SR_TID.X ;  /* 0x0000000000067919 */ /* 0x000ea20000002100 */
[----:B0-----:R-:W-:-:S04]  /*0040*/  LOP3.LUT R4, R0, 0x1, RZ, 0xc0, !PT ;  /* 0x0000000100047812 */ /* 0x001fc800078ec0ff */
[----:B------:R-:W-:Y:S02]  /*0050*/  ISETP.NE.U32.AND P0, PT, R4, 0x1, PT ;  /* 0x000000010400780c */ /* 0x000fe40003f05070 */
[----:B--2---:R-:W-:Y:S02]  /*0060*/  ISETP.NE.AND P1, PT, R6, RZ, PT ;  /* 0x000000ff0600720c */ /* 0x004fe40003f25270 */
[----:B-1----:R-:W-:Y:S02]  /*0070*/  SEL R7, R2, RZ, !P0 ;  /* 0x000000ff02077207 */ /* 0x002fe40004000000 */
[----:B------:R-:W-:-:S09]  /*0080*/  SEL R8, R3, RZ, !P0 ;  /* 0x000000ff03087207 */ /* 0x000fd20004000000 */
[----:B------:R-:W-:Y:S01]  /*0090*/  @!P1 CS2R R2, SR_CLOCKLO ;  /* 0x0000000000029805 */ /* 0x000fe20000015000 */
[----:B------:R-:W0:Y:S01]  /*00a0*/  @!P1 S2R R5, SR_CgaCtaId ;  /* 0x0000000000059919 */ /* 0x000e220000008800 */
[----:B------:R-:W-:Y:S01]  /*00b0*/  @!P1 MOV R4, 0x400 ;  /* 0x0000040000049802 */ /* 0x000fe20000000f00 */
[----:B------:R-:W-:Y:S01]  /*00c0*/  IMAD.WIDE.U32 R10, R6, 0x20, RZ ;  /* 0x00000020060a7825 */ /* 0x000fe200078e00ff */
[----:B------:R-:W1:Y:S03]  /*00d0*/  LDCU.64 UR8, c[0x0][0x358] ;  /* 0x00006b00ff0877ac */ /* 0x000e660008000a00 */
[----:B------:R-:W-:Y:S01]  /*00e0*/  IMAD.MOV.U32 R9, RZ, RZ, R11 ;  /* 0x000000ffff097224 */ /* 0x000fe200078e000b */
[----:B------:R-:W2:Y:S01]  /*00f0*/  LDCU UR5, c[0x0][0x38c] ;  /* 0x00007180ff0577ac */ /* 0x000ea20008000800 */
[----:B------:R-:W-:Y:S01]  /*0100*/  IMAD.MOV.U32 R14, RZ, RZ, RZ ;  /* 0x000000ffff0e7224 */ /* 0x000fe200078e00ff */
[----:B------:R-:W3:Y:S01]  /*0110*/  LDCU UR10, c[0x0][0x388] ;  /* 0x00007100ff0a77ac */ /* 0x000ee20008000800 */
[----:B------:R-:W4:Y:S01]  /*0120*/  LDCU.64 UR12, c[0x0][0x380] ;  /* 0x00007000ff0c77ac */ /* 0x000f220008000a00 */
[----:B------:R-:W-:Y:S01]  /*0130*/  UMOV UR4, URZ ;  /* 0x000000ff00047c82 */ /* 0x000fe20008000000 */
[----:B0-----:R-:W-:-:S05]  /*0140*/  @!P1 LEA R5, R5, R4, 0x18 ;  /* 0x0000000405059211 */ /* 0x001fca00078ec0ff */
[----:B------:R0:W-:Y:S01]  /*0150*/  @!P1 STS.64 [R5], R2 ;  /* 0x0000000205009388 */ /* 0x0001e20000000a00 */
[----:B-1234-:R-:W-:Y:S06]  /*0160*/  BAR.SYNC.DEFER_BLOCKING 0x0 ;  /* 0x0000000000007b1d */ /* 0x01efec0000010000 */
.L_x_291:
[----:B0-----:R-:W-:Y:S01]  /*0170*/  LOP3.LUT R2, R9, UR5, RZ, 0xfc, !PT ;  /* 0x0000000509027c12 */ /* 0x001fe2000f8efcff */
[----:B------:R-:W0:Y:S01]  /*0180*/  LDCU.64 UR6, c[0x0][0x388] ;  /* 0x00007100ff0677ac */ /* 0x000e220008000a00 */
[----:B------:R-:W-:Y:S02]  /*0190*/  BSSY.RECONVERGENT B0, `(.L_x_279) ;  /* 0x000001b000007945 */ /* 0x000fe40003800200 */
[----:B------:R-:W-:-:S13]  /*01a0*/  ISETP.NE.U32.AND P0, PT, R2, RZ, PT ;  /* 0x000000ff0200720c */ /* 0x000fda0003f05070 */
[----:B------:R-:W-:Y:S05]  /*01b0*/  @P0 BRA `(.L_x_280) ;  /* 0x0000000000500947 */ /* 0x000fea0003800000 */
[----:B------:R-:W1:Y:S01]  /*01c0*/  I2F.U32.RP R4, UR10 ;  /* 0x0000000a00047d06 */ /* 0x000e620008209000 */
[----:B------:R-:W-:-:S07]  /*01d0*/  ISETP.NE.U32.AND P1, PT, RZ, UR10, PT ;  /* 0x0000000aff007c0c */ /* 0x000fce000bf25070 */
[----:B-1----:R-:W1:Y:S02]  /*01e0*/  MUFU.RCP R4, R4 ;  /* 0x0000000400047308 */ /* 0x002e640000001000 */
[----:B-1----:R-:W-:-:S06]  /*01f0*/  VIADD R2, R4, 0xffffffe ;  /* 0x0ffffffe04027836 */ /* 0x002fcc0000000000 */
[----:B------:R1:W2:Y:S02]  /*0200*/  F2I.FTZ.U32.TRUNC.NTZ R3, R2 ;  /* 0x0000000200037305 */ /* 0x0002a4000021f000 */
[----:B-1----:R-:W-:Y:S02]  /*0210*/  HFMA2 R2, -RZ, RZ, 0, 0 ;  /* 0x00000000ff027431 */ /* 0x002fe400000001ff */
[----:B--2---:R-:W-:-:S04]  /*0220*/  IMAD.MOV R5, RZ, RZ, -R3 ;  /* 0x000000ffff057224 */ /* 0x004fc800078e0a03 */
[----:B------:R-:W-:-:S04]  /*0230*/  IMAD R5, R5, UR10, RZ ;  /* 0x0000000a05057c24 */ /* 0x000fc8000f8e02ff */
[----:B------:R-:W-:-:S06]  /*0240*/  IMAD.HI.U32 R3, R3, R5, R2 ;  /* 0x0000000503037227 */ /* 0x000fcc00078e0002 */
[----:B------:R-:W-:-:S04]  /*0250*/  IMAD.HI.U32 R3, R3, R10, RZ ;  /* 0x0000000a03037227 */ /* 0x000fc800078e00ff */
[----:B------:R-:W-:-:S04]  /*0260*/  IMAD.MOV R3, RZ, RZ, -R3 ;  /* 0x000000ffff037224 */ /* 0x000fc800078e0a03 */
[----:B------:R-:W-:Y:S01]  /*0270*/  IMAD R5, R3, UR10, R10 ;  /* 0x0000000a03057c24 */ /* 0x000fe2000f8e020a */
[----:B------:R-:W-:-:S04]  /*0280*/  MOV R3, RZ ;  /* 0x000000ff00037202 */ /* 0x000fc80000000f00 */
[----:B------:R-:W-:-:S13]  /*0290*/  ISETP.GE.U32.AND P0, PT, R5, UR10, PT ;  /* 0x0000000a05007c0c */ /* 0x000fda000bf06070 */
[----:B------:R-:W-:-:S05]  /*02a0*/  @P0 VIADD R5, R5, -UR10 ;  /* 0x8000000a05050c36 */ /* 0x000fca0008000000 */
[----:B------:R-:W-:-:S13]  /*02b0*/  ISETP.GE.U32.AND P0, PT, R5, UR10, PT ;  /* 0x0000000a05007c0c */ /* 0x000fda000bf06070 */
[----:B------:R-:W-:Y:S01]  /*02c0*/  @P0 VIADD R5, R5, -UR10 ;  /* 0x8000000a05050c36 */ /* 0x000fe20008000000 */
[----:B------:R-:W-:-:S05]  /*02d0*/  @!P1 LOP3.LUT R5, RZ, UR10, RZ, 0x33, !PT ;  /* 0x0000000aff059c12 */ /* 0x000fca000f8e33ff */
[----:B------:R-:W-:Y:S01]  /*02e0*/  IMAD.MOV.U32 R2, RZ, RZ, R5 ;  /* 0x000000ffff027224 */ /* 0x000fe200078e0005 */
[----:B------:R-:W-:Y:S06]  /*02f0*/  BRA `(.L_x_281) ;  /* 0x0000000000107947 */ /* 0x000fec0003800000 */
.L_x_280:
[----:B------:R-:W-:Y:S01]  /*0300*/  IMAD.MOV.U32 R11, RZ, RZ, R10 ;  /* 0x000000ffff0b7224 */ /* 0x000fe200078e000a */
[----:B------:R-:W-:Y:S01]  /*0310*/  MOV R12, 0x340 ;  /* 0x00000340000c7802 */ /* 0x000fe20000000f00 */
[----:B------:R-:W-:-:S07]  /*0320*/  IMAD.MOV.U32 R13, RZ, RZ, R9 ;  /* 0x000000ffff0d7224 */ /* 0x000fce00078e0009 */
[----:B0-----:R-:W-:Y:S05]  /*0330*/  CALL.REL.NOINC `($__internal_15_$__cuda_sm20_rem_u64) ;  /* 0x0000000800247944 */ /* 0x001fea0003c00000 */
.L_x_281:
[----:B0-----:R-:W-:Y:S05]  /*0340*/  BSYNC.RECONVERGENT B0 ;  /* 0x0000000000007941 */ /* 0x001fea0003800200 */
.L_x_279:
[----:B------:R-:W-:-:S05]  /*0350*/  IADD3 R4, P0, PT, R2, R7, RZ ;  /* 0x0000000702047210 */ /* 0x000fca0007f1e0ff */
[----:B------:R-:W-:Y:S01]  /*0360*/  IMAD.X R3, R3, 0x1, R8, P0 ;  /* 0x0000000103037824 */ /* 0x000fe200000e0608 */
[----:B------:R-:W-:-:S04]  /*0370*/  LEA R2, P0, R4, UR12, 0x2 ;  /* 0x0000000c04027c11 */ /* 0x000fc8000f8010ff */
[----:B------:R-:W-:-:S06]  /*0380*/  LEA.HI.X R3, R4, UR13, R3, 0x2, P0 ;  /* 0x0000000d04037c11 */ /* 0x000fcc00080f1403 */
[----:B------:R-:W2:Y:S01]  /*0390*/  LDG.E.STRONG.GPU R3, desc[UR8][R2.64] ;  /* 0x0000000802037981 */ /* 0x000ea2000c1ef900 */
[----:B------:R-:W-:Y:S01]  /*03a0*/  IADD3 R11, P0, PT, R10, 0x1, RZ ;  /* 0x000000010a0b7810 */ /* 0x000fe20007f1e0ff */
[----:B------:R-:W-:Y:S04]  /*03b0*/  BSSY.RECONVERGENT B0, `(.L_x_282) ;  /* 0x000001b000007945 */ /* 0x000fe80003800200 */
[----:B------:R-:W-:-:S05]  /*03c0*/  IMAD.X R13, RZ, RZ, R9, P0 ;  /* 0x000000ffff0d7224 */ /* 0x000fca00000e0609 */
        /* <DEDUP_REMOVED lines=23> */
.L_x_283:
[----:B------:R-:W-:-:S07]  /*0540*/  MOV R12, 0x560 ;  /* 0x00000560000c7802 */ /* 0x000fce0000000f00 */
[----:B------:R-:W-:Y:S05]  /*0550*/  CALL.REL.NOINC `($__internal_15_$__cuda_sm20_rem_u64) ;  /* 0x00000004009c7944 */ /* 0x000fea0003c00000 */
.L_x_284:
[----:B------:R-:W-:Y:S05]  /*0560*/  BSYNC.RECONVERGENT B0 ;  /* 0x0000000000007941 */ /* 0x000fea0003800200 */
.L_x_282:
        /* <DEDUP_REMOVED lines=31> */
.L_x_286:
[----:B------:R-:W-:-:S07]  /*0760*/  MOV R12, 0x780 ;  /* 0x00000780000c7802 */ /* 0x000fce0000000f00 */
[----:B------:R-:W-:Y:S05]  /*0770*/  CALL.REL.NOINC `($__internal_15_$__cuda_sm20_rem_u64) ;  /* 0x0000000400147944 */ /* 0x000fea0003c00000 */
.L_x_287:
[----:B------:R-:W-:Y:S05]  /*0780*/  BSYNC.RECONVERGENT B0 ;  /* 0x0000000000007941 */ /* 0x000fea0003800200 */
.L_x_285:
[----:B------:R-:W-:-:S05]  /*0790*/  IADD3 R4, P0, PT, R2, R7, RZ ;  /* 0x0000000702047210 */ /* 0x000fca0007f1e0ff */
[----:B------:R-:W-:Y:S01]  /*07a0*/  IMAD.X R3, R3, 0x1, R8, P0 ;  /* 0x0000000103037824 */ /* 0x000fe200000e0608 */
[----:B------:R-:W-:-:S04]  /*07b0*/  LEA R2, P0, R4, UR12, 0x2 ;  /* 0x0000000c04027c11 */ /* 0x000fc8000f8010ff */
[----:B------:R-:W-:-:S06]  /*07c0*/  LEA.HI.X R3, R4, UR13, R3, 0x2, P0 ;  /* 0x0000000d04037c11 */ /* 0x000fcc00080f1403 */
[----:B------:R-:W2:Y:S01]  /*07d0*/  LDG.E.STRONG.GPU R3, desc[UR8][R2.64] ;  /* 0x0000000802037981 */ /* 0x000ea2000c1ef900 */
[----:B------:R-:W-:Y:S01]  /*07e0*/  IADD3 R11, P0, PT, R10, 0x3, RZ ;  /* 0x000000030a0b7810 */ /* 0x000fe20007f1e0ff */
[----:B------:R-:W-:Y:S03]  /*07f0*/  BSSY.RECONVERGENT B0, `(.L_x_288) ;  /* 0x000001b000007945 */ /* 0x000fe60003800200 */
[----:B------:R-:W-:-:S04]  /*0800*/  IADD3.X R13, PT, PT, RZ, R9, RZ, P0, !PT ;  /* 0x00000009ff0d7210 */ /* 0x000fc800007fe4ff */
        /* <DEDUP_REMOVED lines=10> */
[----:B0-----:R-:W-:-:S04]  /*08b0*/  IMAD.MOV R5, RZ, RZ, -R3 ;  /* 0x000000ffff057224 */ /* 0x001fc800078e0a03 */
[----:B------:R-:W-:-:S04]  /*08c0*/  IMAD R5, R5, UR10, RZ ;  /* 0x0000000a05057c24 */ /* 0x000fc8000f8e02ff */
[----:B------:R-:W-:-:S04]  /*08d0*/  IMAD.HI.U32 R2, R3, R5, R2 ;  /* 0x0000000503027227 */ /* 0x000fc800078e0002 */
[----:B------:R-:W-:Y:S02]  /*08e0*/  IMAD.MOV.U32 R3, RZ, RZ, RZ ;  /* 0x000000ffff037224 */ /* 0x000fe400078e00ff */
        /* <DEDUP_REMOVED lines=9> */
.L_x_289:
[----:B------:R-:W-:-:S07]  /*0980*/  MOV R12, 0x9a0 ;  /* 0x000009a0000c7802 */ /* 0x000fce0000000f00 */
[----:B------:R-:W-:Y:S05]  /*0990*/  CALL.REL.NOINC `($__internal_15_$__cuda_sm20_rem_u64) ;  /* 0x00000000008c7944 */ /* 0x000fea0003c00000 */
.L_x_290:
[----:B------:R-:W-:Y:S05]  /*09a0*/  BSYNC.RECONVERGENT B0 ;  /* 0x0000000000007941 */ /* 0x000fea0003800200 */
.L_x_288:
[----:B------:R-:W-:-:S04]  /*09b0*/  IADD3 R4, P0, PT, R2, R7, RZ ;  /* 0x0000000702047210 */ /* 0x000fc80007f1e0ff */
[----:B------:R-:W-:Y:S02]  /*09c0*/  IADD3.X R3, PT, PT, R3, R8, RZ, P0, !PT ;  /* 0x0000000803037210 */ /* 0x000fe400007fe4ff */
[----:B------:R-:W-:-:S04]  /*09d0*/  LEA R2, P0, R4, UR12, 0x2 ;  /* 0x0000000c04027c11 */ /* 0x000fc8000f8010ff */
[----:B------:R-:W-:-:S06]  /*09e0*/  LEA.HI.X R3, R4, UR13, R3, 0x2, P0 ;  /* 0x0000000d04037c11 */ /* 0x000fcc00080f1403 */
[----:B------:R-:W2:Y:S01]  /*09f0*/  LDG.E.STRONG.GPU R3, desc[UR8][R2.64] ;  /* 0x0000000802037981 */ /* 0x000ea2000c1ef900 */
[----:B------:R-:W-:Y:S01]  /*0a00*/  UIADD3 UR4, UPT, UPT, UR4, 0x4, URZ ;  /* 0x0000000404047890 */ /* 0x000fe2000fffe0ff */
[----:B------:R-:W-:-:S03]  /*0a10*/  IADD3 R10, P0, PT, R10, 0x4, RZ ;  /* 0x000000040a0a7810 */ /* 0x000fc60007f1e0ff */
[----:B------:R-:W-:Y:S02]  /*0a20*/  UISETP.NE.AND UP0, UPT, UR4, 0x1f4, UPT ;  /* 0x000001f40400788c */ /* 0x000fe4000bf05270 */
[----:B------:R-:W-:Y:S02]  /*0a30*/  IMAD.X R9, RZ, RZ, R9, P0 ;  /* 0x000000ffff097224 */ /* 0x000fe400000e0609 */
[----:B--2---:R-:W-:-:S05]  /*0a40*/  FADD R14, R14, R3 ;  /* 0x000000030e0e7221 */ /* 0x004fca0000000000 */
[----:B------:R-:W-:Y:S05]  /*0a50*/  BRA.U UP0, `(.L_x_291) ;  /* 0xfffffff500c47547 */ /* 0x000fea000b83ffff */
[----:B------:R-:W-:Y:S01]  /*0a60*/  BAR.SYNC.DEFER_BLOCKING 0x0 ;  /* 0x0000000000007b1d */ /* 0x000fe20000010000 */
[----:B------:R-:W-:-:S05]  /*0a70*/  ISETP.NE.AND P0, PT, R6, RZ, PT ;  /* 0x000000ff0600720c */ /* 0x000fca0003f05270 */
[----:B------:R-:W-:Y:S08]  /*0a80*/  BSSY.RECONVERGENT B0, `(.L_x_292) ;  /* 0x000000c000007945 */ /* 0x000ff00003800200 */
[----:B------:R-:W-:Y:S05]  /*0a90*/  @P0 BRA `(.L_x_293) ;  /* 0x0000000000280947 */ /* 0x000fea0003800000 */
[----:B------:R-:W-:Y:S01]  /*0aa0*/  CS2R R4, SR_CLOCKLO ;  /* 0x0000000000047805 */ /* 0x000fe20000015000 */
[----:B------:R-:W0:Y:S01]  /*0ab0*/  S2UR UR5, SR_CgaCtaId ;  /* 0x00000000000579c3 */ /* 0x000e220000008800 */
[----:B------:R-:W-:-:S07]  /*0ac0*/  UMOV UR4, 0x400 ;  /* 0x0000040000047882 */ /* 0x000fce0000000000 */
[----:B------:R-:W1:Y:S01]  /*0ad0*/  LDC.64 R8, c[0x0][0x3a0] ;  /* 0x0000e800ff087b82 */ /* 0x000e620000000a00 */
[----:B0-----:R-:W-:-:S09]  /*0ae0*/  ULEA UR4, UR5, UR4, 0x18 ;  /* 0x0000000405047291 */ /* 0x001fd2000f8ec0ff */
[----:B------:R-:W0:Y:S02]  /*0af0*/  LDS.64 R2, [UR4] ;  /* 0x00000004ff027984 */ /* 0x000e240008000a00 */
[----:B0-----:R-:W-:-:S05]  /*0b00*/  IADD3 R4, P0, PT, -R2, R4, RZ ;  /* 0x0000000402047210 */ /* 0x001fca0007f1e1ff */
[----:B------:R-:W-:Y:S02]  /*0b10*/  IMAD.X R5, R5, 0x1, ~R3, P0 ;  /* 0x0000000105057824 */ /* 0x000fe400000e0e03 */
[----:B-1----:R-:W-:-:S05]  /*0b20*/  IMAD.WIDE.U32 R2, R0, 0x8, R8 ;  /* 0x0000000800027825 */ /* 0x002fca00078e0008 */
[----:B------:R0:W-:Y:S02]  /*0b30*/  STG.E.64 desc[UR8][R2.64], R4 ;  /* 0x0000000402007986 */ /* 0x0001e4000c101b08 */
.L_x_293:
[----:B------:R-:W-:Y:S05]  /*0b40*/  BSYNC.RECONVERGENT B0 ;  /* 0x0000000000007941 */ /* 0x000fea0003800200 */
.L_x_292:
[----:B------:R-:W1:Y:S01]  /*0b50*/  LDCU UR4, c[0x0][0x360] ;  /* 0x00006c00ff0477ac */ /* 0x000e620008000800 */
[----:B0-----:R-:W-:Y:S02]  /*0b60*/  IMAD.MOV R3, RZ, RZ, -R6 ;  /* 0x000000ffff037224 */ /* 0x001fe400078e0a06 */
[----:B-1----:R-:W-:-:S05]  /*0b70*/  IMAD R0, R0, UR4, RZ ;  /* 0x0000000400007c24 */ /* 0x002fca000f8e02ff */
[----:B------:R-:W-:-:S13]  /*0b80*/  ISETP.NE.AND P0, PT, R0, R3, PT ;  /* 0x000000030000720c */ /* 0x000fda0003f05270 */
[----:B------:R-:W-:Y:S05]  /*0b90*/  @P0 EXIT ;  /* 0x000000000000094d */ /* 0x000fea0003800000 */
[----:B------:R-:W0:Y:S02]  /*0ba0*/  LDC.64 R2, c[0x0][0x398] ;  /* 0x0000e600ff027b82 */ /* 0x000e240000000a00 */
[----:B0-----:R-:W-:Y:S01]  /*0bb0*/  STG.E desc[UR8][R2.64], R14 ;  /* 0x0000000e02007986 */ /* 0x001fe2000c101908 */
[----:B------:R-:W-:Y:S05]  /*0bc0*/  EXIT ;  /* 0x000000000000794d */ /* 0x000fea0003800000 */
        .weak           $__internal_15_$__cuda_sm20_rem_u64
        .type           $__internal_15_$__cuda_sm20_rem_u64,@function
        .size           $__internal_15_$__cuda_sm20_rem_u64,(.L_x_326 - $__internal_15_$__cuda_sm20_rem_u64)
$__internal_15_$__cuda_sm20_rem_u64:
[----:B------:R-:W0:Y:S08]  /*0bd0*/  I2F.U64.RP R15, UR6 ;  /* 0x00000006000f7d12 */ /* 0x000e300008309000 */
[----:B0-----:R-:W0:Y:S02]  /*0be0*/  MUFU.RCP R15, R15 ;  /* 0x0000000f000f7308 */ /* 0x001e240000001000 */
[----:B0-----:R-:W-:-:S06]  /*0bf0*/  IADD3 R2, PT, PT, R15, 0x1ffffffe, RZ ;  /* 0x1ffffffe0f027810 */ /* 0x001fcc0007ffe0ff */
[----:B------:R-:W0:Y:S02]  /*0c00*/  F2I.U64.TRUNC R2, R2 ;  /* 0x0000000200027311 */ /* 0x000e24000020d800 */
[----:B0-----:R-:W-:-:S04]  /*0c10*/  IMAD.WIDE.U32 R4, R2, UR6, RZ ;  /* 0x0000000602047c25 */ /* 0x001fc8000f8e00ff */
[----:B------:R-:W-:Y:S01]  /*0c20*/  IMAD R5, R2, UR7, R5 ;  /* 0x0000000702057c24 */ /* 0x000fe2000f8e0205 */
[----:B------:R-:W-:-:S03]  /*0c30*/  IADD3 R17, P0, PT, RZ, -R4, RZ ;  /* 0x80000004ff117210 */ /* 0x000fc60007f1e0ff */
[----:B------:R-:W-:Y:S02]  /*0c40*/  IMAD R5, R3, UR6, R5 ;  /* 0x0000000603057c24 */ /* 0x000fe4000f8e0205 */
[----:B------:R-:W-:-:S04]  /*0c50*/  IMAD.HI.U32 R4, R2, R17, RZ ;  /* 0x0000001102047227 */ /* 0x000fc800078e00ff */
[----:B------:R-:W-:Y:S02]  /*0c60*/  IMAD.X R19, RZ, RZ, ~R5, P0 ;  /* 0x000000ffff137224 */ /* 0x000fe400000e0e05 */
[----:B------:R-:W-:Y:S02]  /*0c70*/  IMAD.MOV.U32 R5, RZ, RZ, R2 ;  /* 0x000000ffff057224 */ /* 0x000fe400078e0002 */
[-C--:B------:R-:W-:Y:S02]  /*0c80*/  IMAD R15, R3, R19.reuse, RZ ;  /* 0x00000013030f7224 */ /* 0x080fe400078e02ff */
[----:B------:R-:W-:-:S04]  /*0c90*/  IMAD.WIDE.U32 R4, P0, R2, R19, R4 ;  /* 0x0000001302047225 */ /* 0x000fc80007800004 */
[----:B------:R-:W-:-:S04]  /*0ca0*/  IMAD.HI.U32 R19, R3, R19, RZ ;  /* 0x0000001303137227 */ /* 0x000fc800078e00ff */
[----:B------:R-:W-:-:S05]  /*0cb0*/  IMAD.HI.U32 R4, P1, R3, R17, R4 ;  /* 0x0000001103047227 */ /* 0x000fca0007820004 */
[----:B------:R-:W-:Y:S01]  /*0cc0*/  IADD3 R5, P2, PT, R15, R4, RZ ;  /* 0x000000040f057210 */ /* 0x000fe20007f5e0ff */
[----:B------:R-:W-:-:S04]  /*0cd0*/  IMAD.X R4, R19, 0x1, R3, P0 ;  /* 0x0000000113047824 */ /* 0x000fc800000e0603 */
[----:B------:R-:W-:Y:S01]  /*0ce0*/  IMAD.WIDE.U32 R2, R5, UR6, RZ ;  /* 0x0000000605027c25 */ /* 0x000fe2000f8e00ff */
[----:B------:R-:W-:-:S03]  /*0cf0*/  IADD3.X R15, PT, PT, RZ, RZ, R4, P2, P1 ;  /* 0x000000ffff0f7210 */ /* 0x000fc600017e2404 */
[----:B------:R-:W-:Y:S01]  /*0d00*/  IMAD R4, R5, UR7, R3 ;  /* 0x0000000705047c24 */ /* 0x000fe2000f8e0203 */
[----:B------:R-:W-:-:S03]  /*0d10*/  IADD3 R3, P0, PT, RZ, -R2, RZ ;  /* 0x80000002ff037210 */ /* 0x000fc60007f1e0ff */
[----:B------:R-:W-:Y:S02]  /*0d20*/  IMAD R2, R15, UR6, R4 ;  /* 0x000000060f027c24 */ /* 0x000fe4000f8e0204 */
[----:B------:R-:W-:-:S03]  /*0d30*/  IMAD.HI.U32 R4, R5, R3, RZ ;  /* 0x0000000305047227 */ /* 0x000fc600078e00ff */
[----:B------:R-:W-:-:S05]  /*0d40*/  IADD3.X R2, PT, PT, RZ, ~R2, RZ, P0, !PT ;  /* 0x80000002ff027210 */ /* 0x000fca00007fe4ff */
        /* <DEDUP_REMOVED lines=8> */
[----:B------:R-:W-:Y:S02]  /*0dd0*/  IMAD.MOV.U32 R3, RZ, RZ, RZ ;  /* 0x000000ffff037224 */ /* 0x000fe400078e00ff */
        /* <DEDUP_REMOVED lines=29> */
[----:B------:R-:W-:Y:S06]  /*0fb0*/  RET.REL.NODEC R12 `(_Z22concurrent_diff_regionPfmmS_Pm) ;  /* 0xfffffff00c107950 */ /* 0x000fec0003c3ffff */
.L_x_294:
        /* <DEDUP_REMOVED lines=12> */
.L_x_326:


//--------------------- .text._Z22concurrent_same_regionPfmS_Pm --------------------------
	.section	.text._Z22concurrent_same_regionPfmS_Pm,"ax",@progbits
	.align	128
        .global         _Z22concurrent_same_regionPfmS_Pm
        .type           _Z22concurrent_same_regionPfmS_Pm,@function
        .size           _Z22concurrent_same_regionPfmS_Pm,(.L_x_327 - _Z22concurrent_same_regionPfmS_Pm)
        .other          _Z22concurrent_same_regionPfmS_Pm,@"STO_CUDA_ENTRY STV_DEFAULT"
_Z22concurrent_same_regionPfmS_Pm:
.text._Z22concurrent_same_regionPfmS_Pm:
[----:B------:R-:W-:Y:S01]  /*0000*/  LDC R1, c[0x0][0x37c] ;  /* 0x0000df00ff017b82 */ /* 0x000fe20000000800 */
[----:B------:R-:W0:Y:S01]  /*0010*/  S2R R0, SR_TID.X ;  /* 0x0000000000007919 */ /* 0x000e220000002100 */
[----:B------:R-:W1:Y:S01]  /*0020*/  LDCU UR4, c[0x0][0x360] ;  /* 0x00006c00ff0477ac */ /* 0x000e620008000800 */
[----:B------:R-:W1:Y:S01]  /*0030*/  S2R R3, SR_CTAID.X ;  /* 0x0000000000037919 */ /* 0x000e620000002500 */
[----:B0-----:R-:W-:Y:S01]  /*0040*/  ISETP.NE.AND P0, PT, R0, RZ, PT ;  /* 0x000000ff0000720c */ /* 0x001fe20003f05270 */
[----:B-1----:R-:W-:-:S12]  /*0050*/  IMAD R2, R3, UR4, R0 ;  /* 0x0000000403027c24 */ /* 0x002fd8000f8e0200 */
[----:B------:R-:W-:Y:S01]  /*0060*/  @!P0 CS2R R10, SR_CLOCKLO ;  /* 0x00000000000a8805 */ /* 0x000fe20000015000 */
[----:B------:R-:W0:Y:S01]  /*0070*/  @!P0 S2R R9, SR_CgaCtaId ;  /* 0x0000000000098919 */ /* 0x000e220000008800 */
[----:B------:R-:W-:Y:S01]  /*0080*/  @!P0 MOV R4, 0x400 ;  /* 0x0000040000048802 */ /* 0x000fe20000000f00 */
[----:B------:R-:W-:Y:S01]  /*0090*/  IMAD.MOV.U32 R5, RZ, RZ, RZ ;  /* 0x000000ffff057224 */ /* 0x000fe200078e00ff */
[----:B------:R-:W1:Y:S01]  /*00a0*/  LDCU.64 UR8, c[0x0][0x358] ;  /* 0x00006b00ff0877ac */ /* 0x000e620008000a00 */
[----:B------:R-:W2:Y:S01]  /*00b0*/  LDCU UR5, c[0x0][0x38c] ;  /* 0x00007180ff0577ac */ /* 0x000ea20008000800 */
[----:B------:R-:W3:Y:S01]  /*00c0*/  LDCU UR10, c[0x0][0x388] ;  /* 0x00007100ff0a77ac */ /* 0x000ee20008000800 */
[----:B------:R-:W4:Y:S01]  /*00d0*/  LDCU.64 UR12, c[0x0][0x380] ;  /* 0x00007000ff0c77ac */ /* 0x000f220008000a00 */
[----:B------:R-:W-:Y:S01]  /*00e0*/  UMOV UR4, URZ ;  /* 0x000000ff00047c82 */ /* 0x000fe20008000000 */
[----:B0-----:R-:W-:Y:S01]  /*00f0*/  @!P0 LEA R9, R9, R4, 0x18 ;  /* 0x0000000409098211 */ /* 0x001fe200078ec0ff */
[----:B------:R-:W-:-:S04]  /*0100*/  IMAD.SHL.U32 R4, R2, 0x20, RZ ;  /* 0x0000002002047824 */ /* 0x000fc800078e00ff */
[----:B------:R0:W-:Y:S01]  /*0110*/  @!P0 STS.64 [R9], R10 ;  /* 0x0000000a09008388 */ /* 0x0001e20000000a00 */
[C---:B------:R-:W-:Y:S01]  /*0120*/  VIADD R6, R4.reuse, 0x1 ;  /* 0x0000000104067836 */ /* 0x040fe20000000000 */
[C---:B------:R-:W-:Y:S01]  /*0130*/  IADD3 R7, PT, PT, R4.reuse, 0x2, RZ ;  /* 0x0000000204077810 */ /* 0x040fe20007ffe0ff */
[----:B------:R-:W-:Y:S01]  /*0140*/  VIADD R8, R4, 0x3 ;  /* 0x0000000304087836 */ /* 0x000fe20000000000 */
[----:B-1234-:R-:W-:Y:S06]  /*0150*/  BAR.SYNC.DEFER_BLOCKING 0x0 ;  /* 0x0000000000007b1d */ /* 0x01efec0000010000 */
.L_x_307:
[----:B------:R-:W-:Y:S01]  /*0160*/  SHF.R.S32.HI R13, RZ, 0x1f, R4 ;  /* 0x0000001fff0d7819 */ /* 0x000fe20000011404 */
[----:B------:R-:W1:Y:S01]  /*0170*/  LDCU.64 UR6, c[0x0][0x388] ;  /* 0x00007100ff0677ac */ /* 0x000e620008000a00 */
[----:B------:R-:W-:Y:S01]  /*0180*/  BSSY.RECONVERGENT B0, `(.L_x_295) ;  /* 0x000001e000007945 */ /* 0x000fe20003800200 */
[----:B0-----:R-:W-:Y:S02]  /*0190*/  SHF.R.S32.HI R10, RZ, 0x1f, R7 ;  /* 0x0000001fff0a7819 */ /* 0x001fe40000011407 */
[----:B------:R-:W-:Y:S02]  /*01a0*/  LOP3.LUT R9, R13, UR5, RZ, 0xfc, !PT ;  /* 0x000000050d097c12 */ /* 0x000fe4000f8efcff */
[----:B------:R-:W-:Y:S02]  /*01b0*/  SHF.R.S32.HI R11, RZ, 0x1f, R8 ;  /* 0x0000001fff0b7819 */ /* 0x000fe40000011408 */
[----:B------:R-:W-:Y:S02]  /*01c0*/  ISETP.NE.U32.AND P0, PT, R9, RZ, PT ;  /* 0x000000ff0900720c */ /* 0x000fe40003f05070 */
[----:B------:R-:W-:-:S11]  /*01d0*/  SHF.R.S32.HI R9, RZ, 0x1f, R6 ;  /* 0x0000001fff097819 */ /* 0x000fd60000011406 */
[----:B-1----:R-:W-:Y:S05]  /*01e0*/  @P0 BRA `(.L_x_296) ;  /* 0x0000000000500947 */ /* 0x002fea0003800000 */
        /* <DEDUP_REMOVED lines=20> */
.L_x_296:
[----:B------:R-:W-:Y:S01]  /*0330*/  IMAD.MOV.U32 R12, RZ, RZ, R4 ;  /* 0x000000ffff0c7224 */ /* 0x000fe200078e0004 */
[----:B------:R-:W-:-:S07]  /*0340*/  MOV R18, 0x360 ;  /* 0x0000036000127802 */ /* 0x000fce0000000f00 */
[----:B------:R-:W-:Y:S05]  /*0350*/  CALL.REL.NOINC `($__internal_16_$__cuda_sm20_rem_u64) ;  /* 0x0000000800087944 */ /* 0x000fea0003c00000 */
.L_x_297:
[----:B------:R-:W-:Y:S05]  /*0360*/  BSYNC.RECONVERGENT B0 ;  /* 0x0000000000007941 */ /* 0x000fea0003800200 */
.L_x_295:
[----:B------:R-:W-:-:S04]  /*0370*/  LEA R14, P0, R12, UR12, 0x2 ;  /* 0x0000000c0c0e7c11 */ /* 0x000fc8000f8010ff */
[----:B------:R-:W-:-:S05]  /*0380*/  LEA.HI.X R15, R12, UR13, R13, 0x2, P0 ;  /* 0x0000000d0c0f7c11 */ /* 0x000fca00080f140d */
[----:B------:R-:W2:Y:S01]  /*0390*/  LDG.E.STRONG.GPU R14, desc[UR8][R14.64] ;  /* 0x000000080e0e7981 */ /* 0x000ea2000c1ef900 */
[----:B------:R-:W-:Y:S01]  /*03a0*/  LOP3.LUT R12, R9, UR5, RZ, 0xfc, !PT ;  /* 0x00000005090c7c12 */ /* 0x000fe2000f8efcff */
[----:B------:R-:W-:Y:S03]  /*03b0*/  BSSY.RECONVERGENT B0, `(.L_x_298) ;  /* 0x000001b000007945 */ /* 0x000fe60003800200 */
        /* <DEDUP_REMOVED lines=22> */
.L_x_299:
[----:B------:R-:W-:Y:S01]  /*0520*/  MOV R13, R9 ;  /* 0x00000009000d7202 */ /* 0x000fe20000000f00 */
[----:B------:R-:W-:Y:S01]  /*0530*/  IMAD.MOV.U32 R12, RZ, RZ, R6 ;  /* 0x000000ffff0c7224 */ /* 0x000fe200078e0006 */
[----:B------:R-:W-:-:S07]  /*0540*/  MOV R18, 0x560 ;  /* 0x0000056000127802 */ /* 0x000fce0000000f00 */
[----:B------:R-:W-:Y:S05]  /*0550*/  CALL.REL.NOINC `($__internal_16_$__cuda_sm20_rem_u64) ;  /* 0x0000000400887944 */ /* 0x000fea0003c00000 */
.L_x_300:
[----:B------:R-:W-:Y:S05]  /*0560*/  BSYNC.RECONVERGENT B0 ;  /* 0x0000000000007941 */ /* 0x000fea0003800200 */
.L_x_298:
        /* <DEDUP_REMOVED lines=27> */
.L_x_302:
[----:B------:R-:W-:Y:S01]  /*0720*/  MOV R13, R10 ;  /* 0x0000000a000d7202 */ /* 0x000fe20000000f00 */
[----:B------:R-:W-:Y:S01]  /*0730*/  IMAD.MOV.U32 R12, RZ, RZ, R7 ;  /* 0x000000ffff0c7224 */ /* 0x000fe200078e0007 */
[----:B------:R-:W-:-:S07]  /*0740*/  MOV R18, 0x760 ;  /* 0x0000076000127802 */ /* 0x000fce0000000f00 */
[----:B------:R-:W-:Y:S05]  /*0750*/  CALL.REL.NOINC `($__internal_16_$__cuda_sm20_rem_u64) ;  /* 0x0000000400087944 */ /* 0x000fea0003c00000 */
.L_x_303:
[----:B------:R-:W-:Y:S05]  /*0760*/  BSYNC.RECONVERGENT B0 ;  /* 0x0000000000007941 */ /* 0x000fea0003800200 */
.L_x_301:
        /* <DEDUP_REMOVED lines=27> */
.L_x_305:
[----:B------:R-:W-:Y:S01]  /*0920*/  MOV R13, R11 ;  /* 0x0000000b000d7202 */ /* 0x000fe20000000f00 */
[----:B------:R-:W-:Y:S01]  /*0930*/  IMAD.MOV.U32 R12, RZ, RZ, R8 ;  /* 0x000000ffff0c7224 */ /* 0x000fe200078e0008 */
[----:B------:R-:W-:-:S07]  /*0940*/  MOV R18, 0x960 ;  /* 0x0000096000127802 */ /* 0x000fce0000000f00 */
[----:B------:R-:W-:Y:S05]  /*0950*/  CALL.REL.NOINC `($__internal_16_$__cuda_sm20_rem_u64) ;  /* 0x0000000000887944 */ /* 0x000fea0003c00000 */
[----:B------:R-:W-:Y:S01]  /*0960*/  IMAD.MOV.U32 R10, RZ, RZ, R12 ;  /* 0x000000ffff0a7224 */ /* 0x000fe200078e000c */
[----:B------:R-:W-:-:S07]  /*0970*/  MOV R11, R13 ;  /* 0x0000000d000b7202 */ /* 0x000fce0000000f00 */
.L_x_306:
[----:B------:R-:W-:Y:S05]  /*0980*/  BSYNC.RECONVERGENT B0 ;  /* 0x0000000000007941 */ /* 0x000fea0003800200 */
.L_x_304:
[----:B------:R-:W-:-:S04]  /*0990*/  LEA R12, P0, R10, UR12, 0x2 ;  /* 0x0000000c0a0c7c11 */ /* 0x000fc8000f8010ff */
[----:B------:R-:W-:-:S05]  /*09a0*/  LEA.HI.X R13, R10, UR13, R11, 0x2, P0 ;  /* 0x0000000d0a0d7c11 */ /* 0x000fca00080f140b */
[----:B------:R-:W2:Y:S01]  /*09b0*/  LDG.E.STRONG.GPU R12, desc[UR8][R12.64] ;  /* 0x000000080c0c7981 */ /* 0x000ea2000c1ef900 */
[----:B------:R-:W-:Y:S01]  /*09c0*/  UIADD3 UR4, UPT, UPT, UR4, 0x4, URZ ;  /* 0x0000000404047890 */ /* 0x000fe2000fffe0ff */
[----:B------:R-:W-:Y:S01]  /*09d0*/  VIADD R6, R6, 0x4 ;  /* 0x0000000406067836 */ /* 0x000fe20000000000 */
[----:B------:R-:W-:Y:S01]  /*09e0*/  IADD3 R8, PT, PT, R8, 0x4, RZ ;  /* 0x0000000408087810 */ /* 0x000fe20007ffe0ff */
[----:B------:R-:W-:Y:S01]  /*09f0*/  VIADD R7, R7, 0x4 ;  /* 0x0000000407077836 */ /* 0x000fe20000000000 */
[----:B------:R-:W-:Y:S01]  /*0a00*/  UISETP.NE.AND UP0, UPT, UR4, 0x1f4, UPT ;  /* 0x000001f40400788c */ /* 0x000fe2000bf05270 */
[----:B------:R-:W-:Y:S02]  /*0a10*/  VIADD R4, R4, 0x4 ;  /* 0x0000000404047836 */ /* 0x000fe40000000000 */
[----:B--2---:R-:W-:-:S06]  /*0a20*/  FADD R5, R5, R12 ;  /* 0x0000000c05057221 */ /* 0x004fcc0000000000 */
        /* <DEDUP_REMOVED lines=15> */
.L_x_309:
[----:B------:R-:W-:Y:S05]  /*0b20*/  BSYNC.RECONVERGENT B0 ;  /* 0x0000000000007941 */ /* 0x000fea0003800200 */
.L_x_308:
[----:B------:R-:W-:-:S13]  /*0b30*/  ISETP.NE.AND P0, PT, R2, RZ, PT ;  /* 0x000000ff0200720c */ /* 0x000fda0003f05270 */
[----:B------:R-:W-:Y:S05]  /*0b40*/  @P0 EXIT ;  /* 0x000000000000094d */ /* 0x000fea0003800000 */
[----:B------:R-:W1:Y:S02]  /*0b50*/  LDC.64 R2, c[0x0][0x390] ;  /* 0x0000e400ff027b82 */ /* 0x000e640000000a00 */
[----:B-1----:R-:W-:Y:S01]  /*0b60*/  STG.E desc[UR8][R2.64], R5 ;  /* 0x0000000502007986 */ /* 0x002fe2000c101908 */
[----:B------:R-:W-:Y:S05]  /*0b70*/  EXIT ;  /* 0x000000000000794d */ /* 0x000fea0003800000 */
        .weak           $__internal_16_$__cuda_sm20_rem_u64
        .type           $__internal_16_$__cuda_sm20_rem_u64,@function
        .size           $__internal_16_$__cuda_sm20_rem_u64,(.L_x_327 - $__internal_16_$__cuda_sm20_rem_u64)
$__internal_16_$__cuda_sm20_rem_u64:
        /* <DEDUP_REMOVED lines=14> */
[----:B------:R-:W-:Y:S01]  /*0c60*/  IMAD.HI.U32 R16, P1, R15, R21, R16 ;  /* 0x000000150f107227 */ /* 0x000fe20007820010 */
[----:B------:R-:W-:-:S04]  /*0c70*/  IADD3.X R19, PT, PT, R19, R15, RZ, P0, !PT ;  /* 0x0000000f13137210 */ /* 0x000fc800007fe4ff */
[----:B------:R-:W-:-:S04]  /*0c80*/  IADD3 R17, P2, PT, R25, R16, RZ ;  /* 0x0000001019117210 */ /* 0x000fc80007f5e0ff */
[----:B------:R-:W-:Y:S01]  /*0c90*/  IADD3.X R19, PT, PT, RZ, RZ, R19, P2, P1 ;  /* 0x000000ffff137210 */ /* 0x000fe200017e2413 */
[----:B------:R-:W-:-:S04]  /*0ca0*/  IMAD.WIDE.U32 R14, R17, UR6, RZ ;  /* 0x00000006110e7c25 */ /* 0x000fc8000f8e00ff */
        /* <DEDUP_REMOVED lines=8> */
[----:B------:R-:W-:Y:S02]  /*0d30*/  HFMA2 R15, -RZ, RZ, 0, 0 ;  /* 0x00000000ff0f7431 */ /* 0x000fe400000001ff */
        /* <DEDUP_REMOVED lines=11> */
[----:B------:R-:W-:-:S04]  /*0df0*/  IMAD.WIDE.U32 R14, R17, UR6, RZ ;  /* 0x00000006110e7c25 */ /* 0x000fc8000f8e00ff */
[----:B------:R-:W-:Y:S01]  /*0e00*/  IMAD.X R16, RZ, RZ, R16, P1 ;  /* 0x000000ffff107224 */ /* 0x000fe200008e0610 */
[----:B------:R-:W-:Y:S01]  /*0e10*/  IADD3 R12, P1, PT, -R14, R12, RZ ;  /* 0x0000000c0e0c7210 */ /* 0x000fe20007f3e1ff */
[----:B------:R-:W-:Y:S02]  /*0e20*/  IMAD R17, R17, UR7, R15 ;  /* 0x0000000711117c24 */ /* 0x000fe4000f8e020f */
[----:B------:R-:W-:Y:S01]  /*0e30*/  IMAD.MOV.U32 R19, RZ, RZ, 0x0 ;  /* 0x00000000ff137424 */ /* 0x000fe200078e00ff */
        /* <DEDUP_REMOVED lines=10> */
[----:B------:R-:W-:Y:S02]  /*0ee0*/  ISETP.NE.U32.AND P1, PT, RZ, UR6, PT ;  /* 0x00000006ff007c0c */ /* 0x000fe4000bf25070 */
[C---:B------:R-:W-:Y:S02]  /*0ef0*/  ISETP.GE.U32.AND.EX P0, PT, R14.reuse, UR7, PT, P0 ;  /* 0x000000070e007c0c */ /* 0x040fe4000bf06100 */
[----:B------:R-:W-:Y:S02]  /*0f00*/  IADD3.X R13, PT, PT, R14, ~UR7, RZ, P2, !PT ;  /* 0x800000070e0d7c10 */ /* 0x000fe400097fe4ff */
[----:B------:R-:W-:-:S02]  /*0f10*/  ISETP.NE.AND.EX P1, PT, RZ, UR7, PT, P1 ;  /* 0x00000007ff007c0c */ /* 0x000fc4000bf25310 */
[----:B------:R-:W-:Y:S02]  /*0f20*/  SEL R12, R12, R15, P0 ;  /* 0x0000000f0c0c7207 */ /* 0x000fe40000000000 */
[----:B------:R-:W-:Y:S02]  /*0f30*/  SEL R13, R13, R14, P0 ;  /* 0x0000000e0d0d7207 */ /* 0x000fe40000000000 */
[----:B------:R-:W-:Y:S02]  /*0f40*/  SEL R12, R12, 0xffffffff, P1 ;  /* 0xffffffff0c0c7807 */ /* 0x000fe40000800000 */
[----:B------:R-:W-:Y:S01]  /*0f50*/  SEL R13, R13, 0xffffffff, P1 ;  /* 0xffffffff0d0d7807 */ /* 0x000fe20000800000 */
[----:B------:R-:W-:Y:S06]  /*0f60*/  RET.REL.NODEC R18 `(_Z22concurrent_same_regionPfmS_Pm) ;  /* 0xfffffff012247950 */ /* 0x000fec0003c3ffff */
.L_x_310:
        /* <DEDUP_REMOVED lines=9> */
.L_x_327:


//--------------------- .nv.shared.reserved.0     --------------------------
	.section	.nv.shared.reserved.0,"aw",@nobits
	.weak		__nv_reservedSMEM_offset_0_alias
	.size		__nv_reservedSMEM_offset_0_alias, 0, 64
	.other		__nv_reservedSMEM_offset_0_alias,@"STO_CUDA_RESERVED_SHARED STV_DEFAULT"
__nv_reservedSMEM_offset_0_alias:
	.zero		0
	.zero		64


//--------------------- .nv.shared._Z22concurrent_diff_regionPfmmS_Pm --------------------------
	.section	.nv.shared._Z22concurrent_diff_regionPfmmS_Pm,"aw",@nobits
	.sectionflags	@""
	.align	8
.nv.shared._Z22concurrent_diff_regionPfmmS_Pm:
	.zero		1032


//--------------------- .nv.shared._Z22concurrent_same_regionPfmS_Pm --------------------------
	.section	.nv.shared._Z22concurrent_same_regionPfmS_Pm,"aw",@nobits
	.sectionflags	@""
	.align	8
.nv.shared._Z22concurrent_same_regionPfmS_Pm:
	.zero		1032


//--------------------- .nv.constant0._Z14flush_l2_cachePfm --------------------------
	.section	.nv.constant0._Z14flush_l2_cachePfm,"a",@progbits
	.sectionflags	@""
	.align	4
.nv.constant0._Z14flush_l2_cachePfm:
	.zero		912


//--------------------- .nv.constant0._Z27compare_random_index_accessPfPiS_mi --------------------------
	.section	.nv.constant0._Z27compare_random_index_accessPfPiS_mi,"a",@progbits
	.sectionflags	@""
	.align	4
.nv.constant0._Z27compare_random_index_accessPfPiS_mi:
	.zero		932


//--------------------- .nv.constant0._Z24compare_multi_buffer_qkvPfS_S_S_mi --------------------------
	.section	.nv.constant0._Z24compare_multi_buffer_qkvPfS_S_S_mi,"a",@progbits
	.sectionflags	@""
	.align	4
.nv.constant0._Z24compare_multi_buffer_qkvPfS_S_S_mi:
	.zero		940


//--------------------- .nv.constant0._Z24compare_single_buffer_3xPfS_mi --------------------------
	.section	.nv.constant0._Z24compare_single_buffer_3xPfS_mi,"a",@progbits
	.sectionflags	@""
	.align	4
.nv.constant0._Z24compare_single_buffer_3xPfS_mi:
	.zero		924


//--------------------- .nv.constant0._Z23compare_cross_partitionPfS_mim --------------------------
	.section	.nv.constant0._Z23compare_cross_partitionPfS_mim,"a",@progbits
	.sectionflags	@""
	.align	4
.nv.constant0._Z23compare_cross_partitionPfS_mim:
	.zero		936


//--------------------- .nv.constant0._Z20compare_local_accessPfS_mi --------------------------
	.section	.nv.constant0._Z20compare_local_accessPfS_mi,"a",@progbits
	.sectionflags	@""
	.align	4
.nv.constant0._Z20compare_local_accessPfS_mi:
	.zero		924


//--------------------- .nv.constant0._Z21bandwidth_stress_testPfmS_ --------------------------
	.section	.nv.constant0._Z21bandwidth_stress_testPfmS_,"a",@progbits
	.sectionflags	@""
	.align	4
.nv.constant0._Z21bandwidth_stress_testPfmS_:
	.zero		920


//--------------------- .nv.constant0._Z22bandwidth_cross_regionPfmmS_ --------------------------
	.section	.nv.constant0._Z22bandwidth_cross_regionPfmmS_,"a",@progbits
	.sectionflags	@""
	.align	4
.nv.constant0._Z22bandwidth_cross_regionPfmmS_:
	.zero		928


//--------------------- .nv.constant0._Z15bandwidth_localPfmS_ --------------------------
	.section	.nv.constant0._Z15bandwidth_localPfmS_,"a",@progbits
	.sectionflags	@""
	.align	4
.nv.constant0._Z15bandwidth_localPfmS_:
	.zero		920


//--------------------- .nv.constant0._Z18quad_buffer_accessPfS_S_S_mS_ --------------------------
	.section	.nv.constant0._Z18quad_buffer_accessPfS_S_S_mS_,"a",@progbits
	.sectionflags	@""
	.align	4
.nv.constant0._Z18quad_buffer_accessPfS_S_S_mS_:
	.zero		944


//--------------------- .nv.constant0._Z20triple_buffer_accessPfS_S_mS_ --------------------------
	.section	.nv.constant0._Z20triple_buffer_accessPfS_S_mS_,"a",@progbits
	.sectionflags	@""
	.align	4
.nv.constant0._Z20triple_buffer_accessPfS_S_mS_:
	.zero		936


//--------------------- .nv.constant0._Z18dual_buffer_accessPfS_mS_ --------------------------
	.section	.nv.constant0._Z18dual_buffer_accessPfS_mS_,"a",@progbits
	.sectionflags	@""
	.align	4
.nv.constant0._Z18dual_buffer_accessPfS_mS_:
	.zero		928


//--------------------- .nv.constant0._Z20single_buffer_accessPfmS_ --------------------------
	.section	.nv.constant0._Z20single_buffer_accessPfmS_,"a",@progbits
	.sectionflags	@""
	.align	4
.nv.constant0._Z20single_buffer_accessPfmS_:
	.zero		920


//--------------------- .nv.constant0._Z17effective_l2_testPfmiS_ --------------------------
	.section	.nv.constant0._Z17effective_l2_testPfmiS_,"a",@progbits
	.sectionflags	@""
	.align	4
.nv.constant0._Z17effective_l2_testPfmiS_:
	.zero		928


//--------------------- .nv.constant0._Z13random_accessPfmjS_ --------------------------
	.section	.nv.constant0._Z13random_accessPfmjS_,"a",@progbits
	.sectionflags	@""
	.align	4
.nv.constant0._Z13random_accessPfmjS_:
	.zero		928


//--------------------- .nv.constant0._Z14strided_accessPfmmS_ --------------------------
	.section	.nv.constant0._Z14strided_accessPfmmS_,"a",@progbits
	.sectionflags	@""
	.align	4
.nv.constant0._Z14strided_accessPfmmS_:
	.zero		928


//--------------------- .nv.constant0._Z16coalesced_accessPfmS_ --------------------------
	.section	.nv.constant0._Z16coalesced_accessPfmS_,"a",@progbits
	.sectionflags	@""
	.align	4
.nv.constant0._Z16coalesced_accessPfmS_:
	.zero		920


//--------------------- .nv.constant0._Z22concurrent_diff_regionPfmmS_Pm --------------------------
	.section	.nv.constant0._Z22concurrent_diff_regionPfmmS_Pm,"a",@progbits
	.sectionflags	@""
	.align	4
.nv.constant0._Z22concurrent_diff_regionPfmmS_Pm:
	.zero		936


//--------------------- .nv.constant0._Z22concurrent_same_regionPfmS_Pm --------------------------
	.section	.nv.constant0._Z22concurrent_same_regionPfmS_Pm,"a",@progbits
	.sectionflags	@""
	.align	4
.nv.constant0._Z22concurrent_same_regionPfmS_Pm:
	.zero		928


//--------------------- SYMBOLS --------------------------

	.type		.nv.reservedSmem.offset0,@object
	.size		.nv.reservedSmem.offset0,0x4
	.type		.nv.reservedSmem.cap,@object
	.size		.nv.reservedSmem.cap,0x4
